	.target	sm_90a

	.elftype	@"ET_EXEC"


//--------------------- .note.nv.tkinfo           --------------------------
	.section	.note.nv.tkinfo,"",@"SHT_NOTE"
	.sectionflags	@"SHF_NOTE_NV_TKINFO"
	.tkinfo
        /*0018*/ 	.word	0x00000002
        /*0030*/ 	.string	""
        /*0030*/ 	.string	"ptxas"
        /*0030*/ 	.string	"Cuda compilation tools, release 13.0, V13.0.88"
        /*0030*/ 	.string	"Build cuda_13.0.r13.0/compiler.36424714_0"
        /*0030*/ 	.string	"-arch sm_90a -m 64 "



//--------------------- .note.nv.cuinfo           --------------------------
	.section	.note.nv.cuinfo,"",@"SHT_NOTE"
	.sectionflags	@"SHF_NOTE_NV_CUINFO"
        /*0018*/ 	.short	0x0002
        /*001a*/ 	.short	0x005a
        /*001c*/ 	.short	0x0082
	.zero		2


//--------------------- .nv.info                  --------------------------
	.section	.nv.info,"",@"SHT_CUDA_INFO"
	.align	4


	//----- nvinfo : EIATTR_REGCOUNT
	.align		4
        /*0000*/ 	.byte	0x04, 0x2f
        /*0002*/ 	.short	(.L_19 - .L_18)
	.align		4
.L_18:
        /*0004*/ 	.word	index@(_ZN7cutlass13device_kernelIN5flash11enable_sm90INS1_16FlashAttnFwdSm90INS1_25CollectiveMainloopFwdSm90ILi2EN4cute5tupleIJNS5_1CILi1EEES8_S8_EEENS6_IJNS7_ILi192EEENS7_ILi128EEENS7_ILi64EEEEEELi64ENS_10bfloat16_tEfNS_4arch4Sm90ELb1ELb0ELb0ELb1ELb1ELb1ELb0ELb1ELb1ELb1ELb0ELb0EEENS1_21CollectiveEpilogueFwdINS6_IJSA_SC_SB_EEES9_SE_SG_Li384ELb1ELb1ELb0ELb0EEENS1_36VarlenDynamicPersistentTileSchedulerILi192ELi128ELi384ELi128ELb0ELb1ELb1ELb1ELb1ELb1EEEEEEEEEvNT_6ParamsE)
        /*0008*/ 	.word	0x00000080


	//----- nvinfo : EIATTR_FRAME_SIZE
	.align		4
.L_19:
        /*000c*/ 	.byte	0x04, 0x11
        /*000e*/ 	.short	(.L_21 - .L_20)
	.align		4
.L_20:
        /*0010*/ 	.word	index@(_ZN7cutlass13device_kernelIN5flash11enable_sm90INS1_16FlashAttnFwdSm90INS1_25CollectiveMainloopFwdSm90ILi2EN4cute5tupleIJNS5_1CILi1EEES8_S8_EEENS6_IJNS7_ILi192EEENS7_ILi128EEENS7_ILi64EEEEEELi64ENS_10bfloat16_tEfNS_4arch4Sm90ELb1ELb0ELb0ELb1ELb1ELb1ELb0ELb1ELb1ELb1ELb0ELb0EEENS1_21CollectiveEpilogueFwdINS6_IJSA_SC_SB_EEES9_SE_SG_Li384ELb1ELb1ELb0ELb0EEENS1_36VarlenDynamicPersistentTileSchedulerILi192ELi128ELi384ELi128ELb0ELb1ELb1ELb1ELb1ELb1EEEEEEEEEvNT_6ParamsE)
        /*0014*/ 	.word	0x00000078


	//----- nvinfo : EIATTR_REGCOUNT
	.align		4
.L_21:
        /*0018*/ 	.byte	0x04, 0x2f
        /*001a*/ 	.short	(.L_23 - .L_22)
	.align		4
.L_22:
        /*001c*/ 	.word	index@(_ZN7cutlass13device_kernelIN5flash11enable_sm90INS1_16FlashAttnFwdSm90INS1_25CollectiveMainloopFwdSm90ILi2EN4cute5tupleIJNS5_1CILi1EEES8_S8_EEENS6_IJNS7_ILi192EEENS7_ILi128EEENS7_ILi64EEEEEELi64ENS_10bfloat16_tEfNS_4arch4Sm90ELb1ELb0ELb0ELb1ELb1ELb0ELb0ELb1ELb1ELb1ELb0ELb0EEENS1_21CollectiveEpilogueFwdINS6_IJSA_SC_SB_EEES9_SE_SG_Li384ELb1ELb1ELb0ELb0EEENS1_36VarlenDynamicPersistentTileSchedulerILi192ELi128ELi384ELi128ELb0ELb1ELb1ELb1ELb1ELb1EEEEEEEEEvNT_6ParamsE)
        /*0020*/ 	.word	0x00000080


	//----- nvinfo : EIATTR_FRAME_SIZE
	.align		4
.L_23:
        /*0024*/ 	.byte	0x04, 0x11
        /*0026*/ 	.short	(.L_25 - .L_24)
	.align		4
.L_24:
        /*0028*/ 	.word	index@(_ZN7cutlass13device_kernelIN5flash11enable_sm90INS1_16FlashAttnFwdSm90INS1_25CollectiveMainloopFwdSm90ILi2EN4cute5tupleIJNS5_1CILi1EEES8_S8_EEENS6_IJNS7_ILi192EEENS7_ILi128EEENS7_ILi64EEEEEELi64ENS_10bfloat16_tEfNS_4arch4Sm90ELb1ELb0ELb0ELb1ELb1ELb0ELb0ELb1ELb1ELb1ELb0ELb0EEENS1_21CollectiveEpilogueFwdINS6_IJSA_SC_SB_EEES9_SE_SG_Li384ELb1ELb1ELb0ELb0EEENS1_36VarlenDynamicPersistentTileSchedulerILi192ELi128ELi384ELi128ELb0ELb1ELb1ELb1ELb1ELb1EEEEEEEEEvNT_6ParamsE)
        /*002c*/ 	.word	0x00000040


	//----- nvinfo : EIATTR_REGCOUNT
	.align		4
.L_25:
        /*0030*/ 	.byte	0x04, 0x2f
        /*0032*/ 	.short	(.L_27 - .L_26)
	.align		4
.L_26:
        /*0034*/ 	.word	index@(_ZN7cutlass13device_kernelIN5flash11enable_sm90INS1_16FlashAttnFwdSm90INS1_25CollectiveMainloopFwdSm90ILi2EN4cute5tupleIJNS5_1CILi1EEES8_S8_EEENS6_IJNS7_ILi192EEENS7_ILi128EEENS7_ILi64EEEEEELi64ENS_10bfloat16_tEfNS_4arch4Sm90ELb1ELb0ELb0ELb0ELb1ELb0ELb0ELb1ELb1ELb1ELb0ELb0EEENS1_21CollectiveEpilogueFwdINS6_IJSA_SC_SB_EEES9_SE_SG_Li384ELb0ELb1ELb0ELb0EEENS1_30DynamicPersistentTileSchedulerILi384ELi128ELb0ELb1ELb1EEEEEEEEEvNT_6ParamsE)
        /*0038*/ 	.word	0x00000080


	//----- nvinfo : EIATTR_FRAME_SIZE
	.align		4
.L_27:
        /*003c*/ 	.byte	0x04, 0x11
        /*003e*/ 	.short	(.L_29 - .L_28)
	.align		4
.L_28:
        /*0040*/ 	.word	index@(_ZN7cutlass13device_kernelIN5flash11enable_sm90INS1_16FlashAttnFwdSm90INS1_25CollectiveMainloopFwdSm90ILi2EN4cute5tupleIJNS5_1CILi1EEES8_S8_EEENS6_IJNS7_ILi192EEENS7_ILi128EEENS7_ILi64EEEEEELi64ENS_10bfloat16_tEfNS_4arch4Sm90ELb1ELb0ELb0ELb0ELb1ELb0ELb0ELb1ELb1ELb1ELb0ELb0EEENS1_21CollectiveEpilogueFwdINS6_IJSA_SC_SB_EEES9_SE_SG_Li384ELb0ELb1ELb0ELb0EEENS1_30DynamicPersistentTileSchedulerILi384ELi128ELb0ELb1ELb1EEEEEEEEEvNT_6ParamsE)
        /*0044*/ 	.word	0x00000018


	//----- nvinfo : EIATTR_REGCOUNT
	.align		4
.L_29:
        /*0048*/ 	.byte	0x04, 0x2f
        /*004a*/ 	.short	(.L_31 - .L_30)
	.align		4
.L_30:
        /*004c*/ 	.word	index@(_ZN7cutlass13device_kernelIN5flash11enable_sm90INS1_16FlashAttnFwdSm90INS1_25CollectiveMainloopFwdSm90ILi2EN4cute5tupleIJNS5_1CILi1EEES8_S8_EEENS6_IJNS7_ILi192EEENS7_ILi128EEENS7_ILi64EEEEEELi64ENS_10bfloat16_tEfNS_4arch4Sm90ELb0ELb1ELb0ELb1ELb1ELb1ELb0ELb1ELb1ELb1ELb0ELb0EEENS1_21CollectiveEpilogueFwdINS6_IJSA_SC_SB_EEES9_SE_SG_Li384ELb1ELb1ELb0ELb0EEENS1_36VarlenDynamicPersistentTileSchedulerILi192ELi128ELi384ELi128ELb0ELb1ELb1ELb1ELb0ELb1EEEEEEEEEvNT_6ParamsE)
        /*0050*/ 	.word	0x00000080


	//----- nvinfo : EIATTR_FRAME_SIZE
	.align		4
.L_31:
        /*0054*/ 	.byte	0x04, 0x11
        /*0056*/ 	.short	(.L_33 - .L_32)
	.align		4
.L_32:
        /*0058*/ 	.word	index@(_ZN7cutlass13device_kernelIN5flash11enable_sm90INS1_16FlashAttnFwdSm90INS1_25CollectiveMainloopFwdSm90ILi2EN4cute5tupleIJNS5_1CILi1EEES8_S8_EEENS6_IJNS7_ILi192EEENS7_ILi128EEENS7_ILi64EEEEEELi64ENS_10bfloat16_tEfNS_4arch4Sm90ELb0ELb1ELb0ELb1ELb1ELb1ELb0ELb1ELb1ELb1ELb0ELb0EEENS1_21CollectiveEpilogueFwdINS6_IJSA_SC_SB_EEES9_SE_SG_Li384ELb1ELb1ELb0ELb0EEENS1_36VarlenDynamicPersistentTileSchedulerILi192ELi128ELi384ELi128ELb0ELb1ELb1ELb1ELb0ELb1EEEEEEEEEvNT_6ParamsE)
        /*005c*/ 	.word	0x00000070


	//----- nvinfo : EIATTR_REGCOUNT
	.align		4
.L_33:
        /*0060*/ 	.byte	0x04, 0x2f
        /*0062*/ 	.short	(.L_35 - .L_34)
	.align		4
.L_34:
        /*0064*/ 	.word	index@(_ZN7cutlass13device_kernelIN5flash11enable_sm90INS1_16FlashAttnFwdSm90INS1_25CollectiveMainloopFwdSm90ILi2EN4cute5tupleIJNS5_1CILi1EEES8_S8_EEENS6_IJNS7_ILi192EEENS7_ILi128EEENS7_ILi64EEEEEELi64ENS_10bfloat16_tEfNS_4arch4Sm90ELb0ELb1ELb0ELb1ELb1ELb0ELb0ELb1ELb1ELb1ELb0ELb0EEENS1_21CollectiveEpilogueFwdINS6_IJSA_SC_SB_EEES9_SE_SG_Li384ELb1ELb1ELb0ELb0EEENS1_36VarlenDynamicPersistentTileSchedulerILi192ELi128ELi384ELi128ELb0ELb1ELb1ELb1ELb0ELb1EEEEEEEEEvNT_6ParamsE)
        /*0068*/ 	.word	0x00000080


	//----- nvinfo : EIATTR_FRAME_SIZE
	.align		4
.L_35:
        /*006c*/ 	.byte	0x04, 0x11
        /*006e*/ 	.short	(.L_37 - .L_36)
	.align		4
.L_36:
        /*0070*/ 	.word	index@(_ZN7cutlass13device_kernelIN5flash11enable_sm90INS1_16FlashAttnFwdSm90INS1_25CollectiveMainloopFwdSm90ILi2EN4cute5tupleIJNS5_1CILi1EEES8_S8_EEENS6_IJNS7_ILi192EEENS7_ILi128EEENS7_ILi64EEEEEELi64ENS_10bfloat16_tEfNS_4arch4Sm90ELb0ELb1ELb0ELb1ELb1ELb0ELb0ELb1ELb1ELb1ELb0ELb0EEENS1_21CollectiveEpilogueFwdINS6_IJSA_SC_SB_EEES9_SE_SG_Li384ELb1ELb1ELb0ELb0EEENS1_36VarlenDynamicPersistentTileSchedulerILi192ELi128ELi384ELi128ELb0ELb1ELb1ELb1ELb0ELb1EEEEEEEEEvNT_6ParamsE)
        /*0074*/ 	.word	0x00000038


	//----- nvinfo : EIATTR_REGCOUNT
	.align		4
.L_37:
        /*0078*/ 	.byte	0x04, 0x2f
        /*007a*/ 	.short	(.L_39 - .L_38)
	.align		4
.L_38:
        /*007c*/ 	.word	index@(_ZN7cutlass13device_kernelIN5flash11enable_sm90INS1_16FlashAttnFwdSm90INS1_25CollectiveMainloopFwdSm90ILi2EN4cute5tupleIJNS5_1CILi1EEES8_S8_EEENS6_IJNS7_ILi192EEENS7_ILi128EEENS7_ILi64EEEEEELi64ENS_10bfloat16_tEfNS_4arch4Sm90ELb0ELb1ELb0ELb0ELb1ELb0ELb0ELb1ELb1ELb1ELb0ELb0EEENS1_21CollectiveEpilogueFwdINS6_IJSA_SC_SB_EEES9_SE_SG_Li384ELb0ELb1ELb0ELb0EEENS1_30DynamicPersistentTileSchedulerILi384ELi128ELb0ELb1ELb1EEEEEEEEEvNT_6ParamsE)
        /*0080*/ 	.word	0x00000080


	//----- nvinfo : EIATTR_FRAME_SIZE
	.align		4
.L_39:
        /*0084*/ 	.byte	0x04, 0x11
        /*0086*/ 	.short	(.L_41 - .L_40)
	.align		4
.L_40:
        /*0088*/ 	.word	index@(_ZN7cutlass13device_kernelIN5flash11enable_sm90INS1_16FlashAttnFwdSm90INS1_25CollectiveMainloopFwdSm90ILi2EN4cute5tupleIJNS5_1CILi1EEES8_S8_EEENS6_IJNS7_ILi192EEENS7_ILi128EEENS7_ILi64EEEEEELi64ENS_10bfloat16_tEfNS_4arch4Sm90ELb0ELb1ELb0ELb0ELb1ELb0ELb0ELb1ELb1ELb1ELb0ELb0EEENS1_21CollectiveEpilogueFwdINS6_IJSA_SC_SB_EEES9_SE_SG_Li384ELb0ELb1ELb0ELb0EEENS1_30DynamicPersistentTileSchedulerILi384ELi128ELb0ELb1ELb1EEEEEEEEEvNT_6ParamsE)
        /*008c*/ 	.word	0x00000018


	//----- nvinfo : EIATTR_REGCOUNT
	.align		4
.L_41:
        /*0090*/ 	.byte	0x04, 0x2f
        /*0092*/ 	.short	(.L_43 - .L_42)
	.align		4
.L_42:
        /*0094*/ 	.word	index@(_ZN7cutlass13device_kernelIN5flash11enable_sm90INS1_16FlashAttnFwdSm90INS1_25CollectiveMainloopFwdSm90ILi2EN4cute5tupleIJNS5_1CILi1EEES8_S8_EEENS6_IJNS7_ILi192EEENS7_ILi128EEENS7_ILi64EEEEEELi64ENS_10bfloat16_tEfNS_4arch4Sm90ELb0ELb0ELb0ELb1ELb1ELb1ELb0ELb1ELb1ELb1ELb0ELb0EEENS1_21CollectiveEpilogueFwdINS6_IJSA_SC_SB_EEES9_SE_SG_Li384ELb1ELb1ELb0ELb0EEENS1_36VarlenDynamicPersistentTileSchedulerILi192ELi128ELi384ELi128ELb0ELb1ELb1ELb0ELb1ELb1EEEEEEEEEvNT_6ParamsE)
        /*0098*/ 	.word	0x00000080


	//----- nvinfo : EIATTR_FRAME_SIZE
	.align		4
.L_43:
        /*009c*/ 	.byte	0x04, 0x11
        /*009e*/ 	.short	(.L_45 - .L_44)
	.align		4
.L_44:
        /*00a0*/ 	.word	index@(_ZN7cutlass13device_kernelIN5flash11enable_sm90INS1_16FlashAttnFwdSm90INS1_25CollectiveMainloopFwdSm90ILi2EN4cute5tupleIJNS5_1CILi1EEES8_S8_EEENS6_IJNS7_ILi192EEENS7_ILi128EEENS7_ILi64EEEEEELi64ENS_10bfloat16_tEfNS_4arch4Sm90ELb0ELb0ELb0ELb1ELb1ELb1ELb0ELb1ELb1ELb1ELb0ELb0EEENS1_21CollectiveEpilogueFwdINS6_IJSA_SC_SB_EEES9_SE_SG_Li384ELb1ELb1ELb0ELb0EEENS1_36VarlenDynamicPersistentTileSchedulerILi192ELi128ELi384ELi128ELb0ELb1ELb1ELb0ELb1ELb1EEEEEEEEEvNT_6ParamsE)
        /*00a4*/ 	.word	0x00000078


	//----- nvinfo : EIATTR_REGCOUNT
	.align		4
.L_45:
        /*00a8*/ 	.byte	0x04, 0x2f
        /*00aa*/ 	.short	(.L_47 - .L_46)
	.align		4
.L_46:
        /*00ac*/ 	.word	index@(_ZN7cutlass13device_kernelIN5flash11enable_sm90INS1_16FlashAttnFwdSm90INS1_25CollectiveMainloopFwdSm90ILi2EN4cute5tupleIJNS5_1CILi1EEES8_S8_EEENS6_IJNS7_ILi192EEENS7_ILi128EEENS7_ILi64EEEEEELi64ENS_10bfloat16_tEfNS_4arch4Sm90ELb0ELb0ELb0ELb1ELb1ELb0ELb0ELb1ELb1ELb1ELb0ELb0EEENS1_21CollectiveEpilogueFwdINS6_IJSA_SC_SB_EEES9_SE_SG_Li384ELb1ELb1ELb0ELb0EEENS1_36VarlenDynamicPersistentTileSchedulerILi192ELi128ELi384ELi128ELb0ELb1ELb1ELb0ELb1ELb1EEEEEEEEEvNT_6ParamsE)
        /*00b0*/ 	.word	0x00000080


	//----- nvinfo : EIATTR_FRAME_SIZE
	.align		4
.L_47:
        /*00b4*/ 	.byte	0x04, 0x11
        /*00b6*/ 	.short	(.L_49 - .L_48)
	.align		4
.L_48:
        /*00b8*/ 	.word	index@(_ZN7cutlass13device_kernelIN5flash11enable_sm90INS1_16FlashAttnFwdSm90INS1_25CollectiveMainloopFwdSm90ILi2EN4cute5tupleIJNS5_1CILi1EEES8_S8_EEENS6_IJNS7_ILi192EEENS7_ILi128EEENS7_ILi64EEEEEELi64ENS_10bfloat16_tEfNS_4arch4Sm90ELb0ELb0ELb0ELb1ELb1ELb0ELb0ELb1ELb1ELb1ELb0ELb0EEENS1_21CollectiveEpilogueFwdINS6_IJSA_SC_SB_EEES9_SE_SG_Li384ELb1ELb1ELb0ELb0EEENS1_36VarlenDynamicPersistentTileSchedulerILi192ELi128ELi384ELi128ELb0ELb1ELb1ELb0ELb1ELb1EEEEEEEEEvNT_6ParamsE)
        /*00bc*/ 	.word	0x00000040


	//----- nvinfo : EIATTR_REGCOUNT
	.align		4
.L_49:
        /*00c0*/ 	.byte	0x04, 0x2f
        /*00c2*/ 	.short	(.L_51 - .L_50)
	.align		4
.L_50:
        /*00c4*/ 	.word	index@(_ZN7cutlass13device_kernelIN5flash11enable_sm90INS1_16FlashAttnFwdSm90INS1_25CollectiveMainloopFwdSm90ILi2EN4cute5tupleIJNS5_1CILi1EEES8_S8_EEENS6_IJNS7_ILi192EEENS7_ILi128EEENS7_ILi64EEEEEELi64ENS_10bfloat16_tEfNS_4arch4Sm90ELb0ELb0ELb0ELb0ELb1ELb0ELb0ELb1ELb1ELb1ELb0ELb0EEENS1_21CollectiveEpilogueFwdINS6_IJSA_SC_SB_EEES9_SE_SG_Li384ELb0ELb1ELb0ELb0EEENS1_29StaticPersistentTileSchedulerILb0EEEEEEEEEvNT_6ParamsE)
        /*00c8*/ 	.word	0x00000080


	//----- nvinfo : EIATTR_FRAME_SIZE
	.align		4
.L_51:
        /*00cc*/ 	.byte	0x04, 0x11
        /*00ce*/ 	.short	(.L_53 - .L_52)
	.align		4
.L_52:
        /*00d0*/ 	.word	index@(_ZN7cutlass13device_kernelIN5flash11enable_sm90INS1_16FlashAttnFwdSm90INS1_25CollectiveMainloopFwdSm90ILi2EN4cute5tupleIJNS5_1CILi1EEES8_S8_EEENS6_IJNS7_ILi192EEENS7_ILi128EEENS7_ILi64EEEEEELi64ENS_10bfloat16_tEfNS_4arch4Sm90ELb0ELb0ELb0ELb0ELb1ELb0ELb0ELb1ELb1ELb1ELb0ELb0EEENS1_21CollectiveEpilogueFwdINS6_IJSA_SC_SB_EEES9_SE_SG_Li384ELb0ELb1ELb0ELb0EEENS1_29StaticPersistentTileSchedulerILb0EEEEEEEEEvNT_6ParamsE)
        /*00d4*/ 	.word	0x00000010


	//----- nvinfo : EIATTR_MIN_STACK_SIZE
	.align		4
.L_53:
        /*00d8*/ 	.byte	0x04, 0x12
        /*00da*/ 	.short	(.L_55 - .L_54)
	.align		4
.L_54:
        /*00dc*/ 	.word	index@(_ZN7cutlass13device_kernelIN5flash11enable_sm90INS1_16FlashAttnFwdSm90INS1_25CollectiveMainloopFwdSm90ILi2EN4cute5tupleIJNS5_1CILi1EEES8_S8_EEENS6_IJNS7_ILi192EEENS7_ILi128EEENS7_ILi64EEEEEELi64ENS_10bfloat16_tEfNS_4arch4Sm90ELb0ELb0ELb0ELb0ELb1ELb0ELb0ELb1ELb1ELb1ELb0ELb0EEENS1_21CollectiveEpilogueFwdINS6_IJSA_SC_SB_EEES9_SE_SG_Li384ELb0ELb1ELb0ELb0EEENS1_29StaticPersistentTileSchedulerILb0EEEEEEEEEvNT_6ParamsE)
        /*00e0*/ 	.word	0x00000010


	//----- nvinfo : EIATTR_MIN_STACK_SIZE
	.align		4
.L_55:
        /*00e4*/ 	.byte	0x04, 0x12
        /*00e6*/ 	.short	(.L_57 - .L_56)
	.align		4
.L_56:
        /*00e8*/ 	.word	index@(_ZN7cutlass13device_kernelIN5flash11enable_sm90INS1_16FlashAttnFwdSm90INS1_25CollectiveMainloopFwdSm90ILi2EN4cute5tupleIJNS5_1CILi1EEES8_S8_EEENS6_IJNS7_ILi192EEENS7_ILi128EEENS7_ILi64EEEEEELi64ENS_10bfloat16_tEfNS_4arch4Sm90ELb0ELb0ELb0ELb1ELb1ELb0ELb0ELb1ELb1ELb1ELb0ELb0EEENS1_21CollectiveEpilogueFwdINS6_IJSA_SC_SB_EEES9_SE_SG_Li384ELb1ELb1ELb0ELb0EEENS1_36VarlenDynamicPersistentTileSchedulerILi192ELi128ELi384ELi128ELb0ELb1ELb1ELb0ELb1ELb1EEEEEEEEEvNT_6ParamsE)
        /*00ec*/ 	.word	0x00000040


	//----- nvinfo : EIATTR_MIN_STACK_SIZE
	.align		4
.L_57:
        /*00f0*/ 	.byte	0x04, 0x12
        /*00f2*/ 	.short	(.L_59 - .L_58)
	.align		4
.L_58:
        /*00f4*/ 	.word	index@(_ZN7cutlass13device_kernelIN5flash11enable_sm90INS1_16FlashAttnFwdSm90INS1_25CollectiveMainloopFwdSm90ILi2EN4cute5tupleIJNS5_1CILi1EEES8_S8_EEENS6_IJNS7_ILi192EEENS7_ILi128EEENS7_ILi64EEEEEELi64ENS_10bfloat16_tEfNS_4arch4Sm90ELb0ELb0ELb0ELb1ELb1ELb1ELb0ELb1ELb1ELb1ELb0ELb0EEENS1_21CollectiveEpilogueFwdINS6_IJSA_SC_SB_EEES9_SE_SG_Li384ELb1ELb1ELb0ELb0EEENS1_36VarlenDynamicPersistentTileSchedulerILi192ELi128ELi384ELi128ELb0ELb1ELb1ELb0ELb1ELb1EEEEEEEEEvNT_6ParamsE)
        /*00f8*/ 	.word	0x00000078


	//----- nvinfo : EIATTR_MIN_STACK_SIZE
	.align		4
.L_59:
        /*00fc*/ 	.byte	0x04, 0x12
        /*00fe*/ 	.short	(.L_61 - .L_60)
	.align		4
.L_60:
        /*0100*/ 	.word	index@(_ZN7cutlass13device_kernelIN5flash11enable_sm90INS1_16FlashAttnFwdSm90INS1_25CollectiveMainloopFwdSm90ILi2EN4cute5tupleIJNS5_1CILi1EEES8_S8_EEENS6_IJNS7_ILi192EEENS7_ILi128EEENS7_ILi64EEEEEELi64ENS_10bfloat16_tEfNS_4arch4Sm90ELb0ELb1ELb0ELb0ELb1ELb0ELb0ELb1ELb1ELb1ELb0ELb0EEENS1_21CollectiveEpilogueFwdINS6_IJSA_SC_SB_EEES9_SE_SG_Li384ELb0ELb1ELb0ELb0EEENS1_30DynamicPersistentTileSchedulerILi384ELi128ELb0ELb1ELb1EEEEEEEEEvNT_6ParamsE)
        /*0104*/ 	.word	0x00000018


	//----- nvinfo : EIATTR_MIN_STACK_SIZE
	.align		4
.L_61:
        /*0108*/ 	.byte	0x04, 0x12
        /*010a*/ 	.short	(.L_63 - .L_62)
	.align		4
.L_62:
        /*010c*/ 	.word	index@(_ZN7cutlass13device_kernelIN5flash11enable_sm90INS1_16FlashAttnFwdSm90INS1_25CollectiveMainloopFwdSm90ILi2EN4cute5tupleIJNS5_1CILi1EEES8_S8_EEENS6_IJNS7_ILi192EEENS7_ILi128EEENS7_ILi64EEEEEELi64ENS_10bfloat16_tEfNS_4arch4Sm90ELb0ELb1ELb0ELb1ELb1ELb0ELb0ELb1ELb1ELb1ELb0ELb0EEENS1_21CollectiveEpilogueFwdINS6_IJSA_SC_SB_EEES9_SE_SG_Li384ELb1ELb1ELb0ELb0EEENS1_36VarlenDynamicPersistentTileSchedulerILi192ELi128ELi384ELi128ELb0ELb1ELb1ELb1ELb0ELb1EEEEEEEEEvNT_6ParamsE)
        /*0110*/ 	.word	0x00000038


	//----- nvinfo : EIATTR_MIN_STACK_SIZE
	.align		4
.L_63:
        /*0114*/ 	.byte	0x04, 0x12
        /*0116*/ 	.short	(.L_65 - .L_64)
	.align		4
.L_64:
        /*0118*/ 	.word	index@(_ZN7cutlass13device_kernelIN5flash11enable_sm90INS1_16FlashAttnFwdSm90INS1_25CollectiveMainloopFwdSm90ILi2EN4cute5tupleIJNS5_1CILi1EEES8_S8_EEENS6_IJNS7_ILi192EEENS7_ILi128EEENS7_ILi64EEEEEELi64ENS_10bfloat16_tEfNS_4arch4Sm90ELb0ELb1ELb0ELb1ELb1ELb1ELb0ELb1ELb1ELb1ELb0ELb0EEENS1_21CollectiveEpilogueFwdINS6_IJSA_SC_SB_EEES9_SE_SG_Li384ELb1ELb1ELb0ELb0EEENS1_36VarlenDynamicPersistentTileSchedulerILi192ELi128ELi384ELi128ELb0ELb1ELb1ELb1ELb0ELb1EEEEEEEEEvNT_6ParamsE)
        /*011c*/ 	.word	0x00000070


	//----- nvinfo : EIATTR_MIN_STACK_SIZE
	.align		4
.L_65:
        /*0120*/ 	.byte	0x04, 0x12
        /*0122*/ 	.short	(.L_67 - .L_66)
	.align		4
.L_66:
        /*0124*/ 	.word	index@(_ZN7cutlass13device_kernelIN5flash11enable_sm90INS1_16FlashAttnFwdSm90INS1_25CollectiveMainloopFwdSm90ILi2EN4cute5tupleIJNS5_1CILi1EEES8_S8_EEENS6_IJNS7_ILi192EEENS7_ILi128EEENS7_ILi64EEEEEELi64ENS_10bfloat16_tEfNS_4arch4Sm90ELb1ELb0ELb0ELb0ELb1ELb0ELb0ELb1ELb1ELb1ELb0ELb0EEENS1_21CollectiveEpilogueFwdINS6_IJSA_SC_SB_EEES9_SE_SG_Li384ELb0ELb1ELb0ELb0EEENS1_30DynamicPersistentTileSchedulerILi384ELi128ELb0ELb1ELb1EEEEEEEEEvNT_6ParamsE)
        /*0128*/ 	.word	0x00000018


	//----- nvinfo : EIATTR_MIN_STACK_SIZE
	.align		4
.L_67:
        /*012c*/ 	.byte	0x04, 0x12
        /*012e*/ 	.short	(.L_69 - .L_68)
	.align		4
.L_68:
        /*0130*/ 	.word	index@(_ZN7cutlass13device_kernelIN5flash11enable_sm90INS1_16FlashAttnFwdSm90INS1_25CollectiveMainloopFwdSm90ILi2EN4cute5tupleIJNS5_1CILi1EEES8_S8_EEENS6_IJNS7_ILi192EEENS7_ILi128EEENS7_ILi64EEEEEELi64ENS_10bfloat16_tEfNS_4arch4Sm90ELb1ELb0ELb0ELb1ELb1ELb0ELb0ELb1ELb1ELb1ELb0ELb0EEENS1_21CollectiveEpilogueFwdINS6_IJSA_SC_SB_EEES9_SE_SG_Li384ELb1ELb1ELb0ELb0EEENS1_36VarlenDynamicPersistentTileSchedulerILi192ELi128ELi384ELi128ELb0ELb1ELb1ELb1ELb1ELb1EEEEEEEEEvNT_6ParamsE)
        /*0134*/ 	.word	0x00000040


	//----- nvinfo : EIATTR_MIN_STACK_SIZE
	.align		4
.L_69:
        /*0138*/ 	.byte	0x04, 0x12
        /*013a*/ 	.short	(.L_71 - .L_70)
	.align		4
.L_70:
        /*013c*/ 	.word	index@(_ZN7cutlass13device_kernelIN5flash11enable_sm90INS1_16FlashAttnFwdSm90INS1_25CollectiveMainloopFwdSm90ILi2EN4cute5tupleIJNS5_1CILi1EEES8_S8_EEENS6_IJNS7_ILi192EEENS7_ILi128EEENS7_ILi64EEEEEELi64ENS_10bfloat16_tEfNS_4arch4Sm90ELb1ELb0ELb0ELb1ELb1ELb1ELb0ELb1ELb1ELb1ELb0ELb0EEENS1_21CollectiveEpilogueFwdINS6_IJSA_SC_SB_EEES9_SE_SG_Li384ELb1ELb1ELb0ELb0EEENS1_36VarlenDynamicPersistentTileSchedulerILi192ELi128ELi384ELi128ELb0ELb1ELb1ELb1ELb1ELb1EEEEEEEEEvNT_6ParamsE)
        /*0140*/ 	.word	0x00000078
.L_71:


//--------------------- .nv.compat                --------------------------
	.section	.nv.compat,"",@"SHT_CUDA_COMPAT_INFO"
	.align	4
        /*0000*/ 	.byte	0x02, 0x09, 0x01, 0x00, 0x02, 0x02, 0x04, 0x00, 0x02, 0x05, 0x05, 0x00, 0x03, 0x07, 0x01, 0x01
        /*0010*/ 	.byte	0x02, 0x03, 0x01, 0x00, 0x02, 0x06, 0x01, 0x00, 0x04, 0x0b, 0x08, 0x00, 0x00, 0x00, 0x00, 0x00
        /*0020*/ 	.byte	0x00, 0x00, 0x00, 0x00


//--------------------- .nv.info._ZN7cutlass13device_kernelIN5flash11enable_sm90INS1_16FlashAttnFwdSm90INS1_25CollectiveMainloopFwdSm90ILi2EN4cute5tupleIJNS5_1CILi1EEES8_S8_EEENS6_IJNS7_ILi192EEENS7_ILi128EEENS7_ILi64EEEEEELi64ENS_10bfloat16_tEfNS_4arch4Sm90ELb0ELb0ELb0ELb0ELb1ELb0ELb0ELb1ELb1ELb1ELb0ELb0EEENS1_21CollectiveEpilogueFwdINS6_IJSA_SC_SB_EEES9_SE_SG_Li384ELb0ELb1ELb0ELb0EEENS1_29StaticPersistentTileSchedulerILb0EEEEEEEEEvNT_6ParamsE --------------------------
	.section	.nv.info._ZN7cutlass13device_kernelIN5flash11enable_sm90INS1_16FlashAttnFwdSm90INS1_25CollectiveMainloopFwdSm90ILi2EN4cute5tupleIJNS5_1CILi1EEES8_S8_EEENS6_IJNS7_ILi192EEENS7_ILi128EEENS7_ILi64EEEEEELi64ENS_10bfloat16_tEfNS_4arch4Sm90ELb0ELb0ELb0ELb0ELb1ELb0ELb0ELb1ELb1ELb1ELb0ELb0EEENS1_21CollectiveEpilogueFwdINS6_IJSA_SC_SB_EEES9_SE_SG_Li384ELb0ELb1ELb0ELb0EEENS1_29StaticPersistentTileSchedulerILb0EEEEEEEEEvNT_6ParamsE,"",@"SHT_CUDA_INFO"
	.sectionflags	@""
	.align	4


	//----- nvinfo : EIATTR_CUDA_API_VERSION
	.align		4
        /*0000*/ 	.byte	0x04, 0x37
        /*0002*/ 	.short	(.L_73 - .L_72)
.L_72:
        /*0004*/ 	.word	0x00000082


	//----- nvinfo : EIATTR_KPARAM_INFO
	.align		4
.L_73:
        /*0008*/ 	.byte	0x04, 0x17
        /*000a*/ 	.short	(.L_75 - .L_74)
.L_74:
        /*000c*/ 	.word	0x00000000
        /*0010*/ 	.short	0x0000
        /*0012*/ 	.short	0x0070
        /*0014*/ 	.byte	0x00, 0xf0, 0x01, 0x28


	//----- nvinfo : EIATTR_SPARSE_MMA_MASK
	.align		4
.L_75:
        /*0018*/ 	.byte	0x03, 0x50
        /*001a*/ 	.short	0x0000


	//----- nvinfo : EIATTR_MAXREG_COUNT
	.align		4
        /*001c*/ 	.byte	0x03, 0x1b
        /*001e*/ 	.short	0x0080


	//----- nvinfo : EIATTR_NUM_BARRIERS
	.align		4
        /*0020*/ 	.byte	0x02, 0x4c
        /*0022*/ 	.byte	0x10
	.zero		1


	//----- nvinfo : EIATTR_EXTERNS
	.align		4
        /*0024*/ 	.byte	0x04, 0x0f
        /*0026*/ 	.short	(.L_77 - .L_76)


	//   ....[0]....
	.align		4
.L_76:
        /*0028*/ 	.word	index@(__assertfail)


	//----- nvinfo : EIATTR_ANNOTATIONS
	.align		4
.L_77:
        /*002c*/ 	.byte	0x04, 0x55
        /*002e*/ 	.short	(.L_79 - .L_78)


	//   ....[0]....
.L_78:
        /*0030*/ 	.word	0x00000001
        /*0034*/ 	.byte	0x90, 0x65, 0x00, 0x00, 0x01, 0x00, 0x00, 0x00, 0xb0, 0x65, 0x00, 0x00, 0x01, 0x00, 0x00, 0x00
        /*0044*/ 	.byte	0x60, 0x66, 0x00, 0x00, 0x01, 0x00, 0x00, 0x00, 0xf0, 0x67, 0x00, 0x00, 0x01, 0x00, 0x00, 0x00
        /*0054*/ 	.byte	0x60, 0x6d, 0x00, 0x00, 0x01, 0x00, 0x00, 0x00, 0x50, 0x79, 0x00, 0x00, 0x01, 0x00, 0x00, 0x00
        /*0064*/ 	.byte	0xb0, 0x84, 0x00, 0x00, 0x01, 0x00, 0x00, 0x00, 0x80, 0x86, 0x00, 0x00, 0x01, 0x00, 0x00, 0x00
        /*0074*/ 	.byte	0xb0, 0x86, 0x00, 0x00, 0x01, 0x00, 0x00, 0x00, 0x30, 0x9b, 0x00, 0x00, 0x01, 0x00, 0x00, 0x00
        /*0084*/ 	.byte	0x60, 0x9b, 0x00, 0x00, 0x01, 0x00, 0x00, 0x00, 0xe0, 0x9b, 0x00, 0x00, 0x01, 0x00, 0x00, 0x00
        /*0094*/ 	.byte	0x00, 0x9c, 0x00, 0x00


	//----- nvinfo : EIATTR_MERCURY_ISA_VERSION
	.align		4
.L_79:
        /*0098*/ 	.byte	0x03, 0x5f
        /*009a*/ 	.short	0x0101


	//----- nvinfo : EIATTR_INT_WARP_WIDE_INSTR_OFFSETS
	.align		4
        /*009c*/ 	.byte	0x04, 0x31
        /*009e*/ 	.short	(.L_81 - .L_80)


	//   ....[0]....
.L_80:
        /*00a0*/ 	.word	0x000000c0


	//   ....[1]....
        /*00a4*/ 	.word	0x000000d0


	//   ....[2]....
        /*00a8*/ 	.word	0x00000170


	//----- nvinfo : EIATTR_COOP_GROUP_MASK_REGIDS
	.align		4
.L_81:
        /*00ac*/ 	.byte	0x04, 0x29
        /*00ae*/ 	.short	(.L_83 - .L_82)


	//   ....[0]....
.L_82:
        /*00b0*/ 	.word	0xffffffff


	//   ....[1]....
        /*00b4*/ 	.word	0xffffffff


	//   ....[2]....
        /*00b8*/ 	.word	0xffffffff


	//   ....[3]....
        /*00bc*/ 	.word	0xffffffff


	//   ....[4]....
        /*00c0*/ 	.word	0xffffffff


	//   ....[5]....
        /*00c4*/ 	.word	0xffffffff


	//   ....[6]....
        /*00c8*/ 	.word	0xffffffff


	//   ....[7]....
        /*00cc*/ 	.word	0xffffffff


	//   ....[8]....
        /*00d0*/ 	.word	0xffffffff


	//   ....[9]....
        /*00d4*/ 	.word	0xffffffff


	//   ....[10]....
        /*00d8*/ 	.word	0xffffffff


	//   ....[11]....
        /*00dc*/ 	.word	0xffffffff


	//   ....[12]....
        /*00e0*/ 	.word	0xffffffff


	//   ....[13]....
        /*00e4*/ 	.word	0xffffffff


	//   ....[14]....
        /*00e8*/ 	.word	0xffffffff


	//   ....[15]....
        /*00ec*/ 	.word	0xffffffff


	//   ....[16]....
        /*00f0*/ 	.word	0xffffffff


	//   ....[17]....
        /*00f4*/ 	.word	0xffffffff


	//   ....[18]....
        /*00f8*/ 	.word	0xffffffff


	//   ....[19]....
        /*00fc*/ 	.word	0xffffffff


	//   ....[20]....
        /*0100*/ 	.word	0xffffffff


	//   ....[21]....
        /*0104*/ 	.word	0xffffffff


	//   ....[22]....
        /*0108*/ 	.word	0xffffffff


	//   ....[23]....
        /*010c*/ 	.word	0xffffffff


	//   ....[24]....
        /*0110*/ 	.word	0xffffffff


	//   ....[25]....
        /*0114*/ 	.word	0xffffffff


	//   ....[26]....
        /*0118*/ 	.word	0xffffffff


	//   ....[27]....
        /*011c*/ 	.word	0xffffffff


	//   ....[28]....
        /*0120*/ 	.word	0xffffffff


	//   ....[29]....
        /*0124*/ 	.word	0xffffffff


	//   ....[30]....
        /*0128*/ 	.word	0xffffffff


	//   ....[31]....
        /*012c*/ 	.word	0xffffffff


	//   ....[32]....
        /*0130*/ 	.word	0xffffffff


	//   ....[33]....
        /*0134*/ 	.word	0xffffffff


	//   ....[34]....
        /*0138*/ 	.word	0xffffffff


	//   ....[35]....
        /*013c*/ 	.word	0xffffffff


	//   ....[36]....
        /*0140*/ 	.word	0xffffffff


	//   ....[37]....
        /*0144*/ 	.word	0xffffffff


	//   ....[38]....
        /*0148*/ 	.word	0xffffffff


	//   ....[39]....
        /*014c*/ 	.word	0xffffffff


	//   ....[40]....
        /*0150*/ 	.word	0xffffffff


	//   ....[41]....
        /*0154*/ 	.word	0xffffffff


	//   ....[42]....
        /*0158*/ 	.word	0xffffffff


	//   ....[43]....
        /*015c*/ 	.word	0xffffffff


	//   ....[44]....
        /*0160*/ 	.word	0xffffffff


	//   ....[45]....
        /*0164*/ 	.word	0xffffffff


	//   ....[46]....
        /*0168*/ 	.word	0xffffffff


	//   ....[47]....
        /*016c*/ 	.word	0xffffffff


	//   ....[48]....
        /*0170*/ 	.word	0xffffffff


	//   ....[49]....
        /*0174*/ 	.word	0xffffffff


	//   ....[50]....
        /*0178*/ 	.word	0xffffffff


	//   ....[51]....
        /*017c*/ 	.word	0xffffffff


	//   ....[52]....
        /*0180*/ 	.word	0xffffffff


	//   ....[53]....
        /*0184*/ 	.word	0xffffffff


	//   ....[54]....
        /*0188*/ 	.word	0xffffffff


	//   ....[55]....
        /*018c*/ 	.word	0xffffffff


	//   ....[56]....
        /*0190*/ 	.word	0xffffffff


	//   ....[57]....
        /*0194*/ 	.word	0xffffffff


	//   ....[58]....
        /*0198*/ 	.word	0xffffffff


	//   ....[59]....
        /*019c*/ 	.word	0xffffffff


	//   ....[60]....
        /*01a0*/ 	.word	0xffffffff


	//   ....[61]....
        /*01a4*/ 	.word	0xffffffff


	//   ....[62]....
        /*01a8*/ 	.word	0xffffffff


	//   ....[63]....
        /*01ac*/ 	.word	0xffffffff


	//   ....[64]....
        /*01b0*/ 	.word	0xffffffff


	//   ....[65]....
        /*01b4*/ 	.word	0xffffffff


	//   ....[66]....
        /*01b8*/ 	.word	0xffffffff


	//   ....[67]....
        /*01bc*/ 	.word	0xffffffff


	//   ....[68]....
        /*01c0*/ 	.word	0xffffffff


	//   ....[69]....
        /*01c4*/ 	.word	0xffffffff


	//   ....[70]....
        /*01c8*/ 	.word	0xffffffff


	//   ....[71]....
        /*01cc*/ 	.word	0xffffffff


	//   ....[72]....
        /*01d0*/ 	.word	0xffffffff


	//   ....[73]....
        /*01d4*/ 	.word	0xffffffff


	//   ....[74]....
        /*01d8*/ 	.word	0xffffffff


	//   ....[75]....
        /*01dc*/ 	.word	0xffffffff


	//   ....[76]....
        /*01e0*/ 	.word	0xffffffff


	//   ....[77]....
        /*01e4*/ 	.word	0xffffffff


	//   ....[78]....
        /*01e8*/ 	.word	0xffffffff


	//   ....[79]....
        /*01ec*/ 	.word	0xffffffff


	//   ....[80]....
        /*01f0*/ 	.word	0xffffffff


	//   ....[81]....
        /*01f4*/ 	.word	0xffffffff


	//   ....[82]....
        /*01f8*/ 	.word	0xffffffff


	//   ....[83]....
        /*01fc*/ 	.word	0xffffffff


	//   ....[84]....
        /*0200*/ 	.word	0xffffffff


	//   ....[85]....
        /*0204*/ 	.word	0xffffffff


	//   ....[86]....
        /*0208*/ 	.word	0xffffffff


	//   ....[87]....
        /*020c*/ 	.word	0xffffffff


	//   ....[88]....
        /*0210*/ 	.word	0xffffffff


	//   ....[89]....
        /*0214*/ 	.word	0xffffffff


	//   ....[90]....
        /*0218*/ 	.word	0xffffffff


	//   ....[91]....
        /*021c*/ 	.word	0xffffffff


	//   ....[92]....
        /*0220*/ 	.word	0xffffffff


	//   ....[93]....
        /*0224*/ 	.word	0xffffffff


	//   ....[94]....
        /*0228*/ 	.word	0xffffffff


	//   ....[95]....
        /*022c*/ 	.word	0xffffffff


	//   ....[96]....
        /*0230*/ 	.word	0xffffffff


	//   ....[97]....
        /*0234*/ 	.word	0xffffffff


	//   ....[98]....
        /*0238*/ 	.word	0xffffffff


	//   ....[99]....
        /*023c*/ 	.word	0xffffffff


	//   ....[100]....
        /*0240*/ 	.word	0xffffffff


	//   ....[101]....
        /*0244*/ 	.word	0xffffffff


	//   ....[102]....
        /*0248*/ 	.word	0xffffffff


	//   ....[103]....
        /*024c*/ 	.word	0xffffffff


	//   ....[104]....
        /*0250*/ 	.word	0xffffffff


	//   ....[105]....
        /*0254*/ 	.word	0xffffffff


	//   ....[106]....
        /*0258*/ 	.word	0xffffffff


	//   ....[107]....
        /*025c*/ 	.word	0xffffffff


	//   ....[108]....
        /*0260*/ 	.word	0xffffffff


	//   ....[109]....
        /*0264*/ 	.word	0xffffffff


	//   ....[110]....
        /*0268*/ 	.word	0xffffffff


	//   ....[111]....
        /*026c*/ 	.word	0xffffffff


	//   ....[112]....
        /*0270*/ 	.word	0xffffffff


	//   ....[113]....
        /*0274*/ 	.word	0xffffffff


	//   ....[114]....
        /*0278*/ 	.word	0xffffffff


	//   ....[115]....
        /*027c*/ 	.word	0xffffffff


	//   ....[116]....
        /*0280*/ 	.word	0xffffffff


	//   ....[117]....
        /*0284*/ 	.word	0xffffffff


	//   ....[118]....
        /*0288*/ 	.word	0xffffffff


	//   ....[119]....
        /*028c*/ 	.word	0xffffffff


	//   ....[120]....
        /*0290*/ 	.word	0x0500000f


	//   ....[121]....
        /*0294*/ 	.word	0x0500000f


	//   ....[122]....
        /*0298*/ 	.word	0x0500000f


	//   ....[123]....
        /*029c*/ 	.word	0x0500000f


	//   ....[124]....
        /*02a0*/ 	.word	0x0500000f


	//   ....[125]....
        /*02a4*/ 	.word	0x0500000f


	//   ....[126]....
        /*02a8*/ 	.word	0x0500000f


	//   ....[127]....
        /*02ac*/ 	.word	0x0500000f


	//   ....[128]....
        /*02b0*/ 	.word	0x0500000f


	//   ....[129]....
        /*02b4*/ 	.word	0x0500000f


	//   ....[130]....
        /*02b8*/ 	.word	0x0500000f


	//   ....[131]....
        /*02bc*/ 	.word	0x0500000f


	//   ....[132]....
        /*02c0*/ 	.word	0x0500000f


	//   ....[133]....
        /*02c4*/ 	.word	0x0500000f


	//   ....[134]....
        /*02c8*/ 	.word	0x0500000f


	//   ....[135]....
        /*02cc*/ 	.word	0x0500000f


	//   ....[136]....
        /*02d0*/ 	.word	0x0500000f


	//   ....[137]....
        /*02d4*/ 	.word	0x0500000f


	//   ....[138]....
        /*02d8*/ 	.word	0x0500000f


	//   ....[139]....
        /*02dc*/ 	.word	0x0500000f


	//   ....[140]....
        /*02e0*/ 	.word	0x0500000f


	//   ....[141]....
        /*02e4*/ 	.word	0x0500000f


	//   ....[142]....
        /*02e8*/ 	.word	0x0500000f


	//   ....[143]....
        /*02ec*/ 	.word	0x0500000f


	//   ....[144]....
        /*02f0*/ 	.word	0x0500000f


	//   ....[145]....
        /*02f4*/ 	.word	0x0500000f


	//   ....[146]....
        /*02f8*/ 	.word	0x0500000f


	//   ....[147]....
        /*02fc*/ 	.word	0x0500000f


	//   ....[148]....
        /*0300*/ 	.word	0x0500000f


	//   ....[149]....
        /*0304*/ 	.word	0x0500000f


	//   ....[150]....
        /*0308*/ 	.word	0x0500000f


	//   ....[151]....
        /*030c*/ 	.word	0x0500000f


	//   ....[152]....
        /*0310*/ 	.word	0x0500000f


	//   ....[153]....
        /*0314*/ 	.word	0x0500000f


	//   ....[154]....
        /*0318*/ 	.word	0x0500000f


	//   ....[155]....
        /*031c*/ 	.word	0x0500000f


	//   ....[156]....
        /*0320*/ 	.word	0x0500000f


	//   ....[157]....
        /*0324*/ 	.word	0x0500000f


	//   ....[158]....
        /*0328*/ 	.word	0x0500000f


	//   ....[159]....
        /*032c*/ 	.word	0x0500000f


	//   ....[160]....
        /*0330*/ 	.word	0x0500000f


	//   ....[161]....
        /*0334*/ 	.word	0x0500000f


	//   ....[162]....
        /*0338*/ 	.word	0x0500000f


	//   ....[163]....
        /*033c*/ 	.word	0x0500000f


	//   ....[164]....
        /*0340*/ 	.word	0x0500000f


	//   ....[165]....
        /*0344*/ 	.word	0x0500000f


	//   ....[166]....
        /*0348*/ 	.word	0x0500000f


	//   ....[167]....
        /*034c*/ 	.word	0x0500000f


	//   ....[168]....
        /*0350*/ 	.word	0x0500000f


	//   ....[169]....
        /*0354*/ 	.word	0x0500000f


	//   ....[170]....
        /*0358*/ 	.word	0x0500000f


	//   ....[171]....
        /*035c*/ 	.word	0x0500000f


	//   ....[172]....
        /*0360*/ 	.word	0x0500000f


	//   ....[173]....
        /*0364*/ 	.word	0x0500000f


	//   ....[174]....
        /*0368*/ 	.word	0x0500000f


	//   ....[175]....
        /*036c*/ 	.word	0x0500000f


	//   ....[176]....
        /*0370*/ 	.word	0x0500000f


	//   ....[177]....
        /*0374*/ 	.word	0x0500000f


	//   ....[178]....
        /*0378*/ 	.word	0x0500000f


	//   ....[179]....
        /*037c*/ 	.word	0x0500000f


	//   ....[180]....
        /*0380*/ 	.word	0x0500000f


	//   ....[181]....
        /*0384*/ 	.word	0x0500000f


	//   ....[182]....
        /*0388*/ 	.word	0x0500000f


	//   ....[183]....
        /*038c*/ 	.word	0x0500000f


	//   ....[184]....
        /*0390*/ 	.word	0x0500000f


	//   ....[185]....
        /*0394*/ 	.word	0x0500000f


	//   ....[186]....
        /*0398*/ 	.word	0x0500000f


	//   ....[187]....
        /*039c*/ 	.word	0x0500000f


	//   ....[188]....
        /*03a0*/ 	.word	0x0500000f


	//   ....[189]....
        /*03a4*/ 	.word	0x0500000f


	//   ....[190]....
        /*03a8*/ 	.word	0x0500000f


	//   ....[191]....
        /*03ac*/ 	.word	0x0500000f


	//   ....[192]....
        /*03b0*/ 	.word	0x0500000f


	//   ....[193]....
        /*03b4*/ 	.word	0x0500000f


	//   ....[194]....
        /*03b8*/ 	.word	0x0500000f


	//   ....[195]....
        /*03bc*/ 	.word	0x0500000f


	//   ....[196]....
        /*03c0*/ 	.word	0x0500000f


	//   ....[197]....
        /*03c4*/ 	.word	0x0500000f


	//   ....[198]....
        /*03c8*/ 	.word	0x0500000f


	//   ....[199]....
        /*03cc*/ 	.word	0x0500000f


	//   ....[200]....
        /*03d0*/ 	.word	0x0500000f


	//   ....[201]....
        /*03d4*/ 	.word	0x0500000f


	//   ....[202]....
        /*03d8*/ 	.word	0x0500000f


	//   ....[203]....
        /*03dc*/ 	.word	0x0500000f


	//   ....[204]....
        /*03e0*/ 	.word	0x0500000f


	//   ....[205]....
        /*03e4*/ 	.word	0x0500000f


	//   ....[206]....
        /*03e8*/ 	.word	0x0500000f


	//   ....[207]....
        /*03ec*/ 	.word	0x0500000f


	//   ....[208]....
        /*03f0*/ 	.word	0x0500000f


	//   ....[209]....
        /*03f4*/ 	.word	0x0500000f


	//----- nvinfo : EIATTR_COOP_GROUP_INSTR_OFFSETS
	.align		4
.L_83:
        /*03f8*/ 	.byte	0x04, 0x28
        /*03fa*/ 	.short	(.L_85 - .L_84)


	//   ....[0]....
.L_84:
        /*03fc*/ 	.word	0x00000080


	//   ....[1]....
        /*0400*/ 	.word	0x00000090


	//   ....[2]....
        /*0404*/ 	.word	0x000002d0


	//   ....[3]....
        /*0408*/ 	.word	0x00000430


	//   ....[4]....
        /*040c*/ 	.word	0x00000550


	//   ....[5]....
        /*0410*/ 	.word	0x000006b0


	//   ....[6]....
        /*0414*/ 	.word	0x00000ca0


	//   ....[7]....
        /*0418*/ 	.word	0x00001c70


	//   ....[8]....
        /*041c*/ 	.word	0x00001d70


	//   ....[9]....
        /*0420*/ 	.word	0x00002360


	//   ....[10]....
        /*0424*/ 	.word	0x000023b0


	//   ....[11]....
        /*0428*/ 	.word	0x00003bf0


	//   ....[12]....
        /*042c*/ 	.word	0x00003c00


	//   ....[13]....
        /*0430*/ 	.word	0x00003c30


	//   ....[14]....
        /*0434*/ 	.word	0x00003c40


	//   ....[15]....
        /*0438*/ 	.word	0x00004ee0


	//   ....[16]....
        /*043c*/ 	.word	0x00004f10


	//   ....[17]....
        /*0440*/ 	.word	0x00004fc0


	//   ....[18]....
        /*0444*/ 	.word	0x00004fd0


	//   ....[19]....
        /*0448*/ 	.word	0x00005b30


	//   ....[20]....
        /*044c*/ 	.word	0x00005b90


	//   ....[21]....
        /*0450*/ 	.word	0x00005c10


	//   ....[22]....
        /*0454*/ 	.word	0x00005c40


	//   ....[23]....
        /*0458*/ 	.word	0x000060c0


	//   ....[24]....
        /*045c*/ 	.word	0x000060f0


	//   ....[25]....
        /*0460*/ 	.word	0x00006120


	//   ....[26]....
        /*0464*/ 	.word	0x00006160


	//   ....[27]....
        /*0468*/ 	.word	0x00006190


	//   ....[28]....
        /*046c*/ 	.word	0x000061b0


	//   ....[29]....
        /*0470*/ 	.word	0x000061c0


	//   ....[30]....
        /*0474*/ 	.word	0x000061d0


	//   ....[31]....
        /*0478*/ 	.word	0x00007210


	//   ....[32]....
        /*047c*/ 	.word	0x00007230


	//   ....[33]....
        /*0480*/ 	.word	0x00007240


	//   ....[34]....
        /*0484*/ 	.word	0x000072d0


	//   ....[35]....
        /*0488*/ 	.word	0x000072f0


	//   ....[36]....
        /*048c*/ 	.word	0x00007370


	//   ....[37]....
        /*0490*/ 	.word	0x00007390


	//   ....[38]....
        /*0494*/ 	.word	0x00007410


	//   ....[39]....
        /*0498*/ 	.word	0x00007430


	//   ....[40]....
        /*049c*/ 	.word	0x000074b0


	//   ....[41]....
        /*04a0*/ 	.word	0x000074d0


	//   ....[42]....
        /*04a4*/ 	.word	0x00007550


	//   ....[43]....
        /*04a8*/ 	.word	0x00007570


	//   ....[44]....
        /*04ac*/ 	.word	0x000075f0


	//   ....[45]....
        /*04b0*/ 	.word	0x00007610


	//   ....[46]....
        /*04b4*/ 	.word	0x00007620


	//   ....[47]....
        /*04b8*/ 	.word	0x00007e00


	//   ....[48]....
        /*04bc*/ 	.word	0x00007e20


	//   ....[49]....
        /*04c0*/ 	.word	0x00007e50


	//   ....[50]....
        /*04c4*/ 	.word	0x00007ee0


	//   ....[51]....
        /*04c8*/ 	.word	0x00007ef0


	//   ....[52]....
        /*04cc*/ 	.word	0x00007f80


	//   ....[53]....
        /*04d0*/ 	.word	0x00007f90


	//   ....[54]....
        /*04d4*/ 	.word	0x00008020


	//   ....[55]....
        /*04d8*/ 	.word	0x00008030


	//   ....[56]....
        /*04dc*/ 	.word	0x000080c0


	//   ....[57]....
        /*04e0*/ 	.word	0x000080d0


	//   ....[58]....
        /*04e4*/ 	.word	0x00008160


	//   ....[59]....
        /*04e8*/ 	.word	0x00008170


	//   ....[60]....
        /*04ec*/ 	.word	0x00008200


	//   ....[61]....
        /*04f0*/ 	.word	0x00008210


	//   ....[62]....
        /*04f4*/ 	.word	0x00008220


	//   ....[63]....
        /*04f8*/ 	.word	0x000082c0


	//   ....[64]....
        /*04fc*/ 	.word	0x000082f0


	//   ....[65]....
        /*0500*/ 	.word	0x00008300


	//   ....[66]....
        /*0504*/ 	.word	0x000083c0


	//   ....[67]....
        /*0508*/ 	.word	0x00008410


	//   ....[68]....
        /*050c*/ 	.word	0x00008440


	//   ....[69]....
        /*0510*/ 	.word	0x00008450


	//   ....[70]....
        /*0514*/ 	.word	0x00008490


	//   ....[71]....
        /*0518*/ 	.word	0x00008af0


	//   ....[72]....
        /*051c*/ 	.word	0x00008b10


	//   ....[73]....
        /*0520*/ 	.word	0x00008b80


	//   ....[74]....
        /*0524*/ 	.word	0x00008b90


	//   ....[75]....
        /*0528*/ 	.word	0x00008bd0


	//   ....[76]....
        /*052c*/ 	.word	0x00008be0


	//   ....[77]....
        /*0530*/ 	.word	0x00008c20


	//   ....[78]....
        /*0534*/ 	.word	0x00008c30


	//   ....[79]....
        /*0538*/ 	.word	0x00008c70


	//   ....[80]....
        /*053c*/ 	.word	0x00008c80


	//   ....[81]....
        /*0540*/ 	.word	0x00008cc0


	//   ....[82]....
        /*0544*/ 	.word	0x00008cd0


	//   ....[83]....
        /*0548*/ 	.word	0x00008d10


	//   ....[84]....
        /*054c*/ 	.word	0x00008d20


	//   ....[85]....
        /*0550*/ 	.word	0x00008d30


	//   ....[86]....
        /*0554*/ 	.word	0x00008d70


	//   ....[87]....
        /*0558*/ 	.word	0x00008fe0


	//   ....[88]....
        /*055c*/ 	.word	0x00009010


	//   ....[89]....
        /*0560*/ 	.word	0x00009070


	//   ....[90]....
        /*0564*/ 	.word	0x00009080


	//   ....[91]....
        /*0568*/ 	.word	0x000090d0


	//   ....[92]....
        /*056c*/ 	.word	0x000090e0


	//   ....[93]....
        /*0570*/ 	.word	0x00009130


	//   ....[94]....
        /*0574*/ 	.word	0x00009140


	//   ....[95]....
        /*0578*/ 	.word	0x00009190


	//   ....[96]....
        /*057c*/ 	.word	0x000091a0


	//   ....[97]....
        /*0580*/ 	.word	0x000091f0


	//   ....[98]....
        /*0584*/ 	.word	0x00009200


	//   ....[99]....
        /*0588*/ 	.word	0x00009250


	//   ....[100]....
        /*058c*/ 	.word	0x00009260


	//   ....[101]....
        /*0590*/ 	.word	0x00009270


	//   ....[102]....
        /*0594*/ 	.word	0x000092b0


	//   ....[103]....
        /*0598*/ 	.word	0x00009700


	//   ....[104]....
        /*059c*/ 	.word	0x00009710


	//   ....[105]....
        /*05a0*/ 	.word	0x00009720


	//   ....[106]....
        /*05a4*/ 	.word	0x00009730


	//   ....[107]....
        /*05a8*/ 	.word	0x00009750


	//   ....[108]....
        /*05ac*/ 	.word	0x000097b0


	//   ....[109]....
        /*05b0*/ 	.word	0x000097f0


	//   ....[110]....
        /*05b4*/ 	.word	0x00009810


	//   ....[111]....
        /*05b8*/ 	.word	0x00009850


	//   ....[112]....
        /*05bc*/ 	.word	0x00009870


	//   ....[113]....
        /*05c0*/ 	.word	0x000098b0


	//   ....[114]....
        /*05c4*/ 	.word	0x000098d0


	//   ....[115]....
        /*05c8*/ 	.word	0x00009910


	//   ....[116]....
        /*05cc*/ 	.word	0x00009930


	//   ....[117]....
        /*05d0*/ 	.word	0x00009970


	//   ....[118]....
        /*05d4*/ 	.word	0x00009990


	//   ....[119]....
        /*05d8*/ 	.word	0x00009d00


	//   ....[120]....
        /*05dc*/ 	.word	0x0000a1e0


	//   ....[121]....
        /*05e0*/ 	.word	0x0000a2d0


	//   ....[122]....
        /*05e4*/ 	.word	0x0000a370


	//   ....[123]....
        /*05e8*/ 	.word	0x0000a3e0


	//   ....[124]....
        /*05ec*/ 	.word	0x0000a4d0


	//   ....[125]....
        /*05f0*/ 	.word	0x0000a540


	//   ....[126]....
        /*05f4*/ 	.word	0x0000a630


	//   ....[127]....
        /*05f8*/ 	.word	0x0000a6a0


	//   ....[128]....
        /*05fc*/ 	.word	0x0000a790


	//   ....[129]....
        /*0600*/ 	.word	0x0000a800


	//   ....[130]....
        /*0604*/ 	.word	0x0000a8f0


	//   ....[131]....
        /*0608*/ 	.word	0x0000a960


	//   ....[132]....
        /*060c*/ 	.word	0x0000aa50


	//   ....[133]....
        /*0610*/ 	.word	0x0000aac0


	//   ....[134]....
        /*0614*/ 	.word	0x0000abb0


	//   ....[135]....
        /*0618*/ 	.word	0x0000ac20


	//   ....[136]....
        /*061c*/ 	.word	0x0000ad00


	//   ....[137]....
        /*0620*/ 	.word	0x0000ad90


	//   ....[138]....
        /*0624*/ 	.word	0x0000ae00


	//   ....[139]....
        /*0628*/ 	.word	0x0000ae60


	//   ....[140]....
        /*062c*/ 	.word	0x0000af60


	//   ....[141]....
        /*0630*/ 	.word	0x0000afc0


	//   ....[142]....
        /*0634*/ 	.word	0x0000b0c0


	//   ....[143]....
        /*0638*/ 	.word	0x0000b120


	//   ....[144]....
        /*063c*/ 	.word	0x0000b220


	//   ....[145]....
        /*0640*/ 	.word	0x0000b280


	//   ....[146]....
        /*0644*/ 	.word	0x0000b380


	//   ....[147]....
        /*0648*/ 	.word	0x0000b3e0


	//   ....[148]....
        /*064c*/ 	.word	0x0000b4e0


	//   ....[149]....
        /*0650*/ 	.word	0x0000b540


	//   ....[150]....
        /*0654*/ 	.word	0x0000b630


	//   ....[151]....
        /*0658*/ 	.word	0x0000b690


	//   ....[152]....
        /*065c*/ 	.word	0x0000b770


	//   ....[153]....
        /*0660*/ 	.word	0x0000b7f0


	//   ....[154]....
        /*0664*/ 	.word	0x0000b8d0


	//   ....[155]....
        /*0668*/ 	.word	0x0000b930


	//   ....[156]....
        /*066c*/ 	.word	0x0000ba20


	//   ....[157]....
        /*0670*/ 	.word	0x0000baa0


	//   ....[158]....
        /*0674*/ 	.word	0x0000bb60


	//   ....[159]....
        /*0678*/ 	.word	0x0000bbe0


	//   ....[160]....
        /*067c*/ 	.word	0x0000bc70


	//   ....[161]....
        /*0680*/ 	.word	0x0000bdb0


	//   ....[162]....
        /*0684*/ 	.word	0x0000be60


	//   ....[163]....
        /*0688*/ 	.word	0x0000bee0


	//   ....[164]....
        /*068c*/ 	.word	0x0000bfa0


	//   ....[165]....
        /*0690*/ 	.word	0x0000c000


	//   ....[166]....
        /*0694*/ 	.word	0x0000c0b0


	//   ....[167]....
        /*0698*/ 	.word	0x0000c110


	//   ....[168]....
        /*069c*/ 	.word	0x0000c1c0


	//   ....[169]....
        /*06a0*/ 	.word	0x0000c220


	//   ....[170]....
        /*06a4*/ 	.word	0x0000c2d0


	//   ....[171]....
        /*06a8*/ 	.word	0x0000c330


	//   ....[172]....
        /*06ac*/ 	.word	0x0000c3e0


	//   ....[173]....
        /*06b0*/ 	.word	0x0000c440


	//   ....[174]....
        /*06b4*/ 	.word	0x0000c4f0


	//   ....[175]....
        /*06b8*/ 	.word	0x0000c550


	//   ....[176]....
        /*06bc*/ 	.word	0x0000c600


	//   ....[177]....
        /*06c0*/ 	.word	0x0000c6f0


	//   ....[178]....
        /*06c4*/ 	.word	0x0000c7a0


	//   ....[179]....
        /*06c8*/ 	.word	0x0000c800


	//   ....[180]....
        /*06cc*/ 	.word	0x0000c8c0


	//   ....[181]....
        /*06d0*/ 	.word	0x0000c920


	//   ....[182]....
        /*06d4*/ 	.word	0x0000c9e0


	//   ....[183]....
        /*06d8*/ 	.word	0x0000ca40


	//   ....[184]....
        /*06dc*/ 	.word	0x0000cb00


	//   ....[185]....
        /*06e0*/ 	.word	0x0000cb60


	//   ....[186]....
        /*06e4*/ 	.word	0x0000cc20


	//   ....[187]....
        /*06e8*/ 	.word	0x0000cc80


	//   ....[188]....
        /*06ec*/ 	.word	0x0000cd40


	//   ....[189]....
        /*06f0*/ 	.word	0x0000cda0


	//   ....[190]....
        /*06f4*/ 	.word	0x0000ce60


	//   ....[191]....
        /*06f8*/ 	.word	0x0000cec0


	//   ....[192]....
        /*06fc*/ 	.word	0x0000cf70


	//   ....[193]....
        /*0700*/ 	.word	0x0000d060


	//   ....[194]....
        /*0704*/ 	.word	0x0000d110


	//   ....[195]....
        /*0708*/ 	.word	0x0000d180


	//   ....[196]....
        /*070c*/ 	.word	0x0000d270


	//   ....[197]....
        /*0710*/ 	.word	0x0000d2d0


	//   ....[198]....
        /*0714*/ 	.word	0x0000d380


	//   ....[199]....
        /*0718*/ 	.word	0x0000d3e0


	//   ....[200]....
        /*071c*/ 	.word	0x0000d4a0


	//   ....[201]....
        /*0720*/ 	.word	0x0000d500


	//   ....[202]....
        /*0724*/ 	.word	0x0000d5b0


	//   ....[203]....
        /*0728*/ 	.word	0x0000d610


	//   ....[204]....
        /*072c*/ 	.word	0x0000d6d0


	//   ....[205]....
        /*0730*/ 	.word	0x0000d730


	//   ....[206]....
        /*0734*/ 	.word	0x0000d7e0


	//   ....[207]....
        /*0738*/ 	.word	0x0000d840


	//   ....[208]....
        /*073c*/ 	.word	0x0000d8f0


	//   ....[209]....
        /*0740*/ 	.word	0x0000da00


	//----- nvinfo : EIATTR_REG_RECONFIG
	.align		4
.L_85:
        /*0744*/ 	.byte	0x01, 0x54
	.zero		2


	//----- nvinfo : EIATTR_SYSCALL_OFFSETS
	.align		4
        /*0748*/ 	.byte	0x04, 0x46
        /*074a*/ 	.short	(.L_87 - .L_86)


	//   ....[0]....
.L_86:
        /*074c*/ 	.word	0x00001000


	//   ....[1]....
        /*0750*/ 	.word	0x00006900


	//   ....[2]....
        /*0754*/ 	.word	0x00006a40


	//   ....[3]....
        /*0758*/ 	.word	0x00006b30


	//   ....[4]....
        /*075c*/ 	.word	0x00007940


	//----- nvinfo : EIATTR_MBARRIER_INSTR_OFFSETS
	.align		4
.L_87:
        /*0760*/ 	.byte	0x04, 0x39
        /*0762*/ 	.short	(.L_89 - .L_88)


	//   ....[0]....
.L_88:
        /*0764*/ 	.word	0x00000180
        /*0768*/ 	.word	0x000000ff
        /*076c*/ 	.word	0x00016800
        /*0770*/ 	.short	0x0100
        /*0772*/ 	.byte	0x08
	.zero		1


	//   ....[1]....
        /*0774*/ 	.word	0x00000190
        /*0778*/ 	.word	0x000000ff
        /*077c*/ 	.word	0x00016820
        /*0780*/ 	.short	0x0100
        /*0782*/ 	.byte	0x08
	.zero		1


	//   ....[2]....
        /*0784*/ 	.word	0x00000280
        /*0788*/ 	.word	0x000000ff
        /*078c*/ 	.word	0x00016830
        /*0790*/ 	.short	0x0100
        /*0792*/ 	.byte	0x08
	.zero		1


	//   ....[3]....
        /*0794*/ 	.word	0x00000290
        /*0798*/ 	.word	0x000000ff
        /*079c*/ 	.word	0x00016840
        /*07a0*/ 	.short	0x0100
        /*07a2*/ 	.byte	0x08
	.zero		1


	//   ....[4]....
        /*07a4*/ 	.word	0x000002a0
        /*07a8*/ 	.word	0x000000ff
        /*07ac*/ 	.word	0x00016838
        /*07b0*/ 	.short	0x0100
        /*07b2*/ 	.byte	0x08
	.zero		1


	//   ....[5]....
        /*07b4*/ 	.word	0x000002b0
        /*07b8*/ 	.word	0x000000ff
        /*07bc*/ 	.word	0x00016848
        /*07c0*/ 	.short	0x0100
        /*07c2*/ 	.byte	0x08
	.zero		1


	//   ....[6]....
        /*07c4*/ 	.word	0x000003e0
        /*07c8*/ 	.word	0x000000ff
        /*07cc*/ 	.word	0x00016850
        /*07d0*/ 	.short	0x0100
        /*07d2*/ 	.byte	0x08
	.zero		1


	//   ....[7]....
        /*07d4*/ 	.word	0x000003f0
        /*07d8*/ 	.word	0x000000ff
        /*07dc*/ 	.word	0x00016860
        /*07e0*/ 	.short	0x0100
        /*07e2*/ 	.byte	0x08
	.zero		1


	//   ....[8]....
        /*07e4*/ 	.word	0x00000400
        /*07e8*/ 	.word	0x000000ff
        /*07ec*/ 	.word	0x00016858
        /*07f0*/ 	.short	0x0100
        /*07f2*/ 	.byte	0x08
	.zero		1


	//   ....[9]....
        /*07f4*/ 	.word	0x00000410
        /*07f8*/ 	.word	0x000000ff
        /*07fc*/ 	.word	0x00016868
        /*0800*/ 	.short	0x0100
        /*0802*/ 	.byte	0x08
	.zero		1


	//   ....[10]....
        /*0804*/ 	.word	0x00000500
        /*0808*/ 	.word	0x000000ff
        /*080c*/ 	.word	0x00016870
        /*0810*/ 	.short	0x0100
        /*0812*/ 	.byte	0x06
	.zero		1


	//   ....[11]....
        /*0814*/ 	.word	0x00000510
        /*0818*/ 	.word	0x000000ff
        /*081c*/ 	.word	0x00016880
        /*0820*/ 	.short	0x0100
        /*0822*/ 	.byte	0x06
	.zero		1


	//   ....[12]....
        /*0824*/ 	.word	0x00000520
        /*0828*/ 	.word	0x000000ff
        /*082c*/ 	.word	0x00016878
        /*0830*/ 	.short	0x0100
        /*0832*/ 	.byte	0x06
	.zero		1


	//   ....[13]....
        /*0834*/ 	.word	0x00000530
        /*0838*/ 	.word	0x000000ff
        /*083c*/ 	.word	0x00016888
        /*0840*/ 	.short	0x0100
        /*0842*/ 	.byte	0x06
	.zero		1


	//   ....[14]....
        /*0844*/ 	.word	0x00000660
        /*0848*/ 	.word	0x000000ff
        /*084c*/ 	.word	0x00016890
        /*0850*/ 	.short	0x0100
        /*0852*/ 	.byte	0x08
	.zero		1


	//   ....[15]....
        /*0854*/ 	.word	0x00000670
        /*0858*/ 	.word	0x000000ff
        /*085c*/ 	.word	0x000168a0
        /*0860*/ 	.short	0x0100
        /*0862*/ 	.byte	0x08
	.zero		1


	//   ....[16]....
        /*0864*/ 	.word	0x00000680
        /*0868*/ 	.word	0x000000ff
        /*086c*/ 	.word	0x00016898
        /*0870*/ 	.short	0x0100
        /*0872*/ 	.byte	0x08
	.zero		1


	//   ....[17]....
        /*0874*/ 	.word	0x00000690
        /*0878*/ 	.word	0x000000ff
        /*087c*/ 	.word	0x000168a8
        /*0880*/ 	.short	0x0100
        /*0882*/ 	.byte	0x08
	.zero		1


	//   ....[18]....
        /*0884*/ 	.word	0x000007d0
        /*0888*/ 	.word	0x000000ff
        /*088c*/ 	.word	0x000168b0
        /*0890*/ 	.short	0x0100
        /*0892*/ 	.byte	0x08
	.zero		1


	//   ....[19]....
        /*0894*/ 	.word	0x000007e0
        /*0898*/ 	.word	0x000000ff
        /*089c*/ 	.word	0x000168c0
        /*08a0*/ 	.short	0x0100
        /*08a2*/ 	.byte	0x08
	.zero		1


	//   ....[20]....
        /*08a4*/ 	.word	0x000007f0
        /*08a8*/ 	.word	0x000000ff
        /*08ac*/ 	.word	0x000168b8
        /*08b0*/ 	.short	0x0100
        /*08b2*/ 	.byte	0x08
	.zero		1


	//   ....[21]....
        /*08b4*/ 	.word	0x00000800
        /*08b8*/ 	.word	0x000000ff
        /*08bc*/ 	.word	0x000168c8
        /*08c0*/ 	.short	0x0100
        /*08c2*/ 	.byte	0x08
	.zero		1


	//   ....[22]....
        /*08c4*/ 	.word	0x00001060
        /*08c8*/ 	.word	0x000000ff
        /*08cc*/ 	.word	0x00016800
        /*08d0*/ 	.short	0x010a
        /*08d2*/ 	.byte	0x2c
	.zero		1


	//   ....[23]....
        /*08d4*/ 	.word	0x000010e0
        /*08d8*/ 	.word	0x00000004
        /*08dc*/ 	.word	0x00016830
        /*08e0*/ 	.short	0x010a
        /*08e2*/ 	.byte	0x3f
	.zero		1


	//   ....[24]....
        /*08e4*/ 	.word	0x00001130
        /*08e8*/ 	.word	0x00000004
        /*08ec*/ 	.word	0x00016830
        /*08f0*/ 	.short	0x010a
        /*08f2*/ 	.byte	0x3f
	.zero		1


	//   ....[25]....
        /*08f4*/ 	.word	0x00001db0
        /*08f8*/ 	.word	0x000000ff
        /*08fc*/ 	.word	0x00000000
        /*0900*/ 	.short	0x0101
        /*0902*/ 	.byte	0x06
	.zero		1


	//   ....[26]....
        /*0904*/ 	.word	0x000031c0
        /*0908*/ 	.word	0x000000ff
        /*090c*/ 	.word	0x00016830
        /*0910*/ 	.short	0x010a
        /*0912*/ 	.byte	0x06
	.zero		1


	//   ....[27]....
        /*0914*/ 	.word	0x00003200
        /*0918*/ 	.word	0x000000ff
        /*091c*/ 	.word	0x00016830
        /*0920*/ 	.short	0x010a
        /*0922*/ 	.byte	0x06
	.zero		1


	//   ....[28]....
        /*0924*/ 	.word	0x00003410
        /*0928*/ 	.word	0x000000ff
        /*092c*/ 	.word	0x00016850
        /*0930*/ 	.short	0x010a
        /*0932*/ 	.byte	0x06
	.zero		1


	//   ....[29]....
        /*0934*/ 	.word	0x00003450
        /*0938*/ 	.word	0x000000ff
        /*093c*/ 	.word	0x00016850
        /*0940*/ 	.short	0x010a
        /*0942*/ 	.byte	0x06
	.zero		1


	//   ....[30]....
        /*0944*/ 	.word	0x00003870
        /*0948*/ 	.word	0x000000ff
        /*094c*/ 	.word	0x00000000
        /*0950*/ 	.short	0x0101
        /*0952*/ 	.byte	0x06
	.zero		1


	//   ....[31]....
        /*0954*/ 	.word	0x00004a20
        /*0958*/ 	.word	0x000000ff
        /*095c*/ 	.word	0x00000000
        /*0960*/ 	.short	0x0101
        /*0962*/ 	.byte	0x06
	.zero		1


	//   ....[32]....
        /*0964*/ 	.word	0x00004e30
        /*0968*/ 	.word	0x000000ff
        /*096c*/ 	.word	0x00016850
        /*0970*/ 	.short	0x010a
        /*0972*/ 	.byte	0x04
	.zero		1


	//   ....[33]....
        /*0974*/ 	.word	0x00004e70
        /*0978*/ 	.word	0x000000ff
        /*097c*/ 	.word	0x00016850
        /*0980*/ 	.short	0x010a
        /*0982*/ 	.byte	0x04
	.zero		1


	//   ....[34]....
        /*0984*/ 	.word	0x00005790
        /*0988*/ 	.word	0x000000ff
        /*098c*/ 	.word	0x00000000
        /*0990*/ 	.short	0x0101
        /*0992*/ 	.byte	0x04
	.zero		1


	//   ....[35]....
        /*0994*/ 	.word	0x00006010
        /*0998*/ 	.word	0x000000ff
        /*099c*/ 	.word	0x00000000
        /*09a0*/ 	.short	0x0101
        /*09a2*/ 	.byte	0x2c
	.zero		1


	//   ....[36]....
        /*09a4*/ 	.word	0x00007000
        /*09a8*/ 	.word	0x00000000
        /*09ac*/ 	.word	0x00016840
        /*09b0*/ 	.short	0x010a
        /*09b2*/ 	.byte	0x3f
	.zero		1


	//   ....[37]....
        /*09b4*/ 	.word	0x00007720
        /*09b8*/ 	.word	0x00000000
        /*09bc*/ 	.word	0x00016830
        /*09c0*/ 	.short	0x0107
        /*09c2*/ 	.byte	0x3f
	.zero		1


	//   ....[38]....
        /*09c4*/ 	.word	0x000077e0
        /*09c8*/ 	.word	0x00000000
        /*09cc*/ 	.word	0x00016830
        /*09d0*/ 	.short	0x0101
        /*09d2*/ 	.byte	0x3f
	.zero		1


	//   ....[39]....
        /*09d4*/ 	.word	0x00008540
        /*09d8*/ 	.word	0x000000ff
        /*09dc*/ 	.word	0x00016800
        /*09e0*/ 	.short	0x0107
        /*09e2*/ 	.byte	0x26
	.zero		1


	//   ....[40]....
        /*09e4*/ 	.word	0x000085a0
        /*09e8*/ 	.word	0x000000ff
        /*09ec*/ 	.word	0x00016800
        /*09f0*/ 	.short	0x0101
        /*09f2*/ 	.byte	0x26
	.zero		1


	//   ....[41]....
        /*09f4*/ 	.word	0x000085c0
        /*09f8*/ 	.word	0x000000ff
        /*09fc*/ 	.word	0x00016820
        /*0a00*/ 	.short	0x010a
        /*0a02*/ 	.byte	0x26
	.zero		1


	//   ....[42]....
        /*0a04*/ 	.word	0x00008930
        /*0a08*/ 	.word	0x00000005
        /*0a0c*/ 	.word	0x00016840
        /*0a10*/ 	.short	0x010a
        /*0a12*/ 	.byte	0x3f
	.zero		1


	//   ....[43]....
        /*0a14*/ 	.word	0x00008df0
        /*0a18*/ 	.word	0x00000005
        /*0a1c*/ 	.word	0x00016830
        /*0a20*/ 	.short	0x0107
        /*0a22*/ 	.byte	0x3f
	.zero		1


	//   ....[44]....
        /*0a24*/ 	.word	0x00008eb0
        /*0a28*/ 	.word	0x00000005
        /*0a2c*/ 	.word	0x00016830
        /*0a30*/ 	.short	0x0101
        /*0a32*/ 	.byte	0x3f
	.zero		1


	//   ....[45]....
        /*0a34*/ 	.word	0x00008f10
        /*0a38*/ 	.word	0x00000005
        /*0a3c*/ 	.word	0x00016860
        /*0a40*/ 	.short	0x010a
        /*0a42*/ 	.byte	0x3f
	.zero		1


	//   ....[46]....
        /*0a44*/ 	.word	0x00009370
        /*0a48*/ 	.word	0x00000005
        /*0a4c*/ 	.word	0x00016850
        /*0a50*/ 	.short	0x0107
        /*0a52*/ 	.byte	0x3f
	.zero		1


	//   ....[47]....
        /*0a54*/ 	.word	0x00009530
        /*0a58*/ 	.word	0x00000005
        /*0a5c*/ 	.word	0x00016850
        /*0a60*/ 	.short	0x0101
        /*0a62*/ 	.byte	0x3f
	.zero		1


	//   ....[48]....
        /*0a64*/ 	.word	0x00009620
        /*0a68*/ 	.word	0x00000004
        /*0a6c*/ 	.word	0x00016860
        /*0a70*/ 	.short	0x010a
        /*0a72*/ 	.byte	0x3f
	.zero		1


	//   ....[49]....
        /*0a74*/ 	.word	0x00009a70
        /*0a78*/ 	.word	0x00000004
        /*0a7c*/ 	.word	0x00016850
        /*0a80*/ 	.short	0x0107
        /*0a82*/ 	.byte	0x3f
	.zero		1


	//   ....[50]....
        /*0a84*/ 	.word	0x00009b50
        /*0a88*/ 	.word	0x00000004
        /*0a8c*/ 	.word	0x00016850
        /*0a90*/ 	.short	0x0101
        /*0a92*/ 	.byte	0x3f
	.zero		1


	//   ....[51]....
        /*0a94*/ 	.word	0x00009c80
        /*0a98*/ 	.word	0x00000007
        /*0a9c*/ 	.word	0x00016820
        /*0aa0*/ 	.short	0x010a
        /*0aa2*/ 	.byte	0x3f
	.zero		1


	//   ....[52]....
        /*0aa4*/ 	.word	0x00009e00
        /*0aa8*/ 	.word	0x00000005
        /*0aac*/ 	.word	0x00016840
        /*0ab0*/ 	.short	0x010a
        /*0ab2*/ 	.byte	0x3f
	.zero		1


	//   ....[53]....
        /*0ab4*/ 	.word	0x00009ea0
        /*0ab8*/ 	.word	0x00000003
        /*0abc*/ 	.word	0x00016840
        /*0ac0*/ 	.short	0x010a
        /*0ac2*/ 	.byte	0x3f
	.zero		1


	//   ....[54]....
        /*0ac4*/ 	.word	0x00009ee0
        /*0ac8*/ 	.word	0x00000005
        /*0acc*/ 	.word	0x00016860
        /*0ad0*/ 	.short	0x010a
        /*0ad2*/ 	.byte	0x3f
	.zero		1


	//   ....[55]....
        /*0ad4*/ 	.word	0x00009f20
        /*0ad8*/ 	.word	0x00000003
        /*0adc*/ 	.word	0x00016860
        /*0ae0*/ 	.short	0x010a
        /*0ae2*/ 	.byte	0x3f
	.zero		1


	//   ....[56]....
        /*0ae4*/ 	.word	0x00009f90
        /*0ae8*/ 	.word	0x00000003
        /*0aec*/ 	.word	0x00016800
        /*0af0*/ 	.short	0x010a
        /*0af2*/ 	.byte	0x3f
	.zero		1


	//   ....[57]....
        /*0af4*/ 	.word	0x00009fe0
        /*0af8*/ 	.word	0x00000004
        /*0afc*/ 	.word	0x00016830
        /*0b00*/ 	.short	0x010a
        /*0b02*/ 	.byte	0x3f
	.zero		1


	//   ....[58]....
        /*0b04*/ 	.word	0x0000a040
        /*0b08*/ 	.word	0x00000003
        /*0b0c*/ 	.word	0x00016830
        /*0b10*/ 	.short	0x010a
        /*0b12*/ 	.byte	0x3f
	.zero		1


	//   ....[59]....
        /*0b14*/ 	.word	0x0000a0a0
        /*0b18*/ 	.word	0x00000003
        /*0b1c*/ 	.word	0x00016850
        /*0b20*/ 	.short	0x010a
        /*0b22*/ 	.byte	0x3f
	.zero		1


	//   ....[60]....
        /*0b24*/ 	.word	0x0000a100
        /*0b28*/ 	.word	0x0000000b
        /*0b2c*/ 	.word	0x00016850
        /*0b30*/ 	.short	0x010a
        /*0b32*/ 	.byte	0x3f
	.zero		1


	//   ....[61]....
        /*0b34*/ 	.word	0x0000a220
        /*0b38*/ 	.word	0x00000000
        /*0b3c*/ 	.word	0x00016840
        /*0b40*/ 	.short	0x010a
        /*0b42*/ 	.byte	0x3f
	.zero		1


	//   ....[62]....
        /*0b44*/ 	.word	0x0000bcb0
        /*0b48*/ 	.word	0x00000003
        /*0b4c*/ 	.word	0x00016820
        /*0b50*/ 	.short	0x010a
        /*0b52*/ 	.byte	0x3f
	.zero		1


	//   ....[63]....
        /*0b54*/ 	.word	0x0000bd00
        /*0b58*/ 	.word	0x00000005
        /*0b5c*/ 	.word	0x00016840
        /*0b60*/ 	.short	0x010a
        /*0b62*/ 	.byte	0x3f
	.zero		1


	//   ....[64]....
        /*0b64*/ 	.word	0x0000c640
        /*0b68*/ 	.word	0x00000005
        /*0b6c*/ 	.word	0x00016860
        /*0b70*/ 	.short	0x010a
        /*0b72*/ 	.byte	0x3f
	.zero		1


	//   ....[65]....
        /*0b74*/ 	.word	0x0000cfb0
        /*0b78*/ 	.word	0x00000004
        /*0b7c*/ 	.word	0x00016860
        /*0b80*/ 	.short	0x010a
        /*0b82*/ 	.byte	0x3f
	.zero		1


	//   ....[66]....
        /*0b84*/ 	.word	0x0000d920
        /*0b88*/ 	.word	0x00000007
        /*0b8c*/ 	.word	0x00016820
        /*0b90*/ 	.short	0x010a
        /*0b92*/ 	.byte	0x3f
	.zero		1


	//   ....[67]....
        /*0b94*/ 	.word	0x0000dac0
        /*0b98*/ 	.word	0x00000005
        /*0b9c*/ 	.word	0x00016840
        /*0ba0*/ 	.short	0x010a
        /*0ba2*/ 	.byte	0x3f
	.zero		1


	//   ....[68]....
        /*0ba4*/ 	.word	0x0000db10
        /*0ba8*/ 	.word	0x00000003
        /*0bac*/ 	.word	0x00016840
        /*0bb0*/ 	.short	0x010a
        /*0bb2*/ 	.byte	0x3f
	.zero		1


	//   ....[69]....
        /*0bb4*/ 	.word	0x0000db60
        /*0bb8*/ 	.word	0x00000005
        /*0bbc*/ 	.word	0x00016860
        /*0bc0*/ 	.short	0x010a
        /*0bc2*/ 	.byte	0x3f
	.zero		1


	//----- nvinfo : EIATTR_NUM_MBARRIERS
	.align		4
.L_89:
        /*0bc4*/ 	.byte	0x03, 0x38
        /*0bc6*/ 	.short	0x0016


	//----- nvinfo : EIATTR_EXIT_INSTR_OFFSETS
	.align		4
        /*0bc8*/ 	.byte	0x04, 0x1c
        /*0bca*/ 	.short	(.L_91 - .L_90)


	//   ....[0]....
.L_90:
        /*0bcc*/ 	.word	0x00000960


	//   ....[1]....
        /*0bd0*/ 	.word	0x00006290


	//   ....[2]....
        /*0bd4*/ 	.word	0x00009f70


	//----- nvinfo : EIATTR_MAX_THREADS
	.align		4
.L_91:
        /*0bd8*/ 	.byte	0x04, 0x05
        /*0bda*/ 	.short	(.L_93 - .L_92)
.L_92:
        /*0bdc*/ 	.word	0x00000200
        /*0be0*/ 	.word	0x00000001
        /*0be4*/ 	.word	0x00000001


	//----- nvinfo : EIATTR_CRS_STACK_SIZE
	.align		4
.L_93:
        /*0be8*/ 	.byte	0x04, 0x1e
        /*0bea*/ 	.short	(.L_95 - .L_94)
.L_94:
        /*0bec*/ 	.word	0x00000000


	//----- nvinfo : EIATTR_CBANK_PARAM_SIZE
	.align		4
.L_95:
        /*0bf0*/ 	.byte	0x03, 0x19
        /*0bf2*/ 	.short	0x0a70


	//----- nvinfo : EIATTR_PARAM_CBANK
	.align		4
        /*0bf4*/ 	.byte	0x04, 0x0a
        /*0bf6*/ 	.short	(.L_97 - .L_96)
	.align		4
.L_96:
        /*0bf8*/ 	.word	index@(.nv.constant0._ZN7cutlass13device_kernelIN5flash11enable_sm90INS1_16FlashAttnFwdSm90INS1_25CollectiveMainloopFwdSm90ILi2EN4cute5tupleIJNS5_1CILi1EEES8_S8_EEENS6_IJNS7_ILi192EEENS7_ILi128EEENS7_ILi64EEEEEELi64ENS_10bfloat16_tEfNS_4arch4Sm90ELb0ELb0ELb0ELb0ELb1ELb0ELb0ELb1ELb1ELb1ELb0ELb0EEENS1_21CollectiveEpilogueFwdINS6_IJSA_SC_SB_EEES9_SE_SG_Li384ELb0ELb1ELb0ELb0EEENS1_29StaticPersistentTileSchedulerILb0EEEEEEEEEvNT_6ParamsE)
        /*0bfc*/ 	.short	0x0210
        /*0bfe*/ 	.short	0x0a70


	//----- nvinfo : EIATTR_SW_WAR
	.align		4
.L_97:
        /*0c00*/ 	.byte	0x04, 0x36
        /*0c02*/ 	.short	(.L_99 - .L_98)
.L_98:
        /*0c04*/ 	.word	0x00000008
.L_99:


//--------------------- .nv.info._ZN7cutlass13device_kernelIN5flash11enable_sm90INS1_16FlashAttnFwdSm90INS1_25CollectiveMainloopFwdSm90ILi2EN4cute5tupleIJNS5_1CILi1EEES8_S8_EEENS6_IJNS7_ILi192EEENS7_ILi128EEENS7_ILi64EEEEEELi64ENS_10bfloat16_tEfNS_4arch4Sm90ELb0ELb0ELb0ELb1ELb1ELb0ELb0ELb1ELb1ELb1ELb0ELb0EEENS1_21CollectiveEpilogueFwdINS6_IJSA_SC_SB_EEES9_SE_SG_Li384ELb1ELb1ELb0ELb0EEENS1_36VarlenDynamicPersistentTileSchedulerILi192ELi128ELi384ELi128ELb0ELb1ELb1ELb0ELb1ELb1EEEEEEEEEvNT_6ParamsE --------------------------
	.section	.nv.info._ZN7cutlass13device_kernelIN5flash11enable_sm90INS1_16FlashAttnFwdSm90INS1_25CollectiveMainloopFwdSm90ILi2EN4cute5tupleIJNS5_1CILi1EEES8_S8_EEENS6_IJNS7_ILi192EEENS7_ILi128EEENS7_ILi64EEEEEELi64ENS_10bfloat16_tEfNS_4arch4Sm90ELb0ELb0ELb0ELb1ELb1ELb0ELb0ELb1ELb1ELb1ELb0ELb0EEENS1_21CollectiveEpilogueFwdINS6_IJSA_SC_SB_EEES9_SE_SG_Li384ELb1ELb1ELb0ELb0EEENS1_36VarlenDynamicPersistentTileSchedulerILi192ELi128ELi384ELi128ELb0ELb1ELb1ELb0ELb1ELb1EEEEEEEEEvNT_6ParamsE,"",@"SHT_CUDA_INFO"
	.sectionflags	@""
	.align	4


	//----- nvinfo : EIATTR_CUDA_API_VERSION
	.align		4
        /*0000*/ 	.byte	0x04, 0x37
        /*0002*/ 	.short	(.L_101 - .L_100)
.L_100:
        /*0004*/ 	.word	0x00000082


	//----- nvinfo : EIATTR_KPARAM_INFO
	.align		4
.L_101:
        /*0008*/ 	.byte	0x04, 0x17
        /*000a*/ 	.short	(.L_103 - .L_102)
.L_102:
        /*000c*/ 	.word	0x00000000
        /*0010*/ 	.short	0x0000
        /*0012*/ 	.short	0x0070
        /*0014*/ 	.byte	0x00, 0xf0, 0x01, 0x2a


	//----- nvinfo : EIATTR_SPARSE_MMA_MASK
	.align		4
.L_103:
        /*0018*/ 	.byte	0x03, 0x50
        /*001a*/ 	.short	0x0000


	//----- nvinfo : EIATTR_MAXREG_COUNT
	.align		4
        /*001c*/ 	.byte	0x03, 0x1b
        /*001e*/ 	.short	0x0080


	//----- nvinfo : EIATTR_NUM_BARRIERS
	.align		4
        /*0020*/ 	.byte	0x02, 0x4c
        /*0022*/ 	.byte	0x10
	.zero		1


	//----- nvinfo : EIATTR_EXTERNS
	.align		4
        /*0024*/ 	.byte	0x04, 0x0f
        /*0026*/ 	.short	(.L_105 - .L_104)


	//   ....[0]....
	.align		4
.L_104:
        /*0028*/ 	.word	index@(__assertfail)


	//----- nvinfo : EIATTR_ANNOTATIONS
	.align		4
.L_105:
        /*002c*/ 	.byte	0x04, 0x55
        /*002e*/ 	.short	(.L_107 - .L_106)


	//   ....[0]....
.L_106:
        /*0030*/ 	.word	0x00000001
        /*0034*/ 	.byte	0x50, 0x74, 0x00, 0x00, 0x01, 0x00, 0x00, 0x00, 0xc0, 0x74, 0x00, 0x00, 0x01, 0x00, 0x00, 0x00
        /* <DEDUP_REMOVED lines=26> */
        /*01e4*/ 	.byte	0xe0, 0xc7, 0x00, 0x00


	//----- nvinfo : EIATTR_MERCURY_ISA_VERSION
	.align		4
.L_107:
        /*01e8*/ 	.byte	0x03, 0x5f
        /*01ea*/ 	.short	0x0101


	//----- nvinfo : EIATTR_UNUSED_LOAD_BYTE_OFFSET
	.align		4
        /*01ec*/ 	.byte	0x04, 0x44
        /*01ee*/ 	.short	(.L_109 - .L_108)


	//   ....[0]....
.L_108:
        /*01f0*/ 	.word	0x00000970
        /*01f4*/ 	.word	0x0000fff0


	//   ....[1]....
        /*01f8*/ 	.word	0x00005b10
        /*01fc*/ 	.word	0x0000fff0


	//----- nvinfo : EIATTR_INT_WARP_WIDE_INSTR_OFFSETS
	.align		4
.L_109:
        /*0200*/ 	.byte	0x04, 0x31
        /*0202*/ 	.short	(.L_111 - .L_110)


	//   ....[0]....
.L_110:
        /*0204*/ 	.word	0x000000c0


	//   ....[1]....
        /*0208*/ 	.word	0x000000d0


	//   ....[2]....
        /*020c*/ 	.word	0x00000170


	//   ....[3]....
        /*0210*/ 	.word	0x00008470


	//   ....[4]....
        /*0214*/ 	.word	0x00008500


	//   ....[5]....
        /*0218*/ 	.word	0x0000b6f0


	//   ....[6]....
        /*021c*/ 	.word	0x0000b780


	//----- nvinfo : EIATTR_COOP_GROUP_MASK_REGIDS
	.align		4
.L_111:
        /*0220*/ 	.byte	0x04, 0x29
        /*0222*/ 	.short	(.L_113 - .L_112)


	//   ....[0]....
.L_112:
        /*0224*/ 	.word	0xffffffff


	//   ....[1]....
        /*0228*/ 	.word	0xffffffff


	//   ....[2]....
        /*022c*/ 	.word	0xffffffff


	//   ....[3]....
        /*0230*/ 	.word	0xffffffff


	//   ....[4]....
        /*0234*/ 	.word	0xffffffff


	//   ....[5]....
        /*0238*/ 	.word	0xffffffff


	//   ....[6]....
        /*023c*/ 	.word	0xffffffff


	//   ....[7]....
        /*0240*/ 	.word	0xffffffff


	//   ....[8]....
        /*0244*/ 	.word	0xffffffff


	//   ....[9]....
        /*0248*/ 	.word	0xffffffff


	//   ....[10]....
        /*024c*/ 	.word	0xffffffff


	//   ....[11]....
        /*0250*/ 	.word	0xffffffff


	//   ....[12]....
        /*0254*/ 	.word	0xffffffff


	//   ....[13]....
        /*0258*/ 	.word	0xffffffff


	//   ....[14]....
        /*025c*/ 	.word	0xffffffff


	//   ....[15]....
        /*0260*/ 	.word	0xffffffff


	//   ....[16]....
        /*0264*/ 	.word	0xffffffff


	//   ....[17]....
        /*0268*/ 	.word	0xffffffff


	//   ....[18]....
        /*026c*/ 	.word	0xffffffff


	//   ....[19]....
        /*0270*/ 	.word	0xffffffff


	//   ....[20]....
        /*0274*/ 	.word	0xffffffff


	//   ....[21]....
        /*0278*/ 	.word	0xffffffff


	//   ....[22]....
        /*027c*/ 	.word	0xffffffff


	//   ....[23]....
        /*0280*/ 	.word	0xffffffff


	//   ....[24]....
        /*0284*/ 	.word	0xffffffff


	//   ....[25]....
        /*0288*/ 	.word	0xffffffff


	//   ....[26]....
        /*028c*/ 	.word	0xffffffff


	//   ....[27]....
        /*0290*/ 	.word	0xffffffff


	//   ....[28]....
        /*0294*/ 	.word	0xffffffff


	//   ....[29]....
        /*0298*/ 	.word	0xffffffff


	//   ....[30]....
        /*029c*/ 	.word	0xffffffff


	//   ....[31]....
        /*02a0*/ 	.word	0xffffffff


	//   ....[32]....
        /*02a4*/ 	.word	0xffffffff


	//   ....[33]....
        /*02a8*/ 	.word	0xffffffff


	//   ....[34]....
        /*02ac*/ 	.word	0xffffffff


	//   ....[35]....
        /*02b0*/ 	.word	0xffffffff


	//   ....[36]....
        /*02b4*/ 	.word	0xffffffff


	//   ....[37]....
        /*02b8*/ 	.word	0xffffffff


	//   ....[38]....
        /*02bc*/ 	.word	0xffffffff


	//   ....[39]....
        /*02c0*/ 	.word	0xffffffff


	//   ....[40]....
        /*02c4*/ 	.word	0xffffffff


	//   ....[41]....
        /*02c8*/ 	.word	0xffffffff


	//   ....[42]....
        /*02cc*/ 	.word	0xffffffff


	//   ....[43]....
        /*02d0*/ 	.word	0xffffffff


	//   ....[44]....
        /*02d4*/ 	.word	0xffffffff


	//   ....[45]....
        /*02d8*/ 	.word	0xffffffff


	//   ....[46]....
        /*02dc*/ 	.word	0xffffffff


	//   ....[47]....
        /*02e0*/ 	.word	0xffffffff


	//   ....[48]....
        /*02e4*/ 	.word	0xffffffff


	//   ....[49]....
        /*02e8*/ 	.word	0xffffffff


	//   ....[50]....
        /*02ec*/ 	.word	0xffffffff


	//   ....[51]....
        /*02f0*/ 	.word	0xffffffff


	//   ....[52]....
        /*02f4*/ 	.word	0xffffffff


	//   ....[53]....
        /*02f8*/ 	.word	0xffffffff


	//   ....[54]....
        /*02fc*/ 	.word	0xffffffff


	//   ....[55]....
        /*0300*/ 	.word	0xffffffff


	//   ....[56]....
        /*0304*/ 	.word	0xffffffff


	//   ....[57]....
        /*0308*/ 	.word	0xffffffff


	//   ....[58]....
        /*030c*/ 	.word	0xffffffff


	//   ....[59]....
        /*0310*/ 	.word	0xffffffff


	//   ....[60]....
        /*0314*/ 	.word	0xffffffff


	//   ....[61]....
        /*0318*/ 	.word	0xffffffff


	//   ....[62]....
        /*031c*/ 	.word	0xffffffff


	//   ....[63]....
        /*0320*/ 	.word	0xffffffff


	//   ....[64]....
        /*0324*/ 	.word	0xffffffff


	//   ....[65]....
        /*0328*/ 	.word	0xffffffff


	//   ....[66]....
        /*032c*/ 	.word	0xffffffff


	//   ....[67]....
        /*0330*/ 	.word	0xffffffff


	//   ....[68]....
        /*0334*/ 	.word	0xffffffff


	//   ....[69]....
        /*0338*/ 	.word	0xffffffff


	//   ....[70]....
        /*033c*/ 	.word	0xffffffff


	//   ....[71]....
        /*0340*/ 	.word	0xffffffff


	//   ....[72]....
        /*0344*/ 	.word	0xffffffff


	//   ....[73]....
        /*0348*/ 	.word	0xffffffff


	//   ....[74]....
        /*034c*/ 	.word	0xffffffff


	//   ....[75]....
        /*0350*/ 	.word	0xffffffff


	//   ....[76]....
        /*0354*/ 	.word	0xffffffff


	//   ....[77]....
        /*0358*/ 	.word	0xffffffff


	//   ....[78]....
        /*035c*/ 	.word	0xffffffff


	//   ....[79]....
        /*0360*/ 	.word	0xffffffff


	//   ....[80]....
        /*0364*/ 	.word	0xffffffff


	//   ....[81]....
        /*0368*/ 	.word	0xffffffff


	//   ....[82]....
        /*036c*/ 	.word	0xffffffff


	//   ....[83]....
        /*0370*/ 	.word	0xffffffff


	//   ....[84]....
        /*0374*/ 	.word	0xffffffff


	//   ....[85]....
        /*0378*/ 	.word	0xffffffff


	//   ....[86]....
        /*037c*/ 	.word	0xffffffff


	//   ....[87]....
        /*0380*/ 	.word	0xffffffff


	//   ....[88]....
        /*0384*/ 	.word	0xffffffff


	//   ....[89]....
        /*0388*/ 	.word	0xffffffff


	//   ....[90]....
        /*038c*/ 	.word	0xffffffff


	//   ....[91]....
        /*0390*/ 	.word	0xffffffff


	//   ....[92]....
        /*0394*/ 	.word	0xffffffff


	//   ....[93]....
        /*0398*/ 	.word	0xffffffff


	//   ....[94]....
        /*039c*/ 	.word	0xffffffff


	//   ....[95]....
        /*03a0*/ 	.word	0xffffffff


	//   ....[96]....
        /*03a4*/ 	.word	0xffffffff


	//   ....[97]....
        /*03a8*/ 	.word	0xffffffff


	//   ....[98]....
        /*03ac*/ 	.word	0xffffffff


	//   ....[99]....
        /*03b0*/ 	.word	0xffffffff


	//   ....[100]....
        /*03b4*/ 	.word	0xffffffff


	//   ....[101]....
        /*03b8*/ 	.word	0xffffffff


	//   ....[102]....
        /*03bc*/ 	.word	0xffffffff


	//   ....[103]....
        /*03c0*/ 	.word	0xffffffff


	//   ....[104]....
        /*03c4*/ 	.word	0xffffffff


	//   ....[105]....
        /*03c8*/ 	.word	0xffffffff


	//   ....[106]....
        /*03cc*/ 	.word	0xffffffff


	//   ....[107]....
        /*03d0*/ 	.word	0xffffffff


	//   ....[108]....
        /*03d4*/ 	.word	0xffffffff


	//   ....[109]....
        /*03d8*/ 	.word	0xffffffff


	//   ....[110]....
        /*03dc*/ 	.word	0xffffffff


	//   ....[111]....
        /*03e0*/ 	.word	0xffffffff


	//   ....[112]....
        /*03e4*/ 	.word	0xffffffff


	//   ....[113]....
        /*03e8*/ 	.word	0xffffffff


	//   ....[114]....
        /*03ec*/ 	.word	0xffffffff


	//   ....[115]....
        /*03f0*/ 	.word	0xffffffff


	//   ....[116]....
        /*03f4*/ 	.word	0xffffffff


	//   ....[117]....
        /*03f8*/ 	.word	0xffffffff


	//   ....[118]....
        /*03fc*/ 	.word	0xffffffff


	//   ....[119]....
        /*0400*/ 	.word	0xffffffff


	//   ....[120]....
        /*0404*/ 	.word	0xffffffff


	//   ....[121]....
        /*0408*/ 	.word	0xffffffff


	//   ....[122]....
        /*040c*/ 	.word	0xffffffff


	//   ....[123]....
        /*0410*/ 	.word	0xffffffff


	//   ....[124]....
        /*0414*/ 	.word	0xffffffff


	//   ....[125]....
        /*0418*/ 	.word	0xffffffff


	//   ....[126]....
        /*041c*/ 	.word	0xffffffff


	//   ....[127]....
        /*0420*/ 	.word	0xffffffff


	//   ....[128]....
        /*0424*/ 	.word	0xffffffff


	//   ....[129]....
        /*0428*/ 	.word	0xffffffff


	//   ....[130]....
        /*042c*/ 	.word	0xffffffff


	//   ....[131]....
        /*0430*/ 	.word	0xffffffff


	//   ....[132]....
        /*0434*/ 	.word	0xffffffff


	//   ....[133]....
        /*0438*/ 	.word	0xffffffff


	//   ....[134]....
        /*043c*/ 	.word	0xffffffff


	//   ....[135]....
        /*0440*/ 	.word	0xffffffff


	//   ....[136]....
        /*0444*/ 	.word	0xffffffff


	//   ....[137]....
        /*0448*/ 	.word	0xffffffff


	//   ....[138]....
        /*044c*/ 	.word	0xffffffff


	//   ....[139]....
        /*0450*/ 	.word	0xffffffff


	//   ....[140]....
        /*0454*/ 	.word	0xffffffff


	//   ....[141]....
        /*0458*/ 	.word	0xffffffff


	//   ....[142]....
        /*045c*/ 	.word	0xffffffff


	//   ....[143]....
        /*0460*/ 	.word	0xffffffff


	//   ....[144]....
        /*0464*/ 	.word	0xffffffff


	//   ....[145]....
        /*0468*/ 	.word	0xffffffff


	//   ....[146]....
        /*046c*/ 	.word	0xffffffff


	//   ....[147]....
        /*0470*/ 	.word	0xffffffff


	//   ....[148]....
        /*0474*/ 	.word	0xffffffff


	//   ....[149]....
        /*0478*/ 	.word	0xffffffff


	//   ....[150]....
        /*047c*/ 	.word	0xffffffff


	//   ....[151]....
        /*0480*/ 	.word	0xffffffff


	//   ....[152]....
        /*0484*/ 	.word	0xffffffff


	//   ....[153]....
        /*0488*/ 	.word	0xffffffff


	//   ....[154]....
        /*048c*/ 	.word	0xffffffff


	//   ....[155]....
        /*0490*/ 	.word	0xffffffff


	//   ....[156]....
        /*0494*/ 	.word	0xffffffff


	//   ....[157]....
        /*0498*/ 	.word	0xffffffff


	//   ....[158]....
        /*049c*/ 	.word	0xffffffff


	//   ....[159]....
        /*04a0*/ 	.word	0xffffffff


	//   ....[160]....
        /*04a4*/ 	.word	0xffffffff


	//   ....[161]....
        /*04a8*/ 	.word	0x0500000f


	//   ....[162]....
        /*04ac*/ 	.word	0x0500000f


	//   ....[163]....
        /*04b0*/ 	.word	0x0500000f


	//   ....[164]....
        /*04b4*/ 	.word	0x0500000f


	//   ....[165]....
        /*04b8*/ 	.word	0x0500000f


	//   ....[166]....
        /*04bc*/ 	.word	0x0500000f


	//   ....[167]....
        /*04c0*/ 	.word	0x0500000f


	//   ....[168]....
        /*04c4*/ 	.word	0x0500000f


	//   ....[169]....
        /*04c8*/ 	.word	0x0500000f


	//   ....[170]....
        /*04cc*/ 	.word	0x0500000f


	//   ....[171]....
        /*04d0*/ 	.word	0x0500000f


	//   ....[172]....
        /*04d4*/ 	.word	0x0500000f


	//   ....[173]....
        /*04d8*/ 	.word	0x0500000f


	//   ....[174]....
        /*04dc*/ 	.word	0x0500000f


	//   ....[175]....
        /*04e0*/ 	.word	0x0500000f


	//   ....[176]....
        /*04e4*/ 	.word	0x0500000f


	//   ....[177]....
        /*04e8*/ 	.word	0x0500000f


	//   ....[178]....
        /*04ec*/ 	.word	0x0500000f


	//   ....[179]....
        /*04f0*/ 	.word	0x0500000f


	//   ....[180]....
        /*04f4*/ 	.word	0x0500000f


	//   ....[181]....
        /*04f8*/ 	.word	0x0500000f


	//   ....[182]....
        /*04fc*/ 	.word	0x0500000f


	//   ....[183]....
        /*0500*/ 	.word	0x0500000f


	//   ....[184]....
        /*0504*/ 	.word	0x0500000f


	//   ....[185]....
        /*0508*/ 	.word	0x0500000f


	//   ....[186]....
        /*050c*/ 	.word	0x0500000f


	//   ....[187]....
        /*0510*/ 	.word	0x0500000f


	//   ....[188]....
        /*0514*/ 	.word	0x0500000f


	//   ....[189]....
        /*0518*/ 	.word	0x0500000f


	//   ....[190]....
        /*051c*/ 	.word	0x0500000f


	//   ....[191]....
        /*0520*/ 	.word	0x0500000f


	//   ....[192]....
        /*0524*/ 	.word	0x0500000f


	//   ....[193]....
        /*0528*/ 	.word	0x0500000f


	//   ....[194]....
        /*052c*/ 	.word	0x0500000f


	//   ....[195]....
        /*0530*/ 	.word	0x0500000f


	//   ....[196]....
        /*0534*/ 	.word	0x0500000f


	//   ....[197]....
        /*0538*/ 	.word	0x0500000f


	//   ....[198]....
        /*053c*/ 	.word	0x0500000f


	//   ....[199]....
        /*0540*/ 	.word	0x0500000f


	//   ....[200]....
        /*0544*/ 	.word	0x0500000f


	//   ....[201]....
        /*0548*/ 	.word	0x0500000f


	//   ....[202]....
        /*054c*/ 	.word	0x0500000f


	//   ....[203]....
        /*0550*/ 	.word	0x0500000f


	//   ....[204]....
        /*0554*/ 	.word	0x0500000f


	//   ....[205]....
        /*0558*/ 	.word	0x0500000f


	//   ....[206]....
        /*055c*/ 	.word	0x0500000f


	//   ....[207]....
        /*0560*/ 	.word	0x0500000f


	//   ....[208]....
        /*0564*/ 	.word	0x0500000f


	//   ....[209]....
        /*0568*/ 	.word	0x0500000f


	//   ....[210]....
        /*056c*/ 	.word	0x0500000f


	//   ....[211]....
        /*0570*/ 	.word	0x0500000f


	//   ....[212]....
        /*0574*/ 	.word	0x0500000f


	//   ....[213]....
        /*0578*/ 	.word	0x0500000f


	//   ....[214]....
        /*057c*/ 	.word	0x0500000f


	//   ....[215]....
        /*0580*/ 	.word	0x0500000f


	//   ....[216]....
        /*0584*/ 	.word	0x0500000f


	//   ....[217]....
        /*0588*/ 	.word	0x0500000f


	//   ....[218]....
        /*058c*/ 	.word	0x0500000f


	//   ....[219]....
        /*0590*/ 	.word	0x0500000f


	//   ....[220]....
        /*0594*/ 	.word	0x0500000f


	//   ....[221]....
        /*0598*/ 	.word	0x0500000f


	//   ....[222]....
        /*059c*/ 	.word	0x0500000f


	//   ....[223]....
        /*05a0*/ 	.word	0x0500000f


	//   ....[224]....
        /*05a4*/ 	.word	0x0500000f


	//   ....[225]....
        /*05a8*/ 	.word	0x0500000f


	//   ....[226]....
        /*05ac*/ 	.word	0x0500000f


	//   ....[227]....
        /*05b0*/ 	.word	0x0500000f


	//   ....[228]....
        /*05b4*/ 	.word	0x0500000f


	//   ....[229]....
        /*05b8*/ 	.word	0x0500000f


	//   ....[230]....
        /*05bc*/ 	.word	0x0500000f


	//   ....[231]....
        /*05c0*/ 	.word	0x0500000f


	//   ....[232]....
        /*05c4*/ 	.word	0x0500000f


	//   ....[233]....
        /*05c8*/ 	.word	0x0500000f


	//   ....[234]....
        /*05cc*/ 	.word	0x0500000f


	//   ....[235]....
        /*05d0*/ 	.word	0x0500000f


	//   ....[236]....
        /*05d4*/ 	.word	0x0500000f


	//   ....[237]....
        /*05d8*/ 	.word	0x0500000f


	//   ....[238]....
        /*05dc*/ 	.word	0x0500000f


	//   ....[239]....
        /*05e0*/ 	.word	0x0500000f


	//   ....[240]....
        /*05e4*/ 	.word	0x0500000f


	//   ....[241]....
        /*05e8*/ 	.word	0x0500000f


	//   ....[242]....
        /*05ec*/ 	.word	0x0500000f


	//   ....[243]....
        /*05f0*/ 	.word	0x0500000f


	//   ....[244]....
        /*05f4*/ 	.word	0x0500000f


	//   ....[245]....
        /*05f8*/ 	.word	0x0500000f


	//   ....[246]....
        /*05fc*/ 	.word	0x0500000f


	//   ....[247]....
        /*0600*/ 	.word	0x0500000f


	//   ....[248]....
        /*0604*/ 	.word	0x0500000f


	//   ....[249]....
        /*0608*/ 	.word	0x0500000f


	//   ....[250]....
        /*060c*/ 	.word	0x0500000f


	//   ....[251]....
        /*0610*/ 	.word	0x0500000f


	//   ....[252]....
        /*0614*/ 	.word	0x0500000f


	//   ....[253]....
        /*0618*/ 	.word	0x0500000f


	//   ....[254]....
        /*061c*/ 	.word	0x0500000f


	//   ....[255]....
        /*0620*/ 	.word	0x0500000f


	//   ....[0]....
        /*0624*/ 	.word	0x0500000f


	//   ....[1]....
        /*0628*/ 	.word	0x0500000f


	//   ....[2]....
        /*062c*/ 	.word	0x0500000f


	//   ....[3]....
        /*0630*/ 	.word	0x0500000f


	//   ....[4]....
        /*0634*/ 	.word	0x0500000f


	//   ....[5]....
        /*0638*/ 	.word	0x0500000f


	//   ....[6]....
        /*063c*/ 	.word	0x0500000f


	//   ....[7]....
        /*0640*/ 	.word	0x0500000f


	//   ....[8]....
        /*0644*/ 	.word	0x0500000f


	//   ....[9]....
        /*0648*/ 	.word	0x0500000f


	//   ....[10]....
        /*064c*/ 	.word	0x0500000f


	//   ....[11]....
        /*0650*/ 	.word	0x0500000f


	//----- nvinfo : EIATTR_COOP_GROUP_INSTR_OFFSETS
	.align		4
.L_113:
        /*0654*/ 	.byte	0x04, 0x28
        /*0656*/ 	.short	(.L_115 - .L_114)


	//   ....[0]....
.L_114:
        /*0658*/ 	.word	0x00000080


	//   ....[1]....
        /*065c*/ 	.word	0x00000090


	//   ....[2]....
        /*0660*/ 	.word	0x000002d0


	//   ....[3]....
        /*0664*/ 	.word	0x00000430


	//   ....[4]....
        /*0668*/ 	.word	0x00000550


	//   ....[5]....
        /*066c*/ 	.word	0x000006b0


	//   ....[6]....
        /*0670*/ 	.word	0x00001200


	//   ....[7]....
        /*0674*/ 	.word	0x00002070


	//   ....[8]....
        /*0678*/ 	.word	0x00002170


	//   ....[9]....
        /*067c*/ 	.word	0x00002770


	//   ....[10]....
        /*0680*/ 	.word	0x000027c0


	//   ....[11]....
        /*0684*/ 	.word	0x00004090


	//   ....[12]....
        /*0688*/ 	.word	0x000040a0


	//   ....[13]....
        /*068c*/ 	.word	0x000040d0


	//   ....[14]....
        /*0690*/ 	.word	0x000040e0


	//   ....[15]....
        /*0694*/ 	.word	0x00005390


	//   ....[16]....
        /*0698*/ 	.word	0x000053d0


	//   ....[17]....
        /*069c*/ 	.word	0x00005480


	//   ....[18]....
        /*06a0*/ 	.word	0x00005490


	//   ....[19]....
        /*06a4*/ 	.word	0x000062b0


	//   ....[20]....
        /*06a8*/ 	.word	0x000062f0


	//   ....[21]....
        /*06ac*/ 	.word	0x00006320


	//   ....[22]....
        /*06b0*/ 	.word	0x00006350


	//   ....[23]....
        /*06b4*/ 	.word	0x00006850


	//   ....[24]....
        /*06b8*/ 	.word	0x00006890


	//   ....[25]....
        /*06bc*/ 	.word	0x000068d0


	//   ....[26]....
        /*06c0*/ 	.word	0x00006900


	//   ....[27]....
        /*06c4*/ 	.word	0x00006920


	//   ....[28]....
        /*06c8*/ 	.word	0x00006930


	//   ....[29]....
        /*06cc*/ 	.word	0x00006950


	//   ....[30]....
        /*06d0*/ 	.word	0x00006970


	//   ....[31]....
        /*06d4*/ 	.word	0x00007220


	//   ....[32]....
        /*06d8*/ 	.word	0x00007250


	//   ....[33]....
        /*06dc*/ 	.word	0x00007290


	//   ....[34]....
        /*06e0*/ 	.word	0x000072c0


	//   ....[35]....
        /*06e4*/ 	.word	0x000072e0


	//   ....[36]....
        /*06e8*/ 	.word	0x000072f0


	//   ....[37]....
        /*06ec*/ 	.word	0x00007300


	//   ....[38]....
        /*06f0*/ 	.word	0x00007320


	//   ....[39]....
        /*06f4*/ 	.word	0x00007470


	//   ....[40]....
        /*06f8*/ 	.word	0x00007660


	//   ....[41]....
        /*06fc*/ 	.word	0x00007690


	//   ....[42]....
        /*0700*/ 	.word	0x000076c0


	//   ....[43]....
        /*0704*/ 	.word	0x000076f0


	//   ....[44]....
        /*0708*/ 	.word	0x00007720


	//   ....[45]....
        /*070c*/ 	.word	0x00007750


	//   ....[46]....
        /*0710*/ 	.word	0x000078a0


	//   ....[47]....
        /*0714*/ 	.word	0x000078d0


	//   ....[48]....
        /*0718*/ 	.word	0x00007900


	//   ....[49]....
        /*071c*/ 	.word	0x00007930


	//   ....[50]....
        /*0720*/ 	.word	0x00007960


	//   ....[51]....
        /*0724*/ 	.word	0x00007990


	//   ....[52]....
        /*0728*/ 	.word	0x00007a20


	//   ....[53]....
        /*072c*/ 	.word	0x00007a50


	//   ....[54]....
        /*0730*/ 	.word	0x00007ad0


	//   ....[55]....
        /*0734*/ 	.word	0x00009080


	//   ....[56]....
        /*0738*/ 	.word	0x000090a0


	//   ....[57]....
        /*073c*/ 	.word	0x00009130


	//   ....[58]....
        /*0740*/ 	.word	0x00009150


	//   ....[59]....
        /*0744*/ 	.word	0x000091d0


	//   ....[60]....
        /*0748*/ 	.word	0x000091f0


	//   ....[61]....
        /*074c*/ 	.word	0x00009270


	//   ....[62]....
        /*0750*/ 	.word	0x00009290


	//   ....[63]....
        /*0754*/ 	.word	0x00009310


	//   ....[64]....
        /*0758*/ 	.word	0x00009330


	//   ....[65]....
        /*075c*/ 	.word	0x000093b0


	//   ....[66]....
        /*0760*/ 	.word	0x000093d0


	//   ....[67]....
        /*0764*/ 	.word	0x00009450


	//   ....[68]....
        /*0768*/ 	.word	0x00009470


	//   ....[69]....
        /*076c*/ 	.word	0x00009480


	//   ....[70]....
        /*0770*/ 	.word	0x00009490


	//   ....[71]....
        /*0774*/ 	.word	0x00009d90


	//   ....[72]....
        /*0778*/ 	.word	0x00009dc0


	//   ....[73]....
        /*077c*/ 	.word	0x00009e60


	//   ....[74]....
        /*0780*/ 	.word	0x00009e80


	//   ....[75]....
        /*0784*/ 	.word	0x00009f00


	//   ....[76]....
        /*0788*/ 	.word	0x00009f20


	//   ....[77]....
        /*078c*/ 	.word	0x00009fa0


	//   ....[78]....
        /*0790*/ 	.word	0x00009fc0


	//   ....[79]....
        /*0794*/ 	.word	0x0000a040


	//   ....[80]....
        /*0798*/ 	.word	0x0000a060


	//   ....[81]....
        /*079c*/ 	.word	0x0000a0e0


	//   ....[82]....
        /*07a0*/ 	.word	0x0000a100


	//   ....[83]....
        /*07a4*/ 	.word	0x0000a180


	//   ....[84]....
        /*07a8*/ 	.word	0x0000a1a0


	//   ....[85]....
        /*07ac*/ 	.word	0x0000a1b0


	//   ....[86]....
        /*07b0*/ 	.word	0x0000a220


	//   ....[87]....
        /*07b4*/ 	.word	0x0000a270


	//   ....[88]....
        /*07b8*/ 	.word	0x0000a2a0


	//   ....[89]....
        /*07bc*/ 	.word	0x0000a330


	//   ....[90]....
        /*07c0*/ 	.word	0x0000a340


	//   ....[91]....
        /*07c4*/ 	.word	0x0000a3b0


	//   ....[92]....
        /*07c8*/ 	.word	0x0000a3c0


	//   ....[93]....
        /*07cc*/ 	.word	0x0000a400


	//   ....[94]....
        /*07d0*/ 	.word	0x0000a420


	//   ....[95]....
        /*07d4*/ 	.word	0x0000aba0


	//   ....[96]....
        /*07d8*/ 	.word	0x0000abd0


	//   ....[97]....
        /*07dc*/ 	.word	0x0000ac20


	//   ....[98]....
        /*07e0*/ 	.word	0x0000ac30


	//   ....[99]....
        /*07e4*/ 	.word	0x0000ac70


	//   ....[100]....
        /*07e8*/ 	.word	0x0000ac80


	//   ....[101]....
        /*07ec*/ 	.word	0x0000acc0


	//   ....[102]....
        /*07f0*/ 	.word	0x0000acd0


	//   ....[103]....
        /*07f4*/ 	.word	0x0000ad10


	//   ....[104]....
        /*07f8*/ 	.word	0x0000ad20


	//   ....[105]....
        /*07fc*/ 	.word	0x0000ad60


	//   ....[106]....
        /*0800*/ 	.word	0x0000ad70


	//   ....[107]....
        /*0804*/ 	.word	0x0000adb0


	//   ....[108]....
        /*0808*/ 	.word	0x0000adc0


	//   ....[109]....
        /*080c*/ 	.word	0x0000add0


	//   ....[110]....
        /*0810*/ 	.word	0x0000ae10


	//   ....[111]....
        /*0814*/ 	.word	0x0000b0c0


	//   ....[112]....
        /*0818*/ 	.word	0x0000b0f0


	//   ....[113]....
        /*081c*/ 	.word	0x0000b150


	//   ....[114]....
        /*0820*/ 	.word	0x0000b160


	//   ....[115]....
        /*0824*/ 	.word	0x0000b1b0


	//   ....[116]....
        /*0828*/ 	.word	0x0000b1c0


	//   ....[117]....
        /*082c*/ 	.word	0x0000b210


	//   ....[118]....
        /*0830*/ 	.word	0x0000b220


	//   ....[119]....
        /*0834*/ 	.word	0x0000b270


	//   ....[120]....
        /*0838*/ 	.word	0x0000b280


	//   ....[121]....
        /*083c*/ 	.word	0x0000b2d0


	//   ....[122]....
        /*0840*/ 	.word	0x0000b2e0


	//   ....[123]....
        /*0844*/ 	.word	0x0000b330


	//   ....[124]....
        /*0848*/ 	.word	0x0000b340


	//   ....[125]....
        /*084c*/ 	.word	0x0000b350


	//   ....[126]....
        /*0850*/ 	.word	0x0000b390


	//   ....[127]....
        /*0854*/ 	.word	0x0000b950


	//   ....[128]....
        /*0858*/ 	.word	0x0000b990


	//   ....[129]....
        /*085c*/ 	.word	0x0000b9a0


	//   ....[130]....
        /*0860*/ 	.word	0x0000b9b0


	//   ....[131]....
        /*0864*/ 	.word	0x0000b9c0


	//   ....[132]....
        /*0868*/ 	.word	0x0000b9d0


	//   ....[133]....
        /*086c*/ 	.word	0x0000b9f0


	//   ....[134]....
        /*0870*/ 	.word	0x0000ba40


	//   ....[135]....
        /*0874*/ 	.word	0x0000ba60


	//   ....[136]....
        /*0878*/ 	.word	0x0000baa0


	//   ....[137]....
        /*087c*/ 	.word	0x0000bac0


	//   ....[138]....
        /*0880*/ 	.word	0x0000bb00


	//   ....[139]....
        /*0884*/ 	.word	0x0000bb20


	//   ....[140]....
        /*0888*/ 	.word	0x0000bb70


	//   ....[141]....
        /*088c*/ 	.word	0x0000bba0


	//   ....[142]....
        /*0890*/ 	.word	0x0000bc00


	//   ....[143]....
        /*0894*/ 	.word	0x0000bf80


	//   ....[144]....
        /*0898*/ 	.word	0x0000bfb0


	//   ....[145]....
        /*089c*/ 	.word	0x0000bfe0


	//   ....[146]....
        /*08a0*/ 	.word	0x0000c010


	//   ....[147]....
        /*08a4*/ 	.word	0x0000c040


	//   ....[148]....
        /*08a8*/ 	.word	0x0000c070


	//   ....[149]....
        /*08ac*/ 	.word	0x0000c0a0


	//   ....[150]....
        /*08b0*/ 	.word	0x0000c0d0


	//   ....[151]....
        /*08b4*/ 	.word	0x0000c250


	//   ....[152]....
        /*08b8*/ 	.word	0x0000c280


	//   ....[153]....
        /*08bc*/ 	.word	0x0000c2b0


	//   ....[154]....
        /*08c0*/ 	.word	0x0000c2e0


	//   ....[155]....
        /*08c4*/ 	.word	0x0000c310


	//   ....[156]....
        /*08c8*/ 	.word	0x0000c340


	//   ....[157]....
        /*08cc*/ 	.word	0x0000c400


	//   ....[158]....
        /*08d0*/ 	.word	0x0000c420


	//   ....[159]....
        /*08d4*/ 	.word	0x0000c490


	//   ....[160]....
        /*08d8*/ 	.word	0x0000c900


	//   ....[161]....
        /*08dc*/ 	.word	0x0000cde0


	//   ....[162]....
        /*08e0*/ 	.word	0x0000ced0


	//   ....[163]....
        /*08e4*/ 	.word	0x0000cf70


	//   ....[164]....
        /*08e8*/ 	.word	0x0000cfd0


	//   ....[165]....
        /*08ec*/ 	.word	0x0000d0c0


	//   ....[166]....
        /*08f0*/ 	.word	0x0000d130


	//   ....[167]....
        /*08f4*/ 	.word	0x0000d220


	//   ....[168]....
        /*08f8*/ 	.word	0x0000d290


	//   ....[169]....
        /*08fc*/ 	.word	0x0000d380


	//   ....[170]....
        /*0900*/ 	.word	0x0000d3f0


	//   ....[171]....
        /*0904*/ 	.word	0x0000d4e0


	//   ....[172]....
        /*0908*/ 	.word	0x0000d550


	//   ....[173]....
        /*090c*/ 	.word	0x0000d640


	//   ....[174]....
        /*0910*/ 	.word	0x0000d6b0


	//   ....[175]....
        /*0914*/ 	.word	0x0000d7a0


	//   ....[176]....
        /*0918*/ 	.word	0x0000d810


	//   ....[177]....
        /*091c*/ 	.word	0x0000d8b0


	//   ....[178]....
        /*0920*/ 	.word	0x0000d9a0


	//   ....[179]....
        /*0924*/ 	.word	0x0000da10


	//   ....[180]....
        /*0928*/ 	.word	0x0000da70


	//   ....[181]....
        /*092c*/ 	.word	0x0000db60


	//   ....[182]....
        /*0930*/ 	.word	0x0000dbc0


	//   ....[183]....
        /*0934*/ 	.word	0x0000dcc0


	//   ....[184]....
        /*0938*/ 	.word	0x0000dd20


	//   ....[185]....
        /*093c*/ 	.word	0x0000de20


	//   ....[186]....
        /*0940*/ 	.word	0x0000de80


	//   ....[187]....
        /*0944*/ 	.word	0x0000df80


	//   ....[188]....
        /*0948*/ 	.word	0x0000dfe0


	//   ....[189]....
        /*094c*/ 	.word	0x0000e0e0


	//   ....[190]....
        /*0950*/ 	.word	0x0000e140


	//   ....[191]....
        /*0954*/ 	.word	0x0000e240


	//   ....[192]....
        /*0958*/ 	.word	0x0000e2a0


	//   ....[193]....
        /*095c*/ 	.word	0x0000e350


	//   ....[194]....
        /*0960*/ 	.word	0x0000e410


	//   ....[195]....
        /*0964*/ 	.word	0x0000e4d0


	//   ....[196]....
        /*0968*/ 	.word	0x0000e530


	//   ....[197]....
        /*096c*/ 	.word	0x0000e630


	//   ....[198]....
        /*0970*/ 	.word	0x0000e690


	//   ....[199]....
        /*0974*/ 	.word	0x0000e760


	//   ....[200]....
        /*0978*/ 	.word	0x0000e7c0


	//   ....[201]....
        /*097c*/ 	.word	0x0000e880


	//   ....[202]....
        /*0980*/ 	.word	0x0000e9c0


	//   ....[203]....
        /*0984*/ 	.word	0x0000ea60


	//   ....[204]....
        /*0988*/ 	.word	0x0000ead0


	//   ....[205]....
        /*098c*/ 	.word	0x0000eb80


	//   ....[206]....
        /*0990*/ 	.word	0x0000ebe0


	//   ....[207]....
        /*0994*/ 	.word	0x0000ec90


	//   ....[208]....
        /*0998*/ 	.word	0x0000ecf0


	//   ....[209]....
        /*099c*/ 	.word	0x0000eda0


	//   ....[210]....
        /*09a0*/ 	.word	0x0000ee00


	//   ....[211]....
        /*09a4*/ 	.word	0x0000eeb0


	//   ....[212]....
        /*09a8*/ 	.word	0x0000ef10


	//   ....[213]....
        /*09ac*/ 	.word	0x0000efc0


	//   ....[214]....
        /*09b0*/ 	.word	0x0000f020


	//   ....[215]....
        /*09b4*/ 	.word	0x0000f0d0


	//   ....[216]....
        /*09b8*/ 	.word	0x0000f130


	//   ....[217]....
        /*09bc*/ 	.word	0x0000f1e0


	//   ....[218]....
        /*09c0*/ 	.word	0x0000f2d0


	//   ....[219]....
        /*09c4*/ 	.word	0x0000f380


	//   ....[220]....
        /*09c8*/ 	.word	0x0000f3e0


	//   ....[221]....
        /*09cc*/ 	.word	0x0000f4a0


	//   ....[222]....
        /*09d0*/ 	.word	0x0000f500


	//   ....[223]....
        /*09d4*/ 	.word	0x0000f5c0


	//   ....[224]....
        /*09d8*/ 	.word	0x0000f620


	//   ....[225]....
        /*09dc*/ 	.word	0x0000f6e0


	//   ....[226]....
        /*09e0*/ 	.word	0x0000f740


	//   ....[227]....
        /*09e4*/ 	.word	0x0000f800


	//   ....[228]....
        /*09e8*/ 	.word	0x0000f860


	//   ....[229]....
        /*09ec*/ 	.word	0x0000f920


	//   ....[230]....
        /*09f0*/ 	.word	0x0000f980


	//   ....[231]....
        /*09f4*/ 	.word	0x0000fa40


	//   ....[232]....
        /*09f8*/ 	.word	0x0000faa0


	//   ....[233]....
        /*09fc*/ 	.word	0x0000fb50


	//   ....[234]....
        /*0a00*/ 	.word	0x0000fc40


	//   ....[235]....
        /*0a04*/ 	.word	0x0000fcf0


	//   ....[236]....
        /*0a08*/ 	.word	0x0000fd60


	//   ....[237]....
        /*0a0c*/ 	.word	0x0000fe10


	//   ....[238]....
        /*0a10*/ 	.word	0x0000fe70


	//   ....[239]....
        /*0a14*/ 	.word	0x0000ff30


	//   ....[240]....
        /*0a18*/ 	.word	0x0000ff90


	//   ....[241]....
        /*0a1c*/ 	.word	0x00010050


	//   ....[242]....
        /*0a20*/ 	.word	0x000100b0


	//   ....[243]....
        /*0a24*/ 	.word	0x00010170


	//   ....[244]....
        /*0a28*/ 	.word	0x000101d0


	//   ....[245]....
        /*0a2c*/ 	.word	0x00010290


	//   ....[246]....
        /*0a30*/ 	.word	0x000102f0


	//   ....[247]....
        /*0a34*/ 	.word	0x000103b0


	//   ....[248]....
        /*0a38*/ 	.word	0x00010410


	//   ....[249]....
        /*0a3c*/ 	.word	0x000104b0


	//   ....[250]....
        /*0a40*/ 	.word	0x00010540


	//   ....[251]....
        /*0a44*/ 	.word	0x000105e0


	//   ....[252]....
        /*0a48*/ 	.word	0x00010700


	//   ....[253]....
        /*0a4c*/ 	.word	0x00010770


	//   ....[254]....
        /*0a50*/ 	.word	0x000107e0


	//   ....[255]....
        /*0a54*/ 	.word	0x00010850


	//   ....[0]....
        /*0a58*/ 	.word	0x000108c0


	//   ....[1]....
        /*0a5c*/ 	.word	0x00010940


	//   ....[2]....
        /*0a60*/ 	.word	0x000109d0


	//   ....[3]....
        /*0a64*/ 	.word	0x00010a60


	//   ....[4]....
        /*0a68*/ 	.word	0x00010ad0


	//   ....[5]....
        /*0a6c*/ 	.word	0x00010b40


	//   ....[6]....
        /*0a70*/ 	.word	0x00010bb0


	//   ....[7]....
        /*0a74*/ 	.word	0x00010c30


	//   ....[8]....
        /*0a78*/ 	.word	0x00010ca0


	//   ....[9]....
        /*0a7c*/ 	.word	0x00010d40


	//   ....[10]....
        /*0a80*/ 	.word	0x00010dd0


	//   ....[11]....
        /*0a84*/ 	.word	0x00010ef0


	//----- nvinfo : EIATTR_REG_RECONFIG
	.align		4
.L_115:
        /*0a88*/ 	.byte	0x01, 0x54
	.zero		2


	//----- nvinfo : EIATTR_SYSCALL_OFFSETS
	.align		4
        /*0a8c*/ 	.byte	0x04, 0x46
        /*0a8e*/ 	.short	(.L_117 - .L_116)


	//   ....[0]....
.L_116:
        /*0a90*/ 	.word	0x000013f0


	//   ....[1]....
        /*0a94*/ 	.word	0x00008660


	//   ....[2]....
        /*0a98*/ 	.word	0x000087b0


	//   ....[3]....
        /*0a9c*/ 	.word	0x000088a0


	//   ....[4]....
        /*0aa0*/ 	.word	0x000098a0


	//----- nvinfo : EIATTR_MBARRIER_INSTR_OFFSETS
	.align		4
.L_117:
        /*0aa4*/ 	.byte	0x04, 0x39
        /*0aa6*/ 	.short	(.L_119 - .L_118)


	//   ....[0]....
.L_118:
        /*0aa8*/ 	.word	0x00000180
        /*0aac*/ 	.word	0x000000ff
        /*0ab0*/ 	.word	0x00016800
        /*0ab4*/ 	.short	0x0100
        /*0ab6*/ 	.byte	0x08
	.zero		1


	//   ....[1]....
        /*0ab8*/ 	.word	0x00000190
        /*0abc*/ 	.word	0x000000ff
        /*0ac0*/ 	.word	0x00016820
        /*0ac4*/ 	.short	0x0100
        /*0ac6*/ 	.byte	0x08
	.zero		1


	//   ....[2]....
        /*0ac8*/ 	.word	0x00000280
        /*0acc*/ 	.word	0x000000ff
        /*0ad0*/ 	.word	0x00016830
        /*0ad4*/ 	.short	0x0100
        /*0ad6*/ 	.byte	0x08
	.zero		1


	//   ....[3]....
        /*0ad8*/ 	.word	0x00000290
        /*0adc*/ 	.word	0x000000ff
        /*0ae0*/ 	.word	0x00016840
        /*0ae4*/ 	.short	0x0100
        /*0ae6*/ 	.byte	0x08
	.zero		1


	//   ....[4]....
        /*0ae8*/ 	.word	0x000002a0
        /*0aec*/ 	.word	0x000000ff
        /*0af0*/ 	.word	0x00016838
        /*0af4*/ 	.short	0x0100
        /*0af6*/ 	.byte	0x08
	.zero		1


	//   ....[5]....
        /*0af8*/ 	.word	0x000002b0
        /*0afc*/ 	.word	0x000000ff
        /*0b00*/ 	.word	0x00016848
        /*0b04*/ 	.short	0x0100
        /*0b06*/ 	.byte	0x08
	.zero		1


	//   ....[6]....
        /*0b08*/ 	.word	0x000003e0
        /*0b0c*/ 	.word	0x000000ff
        /*0b10*/ 	.word	0x00016850
        /*0b14*/ 	.short	0x0100
        /*0b16*/ 	.byte	0x08
	.zero		1


	//   ....[7]....
        /*0b18*/ 	.word	0x000003f0
        /*0b1c*/ 	.word	0x000000ff
        /*0b20*/ 	.word	0x00016860
        /*0b24*/ 	.short	0x0100
        /*0b26*/ 	.byte	0x08
	.zero		1


	//   ....[8]....
        /*0b28*/ 	.word	0x00000400
        /*0b2c*/ 	.word	0x000000ff
        /*0b30*/ 	.word	0x00016858
        /*0b34*/ 	.short	0x0100
        /*0b36*/ 	.byte	0x08
	.zero		1


	//   ....[9]....
        /*0b38*/ 	.word	0x00000410
        /*0b3c*/ 	.word	0x000000ff
        /*0b40*/ 	.word	0x00016868
        /*0b44*/ 	.short	0x0100
        /*0b46*/ 	.byte	0x08
	.zero		1


	//   ....[10]....
        /*0b48*/ 	.word	0x00000500
        /*0b4c*/ 	.word	0x000000ff
        /*0b50*/ 	.word	0x00016870
        /*0b54*/ 	.short	0x0100
        /*0b56*/ 	.byte	0x06
	.zero		1


	//   ....[11]....
        /*0b58*/ 	.word	0x00000510
        /*0b5c*/ 	.word	0x000000ff
        /*0b60*/ 	.word	0x00016880
        /*0b64*/ 	.short	0x0100
        /*0b66*/ 	.byte	0x06
	.zero		1


	//   ....[12]....
        /*0b68*/ 	.word	0x00000520
        /*0b6c*/ 	.word	0x000000ff
        /*0b70*/ 	.word	0x00016878
        /*0b74*/ 	.short	0x0100
        /*0b76*/ 	.byte	0x06
	.zero		1


	//   ....[13]....
        /*0b78*/ 	.word	0x00000530
        /*0b7c*/ 	.word	0x000000ff
        /*0b80*/ 	.word	0x00016888
        /*0b84*/ 	.short	0x0100
        /*0b86*/ 	.byte	0x06
	.zero		1


	//   ....[14]....
        /*0b88*/ 	.word	0x00000660
        /*0b8c*/ 	.word	0x000000ff
        /*0b90*/ 	.word	0x00016890
        /*0b94*/ 	.short	0x0100
        /*0b96*/ 	.byte	0x08
	.zero		1


	//   ....[15]....
        /*0b98*/ 	.word	0x00000670
        /*0b9c*/ 	.word	0x000000ff
        /*0ba0*/ 	.word	0x000168a0
        /*0ba4*/ 	.short	0x0100
        /*0ba6*/ 	.byte	0x08
	.zero		1


	//   ....[16]....
        /*0ba8*/ 	.word	0x00000680
        /*0bac*/ 	.word	0x000000ff
        /*0bb0*/ 	.word	0x00016898
        /*0bb4*/ 	.short	0x0100
        /*0bb6*/ 	.byte	0x08
	.zero		1


	//   ....[17]....
        /*0bb8*/ 	.word	0x00000690
        /*0bbc*/ 	.word	0x000000ff
        /*0bc0*/ 	.word	0x000168a8
        /*0bc4*/ 	.short	0x0100
        /*0bc6*/ 	.byte	0x08
	.zero		1


	//   ....[18]....
        /*0bc8*/ 	.word	0x000007d0
        /*0bcc*/ 	.word	0x000000ff
        /*0bd0*/ 	.word	0x000168b0
        /*0bd4*/ 	.short	0x0100
        /*0bd6*/ 	.byte	0x08
	.zero		1


	//   ....[19]....
        /*0bd8*/ 	.word	0x000007e0
        /*0bdc*/ 	.word	0x000000ff
        /*0be0*/ 	.word	0x000168c0
        /*0be4*/ 	.short	0x0100
        /*0be6*/ 	.byte	0x08
	.zero		1


	//   ....[20]....
        /*0be8*/ 	.word	0x000007f0
        /*0bec*/ 	.word	0x000000ff
        /*0bf0*/ 	.word	0x000168b8
        /*0bf4*/ 	.short	0x0100
        /*0bf6*/ 	.byte	0x08
	.zero		1


	//   ....[21]....
        /*0bf8*/ 	.word	0x00000800
        /*0bfc*/ 	.word	0x000000ff
        /*0c00*/ 	.word	0x000168c8
        /*0c04*/ 	.short	0x0100
        /*0c06*/ 	.byte	0x08
	.zero		1


	//   ....[22]....
        /*0c08*/ 	.word	0x00001470
        /*0c0c*/ 	.word	0x000000ff
        /*0c10*/ 	.word	0x00016800
        /*0c14*/ 	.short	0x010a
        /*0c16*/ 	.byte	0x31
	.zero		1


	//   ....[23]....
        /*0c18*/ 	.word	0x000014f0
        /*0c1c*/ 	.word	0x00000004
        /*0c20*/ 	.word	0x00016830
        /*0c24*/ 	.short	0x010a
        /*0c26*/ 	.byte	0x3f
	.zero		1


	//   ....[24]....
        /*0c28*/ 	.word	0x00001540
        /*0c2c*/ 	.word	0x00000004
        /*0c30*/ 	.word	0x00016830
        /*0c34*/ 	.short	0x010a
        /*0c36*/ 	.byte	0x3f
	.zero		1


	//   ....[25]....
        /*0c38*/ 	.word	0x000021a0
        /*0c3c*/ 	.word	0x000000ff
        /*0c40*/ 	.word	0x00000000
        /*0c44*/ 	.short	0x0101
        /*0c46*/ 	.byte	0x06
	.zero		1


	//   ....[26]....
        /*0c48*/ 	.word	0x00003600
        /*0c4c*/ 	.word	0x000000ff
        /*0c50*/ 	.word	0x00016830
        /*0c54*/ 	.short	0x010a
        /*0c56*/ 	.byte	0x06
	.zero		1


	//   ....[27]....
        /*0c58*/ 	.word	0x00003640
        /*0c5c*/ 	.word	0x000000ff
        /*0c60*/ 	.word	0x00016830
        /*0c64*/ 	.short	0x010a
        /*0c66*/ 	.byte	0x06
	.zero		1


	//   ....[28]....
        /*0c68*/ 	.word	0x00003880
        /*0c6c*/ 	.word	0x000000ff
        /*0c70*/ 	.word	0x00016850
        /*0c74*/ 	.short	0x010a
        /*0c76*/ 	.byte	0x06
	.zero		1


	//   ....[29]....
        /*0c78*/ 	.word	0x000038c0
        /*0c7c*/ 	.word	0x000000ff
        /*0c80*/ 	.word	0x00016850
        /*0c84*/ 	.short	0x010a
        /*0c86*/ 	.byte	0x06
	.zero		1


	//   ....[30]....
        /*0c88*/ 	.word	0x00003d10
        /*0c8c*/ 	.word	0x000000ff
        /*0c90*/ 	.word	0x00000000
        /*0c94*/ 	.short	0x0101
        /*0c96*/ 	.byte	0x06
	.zero		1


	//   ....[31]....
        /*0c98*/ 	.word	0x00004ec0
        /*0c9c*/ 	.word	0x000000ff
        /*0ca0*/ 	.word	0x00000000
        /*0ca4*/ 	.short	0x0101
        /*0ca6*/ 	.byte	0x06
	.zero		1


	//   ....[32]....
        /*0ca8*/ 	.word	0x00005300
        /*0cac*/ 	.word	0x000000ff
        /*0cb0*/ 	.word	0x00016850
        /*0cb4*/ 	.short	0x010a
        /*0cb6*/ 	.byte	0x05
	.zero		1


	//   ....[33]....
        /*0cb8*/ 	.word	0x00005340
        /*0cbc*/ 	.word	0x000000ff
        /*0cc0*/ 	.word	0x00016850
        /*0cc4*/ 	.short	0x010a
        /*0cc6*/ 	.byte	0x05
	.zero		1


	//   ....[34]....
        /*0cc8*/ 	.word	0x000058f0
        /*0ccc*/ 	.word	0x000000ff
        /*0cd0*/ 	.word	0x00000000
        /*0cd4*/ 	.short	0x0101
        /*0cd6*/ 	.byte	0x04
	.zero		1


	//   ....[35]....
        /*0cd8*/ 	.word	0x00006720
        /*0cdc*/ 	.word	0x00000000
        /*0ce0*/ 	.word	0x00000000
        /*0ce4*/ 	.short	0x0101
        /*0ce6*/ 	.byte	0x3f
	.zero		1


	//   ....[36]....
        /*0ce8*/ 	.word	0x00008dd0
        /*0cec*/ 	.word	0x00000003
        /*0cf0*/ 	.word	0x00016840
        /*0cf4*/ 	.short	0x010a
        /*0cf6*/ 	.byte	0x3f
	.zero		1


	//   ....[37]....
        /*0cf8*/ 	.word	0x00009590
        /*0cfc*/ 	.word	0x00000003
        /*0d00*/ 	.word	0x00016830
        /*0d04*/ 	.short	0x0107
        /*0d06*/ 	.byte	0x3f
	.zero		1


	//   ....[38]....
        /*0d08*/ 	.word	0x00009660
        /*0d0c*/ 	.word	0x00000003
        /*0d10*/ 	.word	0x00016830
        /*0d14*/ 	.short	0x0101
        /*0d16*/ 	.byte	0x3f
	.zero		1


	//   ....[39]....
        /*0d18*/ 	.word	0x0000a4c0
        /*0d1c*/ 	.word	0x00000016
        /*0d20*/ 	.word	0x00016800
        /*0d24*/ 	.short	0x0107
        /*0d26*/ 	.byte	0x3f
	.zero		1


	//   ....[40]....
        /*0d28*/ 	.word	0x0000a5c0
        /*0d2c*/ 	.word	0x00000016
        /*0d30*/ 	.word	0x00016800
        /*0d34*/ 	.short	0x0101
        /*0d36*/ 	.byte	0x3f
	.zero		1


	//   ....[41]....
        /*0d38*/ 	.word	0x0000a5e0
        /*0d3c*/ 	.word	0x00000016
        /*0d40*/ 	.word	0x00016820
        /*0d44*/ 	.short	0x010a
        /*0d46*/ 	.byte	0x3f
	.zero		1


	//   ....[42]....
        /*0d48*/ 	.word	0x0000a980
        /*0d4c*/ 	.word	0x00000005
        /*0d50*/ 	.word	0x00016840
        /*0d54*/ 	.short	0x010a
        /*0d56*/ 	.byte	0x3f
	.zero		1


	//   ....[43]....
        /*0d58*/ 	.word	0x0000ae90
        /*0d5c*/ 	.word	0x00000005
        /*0d60*/ 	.word	0x00016830
        /*0d64*/ 	.short	0x0107
        /*0d66*/ 	.byte	0x3f
	.zero		1


	//   ....[44]....
        /*0d68*/ 	.word	0x0000af50
        /*0d6c*/ 	.word	0x00000005
        /*0d70*/ 	.word	0x00016830
        /*0d74*/ 	.short	0x0101
        /*0d76*/ 	.byte	0x3f
	.zero		1


	//   ....[45]....
        /*0d78*/ 	.word	0x0000afb0
        /*0d7c*/ 	.word	0x00000005
        /*0d80*/ 	.word	0x00016860
        /*0d84*/ 	.short	0x010a
        /*0d86*/ 	.byte	0x3f
	.zero		1


	//   ....[46]....
        /*0d88*/ 	.word	0x0000b480
        /*0d8c*/ 	.word	0x00000005
        /*0d90*/ 	.word	0x00016850
        /*0d94*/ 	.short	0x0107
        /*0d96*/ 	.byte	0x3f
	.zero		1


	//   ....[47]....
        /*0d98*/ 	.word	0x0000b620
        /*0d9c*/ 	.word	0x00000005
        /*0da0*/ 	.word	0x00016850
        /*0da4*/ 	.short	0x0101
        /*0da6*/ 	.byte	0x3f
	.zero		1


	//   ....[48]....
        /*0da8*/ 	.word	0x0000b830
        /*0dac*/ 	.word	0x00000000
        /*0db0*/ 	.word	0x00016860
        /*0db4*/ 	.short	0x010a
        /*0db6*/ 	.byte	0x3f
	.zero		1


	//   ....[49]....
        /*0db8*/ 	.word	0x0000bcb0
        /*0dbc*/ 	.word	0x00000000
        /*0dc0*/ 	.word	0x00016850
        /*0dc4*/ 	.short	0x0107
        /*0dc6*/ 	.byte	0x3f
	.zero		1


	//   ....[50]....
        /*0dc8*/ 	.word	0x0000bd80
        /*0dcc*/ 	.word	0x00000000
        /*0dd0*/ 	.word	0x00016850
        /*0dd4*/ 	.short	0x0101
        /*0dd6*/ 	.byte	0x3f
	.zero		1


	//   ....[51]....
        /*0dd8*/ 	.word	0x0000c880
        /*0ddc*/ 	.word	0x00000005
        /*0de0*/ 	.word	0x00016820
        /*0de4*/ 	.short	0x010a
        /*0de6*/ 	.byte	0x3f
	.zero		1


	//   ....[52]....
        /*0de8*/ 	.word	0x0000ca00
        /*0dec*/ 	.word	0x00000003
        /*0df0*/ 	.word	0x00016840
        /*0df4*/ 	.short	0x010a
        /*0df6*/ 	.byte	0x3f
	.zero		1


	//   ....[53]....
        /*0df8*/ 	.word	0x0000caa0
        /*0dfc*/ 	.word	0x00000019
        /*0e00*/ 	.word	0x00016840
        /*0e04*/ 	.short	0x010a
        /*0e06*/ 	.byte	0x3f
	.zero		1


	//   ....[54]....
        /*0e08*/ 	.word	0x0000cae0
        /*0e0c*/ 	.word	0x00000003
        /*0e10*/ 	.word	0x00016860
        /*0e14*/ 	.short	0x010a
        /*0e16*/ 	.byte	0x3f
	.zero		1


	//   ....[55]....
        /*0e18*/ 	.word	0x0000cb20
        /*0e1c*/ 	.word	0x00000019
        /*0e20*/ 	.word	0x00016860
        /*0e24*/ 	.short	0x010a
        /*0e26*/ 	.byte	0x3f
	.zero		1


	//   ....[56]....
        /*0e28*/ 	.word	0x0000cb90
        /*0e2c*/ 	.word	0x00000003
        /*0e30*/ 	.word	0x00016800
        /*0e34*/ 	.short	0x010a
        /*0e36*/ 	.byte	0x3f
	.zero		1


	//   ....[57]....
        /*0e38*/ 	.word	0x0000cbe0
        /*0e3c*/ 	.word	0x00000004
        /*0e40*/ 	.word	0x00016830
        /*0e44*/ 	.short	0x010a
        /*0e46*/ 	.byte	0x3f
	.zero		1


	//   ....[58]....
        /*0e48*/ 	.word	0x0000cc40
        /*0e4c*/ 	.word	0x00000003
        /*0e50*/ 	.word	0x00016830
        /*0e54*/ 	.short	0x010a
        /*0e56*/ 	.byte	0x3f
	.zero		1


	//   ....[59]....
        /*0e58*/ 	.word	0x0000cca0
        /*0e5c*/ 	.word	0x00000003
        /*0e60*/ 	.word	0x00016850
        /*0e64*/ 	.short	0x010a
        /*0e66*/ 	.byte	0x3f
	.zero		1


	//   ....[60]....
        /*0e68*/ 	.word	0x0000cd00
        /*0e6c*/ 	.word	0x0000000b
        /*0e70*/ 	.word	0x00016850
        /*0e74*/ 	.short	0x010a
        /*0e76*/ 	.byte	0x3f
	.zero		1


	//   ....[61]....
        /*0e78*/ 	.word	0x0000ce20
        /*0e7c*/ 	.word	0x00000003
        /*0e80*/ 	.word	0x00016840
        /*0e84*/ 	.short	0x010a
        /*0e86*/ 	.byte	0x3f
	.zero		1


	//   ....[62]....
        /*0e88*/ 	.word	0x0000e8c0
        /*0e8c*/ 	.word	0x00000016
        /*0e90*/ 	.word	0x00016820
        /*0e94*/ 	.short	0x010a
        /*0e96*/ 	.byte	0x3f
	.zero		1


	//   ....[63]....
        /*0e98*/ 	.word	0x0000e910
        /*0e9c*/ 	.word	0x00000005
        /*0ea0*/ 	.word	0x00016840
        /*0ea4*/ 	.short	0x010a
        /*0ea6*/ 	.byte	0x3f
	.zero		1


	//   ....[64]....
        /*0ea8*/ 	.word	0x0000f220
        /*0eac*/ 	.word	0x00000005
        /*0eb0*/ 	.word	0x00016860
        /*0eb4*/ 	.short	0x010a
        /*0eb6*/ 	.byte	0x3f
	.zero		1


	//   ....[65]....
        /*0eb8*/ 	.word	0x0000fb90
        /*0ebc*/ 	.word	0x00000000
        /*0ec0*/ 	.word	0x00016860
        /*0ec4*/ 	.short	0x010a
        /*0ec6*/ 	.byte	0x3f
	.zero		1


	//   ....[66]....
        /*0ec8*/ 	.word	0x00010e10
        /*0ecc*/ 	.word	0x00000005
        /*0ed0*/ 	.word	0x00016820
        /*0ed4*/ 	.short	0x010a
        /*0ed6*/ 	.byte	0x3f
	.zero		1


	//   ....[67]....
        /*0ed8*/ 	.word	0x00010fb0
        /*0edc*/ 	.word	0x00000003
        /*0ee0*/ 	.word	0x00016840
        /*0ee4*/ 	.short	0x010a
        /*0ee6*/ 	.byte	0x3f
	.zero		1


	//   ....[68]....
        /*0ee8*/ 	.word	0x00011000
        /*0eec*/ 	.word	0x00000019
        /*0ef0*/ 	.word	0x00016840
        /*0ef4*/ 	.short	0x010a
        /*0ef6*/ 	.byte	0x3f
	.zero		1


	//   ....[69]....
        /*0ef8*/ 	.word	0x00011050
        /*0efc*/ 	.word	0x00000003
        /*0f00*/ 	.word	0x00016860
        /*0f04*/ 	.short	0x010a
        /*0f06*/ 	.byte	0x3f
	.zero		1


	//----- nvinfo : EIATTR_NUM_MBARRIERS
	.align		4
.L_119:
        /*0f08*/ 	.byte	0x03, 0x38
        /*0f0a*/ 	.short	0x0016


	//----- nvinfo : EIATTR_EXIT_INSTR_OFFSETS
	.align		4
        /*0f0c*/ 	.byte	0x04, 0x1c
        /*0f0e*/ 	.short	(.L_121 - .L_120)


	//   ....[0]....
.L_120:
        /*0f10*/ 	.word	0x000009b0


	//   ....[1]....
        /*0f14*/ 	.word	0x00007420


	//   ....[2]....
        /*0f18*/ 	.word	0x0000cb70


	//----- nvinfo : EIATTR_MAX_THREADS
	.align		4
.L_121:
        /*0f1c*/ 	.byte	0x04, 0x05
        /*0f1e*/ 	.short	(.L_123 - .L_122)
.L_122:
        /*0f20*/ 	.word	0x00000200
        /*0f24*/ 	.word	0x00000001
        /*0f28*/ 	.word	0x00000001


	//----- nvinfo : EIATTR_CRS_STACK_SIZE
	.align		4
.L_123:
        /*0f2c*/ 	.byte	0x04, 0x1e
        /*0f2e*/ 	.short	(.L_125 - .L_124)
.L_124:
        /*0f30*/ 	.word	0x00000000


	//----- nvinfo : EIATTR_CBANK_PARAM_SIZE
	.align		4
.L_125:
        /*0f34*/ 	.byte	0x03, 0x19
        /*0f36*/ 	.short	0x0af0


	//----- nvinfo : EIATTR_PARAM_CBANK
	.align		4
        /*0f38*/ 	.byte	0x04, 0x0a
        /*0f3a*/ 	.short	(.L_127 - .L_126)
	.align		4
.L_126:
        /*0f3c*/ 	.word	index@(.nv.constant0._ZN7cutlass13device_kernelIN5flash11enable_sm90INS1_16FlashAttnFwdSm90INS1_25CollectiveMainloopFwdSm90ILi2EN4cute5tupleIJNS5_1CILi1EEES8_S8_EEENS6_IJNS7_ILi192EEENS7_ILi128EEENS7_ILi64EEEEEELi64ENS_10bfloat16_tEfNS_4arch4Sm90ELb0ELb0ELb0ELb1ELb1ELb0ELb0ELb1ELb1ELb1ELb0ELb0EEENS1_21CollectiveEpilogueFwdINS6_IJSA_SC_SB_EEES9_SE_SG_Li384ELb1ELb1ELb0ELb0EEENS1_36VarlenDynamicPersistentTileSchedulerILi192ELi128ELi384ELi128ELb0ELb1ELb1ELb0ELb1ELb1EEEEEEEEEvNT_6ParamsE)
        /*0f40*/ 	.short	0x0210
        /*0f42*/ 	.short	0x0af0


	//----- nvinfo : EIATTR_SW_WAR
	.align		4
.L_127:
        /*0f44*/ 	.byte	0x04, 0x36
        /*0f46*/ 	.short	(.L_129 - .L_128)
.L_128:
        /*0f48*/ 	.word	0x00000008
.L_129:


//--------------------- .nv.info._ZN7cutlass13device_kernelIN5flash11enable_sm90INS1_16FlashAttnFwdSm90INS1_25CollectiveMainloopFwdSm90ILi2EN4cute5tupleIJNS5_1CILi1EEES8_S8_EEENS6_IJNS7_ILi192EEENS7_ILi128EEENS7_ILi64EEEEEELi64ENS_10bfloat16_tEfNS_4arch4Sm90ELb0ELb0ELb0ELb1ELb1ELb1ELb0ELb1ELb1ELb1ELb0ELb0EEENS1_21CollectiveEpilogueFwdINS6_IJSA_SC_SB_EEES9_SE_SG_Li384ELb1ELb1ELb0ELb0EEENS1_36VarlenDynamicPersistentTileSchedulerILi192ELi128ELi384ELi128ELb0ELb1ELb1ELb0ELb1ELb1EEEEEEEEEvNT_6ParamsE --------------------------
	.section	.nv.info._ZN7cutlass13device_kernelIN5flash11enable_sm90INS1_16FlashAttnFwdSm90INS1_25CollectiveMainloopFwdSm90ILi2EN4cute5tupleIJNS5_1CILi1EEES8_S8_EEENS6_IJNS7_ILi192EEENS7_ILi128EEENS7_ILi64EEEEEELi64ENS_10bfloat16_tEfNS_4arch4Sm90ELb0ELb0ELb0ELb1ELb1ELb1ELb0ELb1ELb1ELb1ELb0ELb0EEENS1_21CollectiveEpilogueFwdINS6_IJSA_SC_SB_EEES9_SE_SG_Li384ELb1ELb1ELb0ELb0EEENS1_36VarlenDynamicPersistentTileSchedulerILi192ELi128ELi384ELi128ELb0ELb1ELb1ELb0ELb1ELb1EEEEEEEEEvNT_6ParamsE,"",@"SHT_CUDA_INFO"
	.sectionflags	@""
	.align	4


	//----- nvinfo : EIATTR_CUDA_API_VERSION
	.align		4
        /*0000*/ 	.byte	0x04, 0x37
        /*0002*/ 	.short	(.L_131 - .L_130)
.L_130:
        /*0004*/ 	.word	0x00000082


	//----- nvinfo : EIATTR_KPARAM_INFO
	.align		4
.L_131:
        /*0008*/ 	.byte	0x04, 0x17
        /*000a*/ 	.short	(.L_133 - .L_132)
.L_132:
        /*000c*/ 	.word	0x00000000
        /*0010*/ 	.short	0x0000
        /*0012*/ 	.short	0x0070
        /*0014*/ 	.byte	0x00, 0xf0, 0x01, 0x2a


	//----- nvinfo : EIATTR_SPARSE_MMA_MASK
	.align		4
.L_133:
        /*0018*/ 	.byte	0x03, 0x50
        /*001a*/ 	.short	0x0000


	//----- nvinfo : EIATTR_MAXREG_COUNT
	.align		4
        /*001c*/ 	.byte	0x03, 0x1b
        /*001e*/ 	.short	0x0080


	//----- nvinfo : EIATTR_NUM_BARRIERS
	.align		4
        /*0020*/ 	.byte	0x02, 0x4c
        /*0022*/ 	.byte	0x10
	.zero		1


	//----- nvinfo : EIATTR_EXTERNS
	.align		4
        /*0024*/ 	.byte	0x04, 0x0f
        /*0026*/ 	.short	(.L_135 - .L_134)


	//   ....[0]....
	.align		4
.L_134:
        /*0028*/ 	.word	index@(__assertfail)


	//----- nvinfo : EIATTR_ANNOTATIONS
	.align		4
.L_135:
        /*002c*/ 	.byte	0x04, 0x55
        /*002e*/ 	.short	(.L_137 - .L_136)


	//   ....[0]....
.L_136:
        /* <DEDUP_REMOVED lines=64> */
        /*0424*/ 	.byte	0xa0, 0x57, 0x01, 0x00, 0x01, 0x00, 0x00, 0x00, 0xe0, 0x6f, 0x01, 0x00


	//----- nvinfo : EIATTR_MERCURY_ISA_VERSION
	.align		4
.L_137:
        /*0430*/ 	.byte	0x03, 0x5f
        /*0432*/ 	.short	0x0101


	//----- nvinfo : EIATTR_UNUSED_LOAD_BYTE_OFFSET
	.align		4
        /*0434*/ 	.byte	0x04, 0x44
        /*0436*/ 	.short	(.L_139 - .L_138)


	//   ....[0]....
.L_138:
        /*0438*/ 	.word	0x00000a80
        /*043c*/ 	.word	0x0000fff0


	//   ....[1]....
        /*0440*/ 	.word	0x0000cdf0
        /*0444*/ 	.word	0x0000fff0


	//----- nvinfo : EIATTR_INT_WARP_WIDE_INSTR_OFFSETS
	.align		4
.L_139:
        /*0448*/ 	.byte	0x04, 0x31
        /*044a*/ 	.short	(.L_141 - .L_140)


	//   ....[0]....
.L_140:
        /*044c*/ 	.word	0x00000130


	//   ....[1]....
        /*0450*/ 	.word	0x00000170


	//   ....[2]....
        /*0454*/ 	.word	0x000001e0


	//   ....[3]....
        /*0458*/ 	.word	0x00010680


	//   ....[4]....
        /*045c*/ 	.word	0x00010710


	//   ....[5]....
        /*0460*/ 	.word	0x000139e0


	//   ....[6]....
        /*0464*/ 	.word	0x00013a70


	//----- nvinfo : EIATTR_COOP_GROUP_MASK_REGIDS
	.align		4
.L_141:
        /*0468*/ 	.byte	0x04, 0x29
        /*046a*/ 	.short	(.L_143 - .L_142)


	//   ....[0]....
.L_142:
        /*046c*/ 	.word	0xffffffff


	//   ....[1]....
        /*0470*/ 	.word	0xffffffff


	//   ....[2]....
        /*0474*/ 	.word	0xffffffff


	//   ....[3]....
        /*0478*/ 	.word	0xffffffff


	//   ....[4]....
        /*047c*/ 	.word	0xffffffff


	//   ....[5]....
        /*0480*/ 	.word	0xffffffff


	//   ....[6]....
        /*0484*/ 	.word	0xffffffff


	//   ....[7]....
        /*0488*/ 	.word	0xffffffff


	//   ....[8]....
        /*048c*/ 	.word	0xffffffff


	//   ....[9]....
        /*0490*/ 	.word	0xffffffff


	//   ....[10]....
        /*0494*/ 	.word	0xffffffff


	//   ....[11]....
        /*0498*/ 	.word	0xffffffff


	//   ....[12]....
        /*049c*/ 	.word	0xffffffff


	//   ....[13]....
        /*04a0*/ 	.word	0xffffffff


	//   ....[14]....
        /*04a4*/ 	.word	0xffffffff


	//   ....[15]....
        /*04a8*/ 	.word	0xffffffff


	//   ....[16]....
        /*04ac*/ 	.word	0xffffffff


	//   ....[17]....
        /*04b0*/ 	.word	0xffffffff


	//   ....[18]....
        /*04b4*/ 	.word	0xffffffff


	//   ....[19]....
        /*04b8*/ 	.word	0xffffffff


	//   ....[20]....
        /*04bc*/ 	.word	0xffffffff


	//   ....[21]....
        /*04c0*/ 	.word	0xffffffff


	//   ....[22]....
        /*04c4*/ 	.word	0xffffffff


	//   ....[23]....
        /*04c8*/ 	.word	0xffffffff


	//   ....[24]....
        /*04cc*/ 	.word	0xffffffff


	//   ....[25]....
        /*04d0*/ 	.word	0xffffffff


	//   ....[26]....
        /*04d4*/ 	.word	0xffffffff


	//   ....[27]....
        /*04d8*/ 	.word	0xffffffff


	//   ....[28]....
        /*04dc*/ 	.word	0xffffffff


	//   ....[29]....
        /*04e0*/ 	.word	0xffffffff


	//   ....[30]....
        /*04e4*/ 	.word	0xffffffff


	//   ....[31]....
        /*04e8*/ 	.word	0xffffffff


	//   ....[32]....
        /*04ec*/ 	.word	0xffffffff


	//   ....[33]....
        /*04f0*/ 	.word	0xffffffff


	//   ....[34]....
        /*04f4*/ 	.word	0xffffffff


	//   ....[35]....
        /*04f8*/ 	.word	0xffffffff


	//   ....[36]....
        /*04fc*/ 	.word	0xffffffff


	//   ....[37]....
        /*0500*/ 	.word	0xffffffff


	//   ....[38]....
        /*0504*/ 	.word	0xffffffff


	//   ....[39]....
        /*0508*/ 	.word	0xffffffff


	//   ....[40]....
        /*050c*/ 	.word	0xffffffff


	//   ....[41]....
        /*0510*/ 	.word	0xffffffff


	//   ....[42]....
        /*0514*/ 	.word	0xffffffff


	//   ....[43]....
        /*0518*/ 	.word	0xffffffff


	//   ....[44]....
        /*051c*/ 	.word	0xffffffff


	//   ....[45]....
        /*0520*/ 	.word	0xffffffff


	//   ....[46]....
        /*0524*/ 	.word	0xffffffff


	//   ....[47]....
        /*0528*/ 	.word	0xffffffff


	//   ....[48]....
        /*052c*/ 	.word	0xffffffff


	//   ....[49]....
        /*0530*/ 	.word	0xffffffff


	//   ....[50]....
        /*0534*/ 	.word	0xffffffff


	//   ....[51]....
        /*0538*/ 	.word	0xffffffff


	//   ....[52]....
        /*053c*/ 	.word	0xffffffff


	//   ....[53]....
        /*0540*/ 	.word	0xffffffff


	//   ....[54]....
        /*0544*/ 	.word	0xffffffff


	//   ....[55]....
        /*0548*/ 	.word	0xffffffff


	//   ....[56]....
        /*054c*/ 	.word	0xffffffff


	//   ....[57]....
        /*0550*/ 	.word	0xffffffff


	//   ....[58]....
        /*0554*/ 	.word	0xffffffff


	//   ....[59]....
        /*0558*/ 	.word	0xffffffff


	//   ....[60]....
        /*055c*/ 	.word	0xffffffff


	//   ....[61]....
        /*0560*/ 	.word	0xffffffff


	//   ....[62]....
        /*0564*/ 	.word	0xffffffff


	//   ....[63]....
        /*0568*/ 	.word	0xffffffff


	//   ....[64]....
        /*056c*/ 	.word	0xffffffff


	//   ....[65]....
        /*0570*/ 	.word	0xffffffff


	//   ....[66]....
        /*0574*/ 	.word	0xffffffff


	//   ....[67]....
        /*0578*/ 	.word	0xffffffff


	//   ....[68]....
        /*057c*/ 	.word	0xffffffff


	//   ....[69]....
        /*0580*/ 	.word	0xffffffff


	//   ....[70]....
        /*0584*/ 	.word	0xffffffff


	//   ....[71]....
        /*0588*/ 	.word	0xffffffff


	//   ....[72]....
        /*058c*/ 	.word	0xffffffff


	//   ....[73]....
        /*0590*/ 	.word	0xffffffff


	//   ....[74]....
        /*0594*/ 	.word	0xffffffff


	//   ....[75]....
        /*0598*/ 	.word	0xffffffff


	//   ....[76]....
        /*059c*/ 	.word	0xffffffff


	//   ....[77]....
        /*05a0*/ 	.word	0xffffffff


	//   ....[78]....
        /*05a4*/ 	.word	0xffffffff


	//   ....[79]....
        /*05a8*/ 	.word	0xffffffff


	//   ....[80]....
        /*05ac*/ 	.word	0xffffffff


	//   ....[81]....
        /*05b0*/ 	.word	0xffffffff


	//   ....[82]....
        /*05b4*/ 	.word	0xffffffff


	//   ....[83]....
        /*05b8*/ 	.word	0xffffffff


	//   ....[84]....
        /*05bc*/ 	.word	0xffffffff


	//   ....[85]....
        /*05c0*/ 	.word	0xffffffff


	//   ....[86]....
        /*05c4*/ 	.word	0xffffffff


	//   ....[87]....
        /*05c8*/ 	.word	0xffffffff


	//   ....[88]....
        /*05cc*/ 	.word	0xffffffff


	//   ....[89]....
        /*05d0*/ 	.word	0xffffffff


	//   ....[90]....
        /*05d4*/ 	.word	0xffffffff


	//   ....[91]....
        /*05d8*/ 	.word	0xffffffff


	//   ....[92]....
        /*05dc*/ 	.word	0xffffffff


	//   ....[93]....
        /*05e0*/ 	.word	0xffffffff


	//   ....[94]....
        /*05e4*/ 	.word	0xffffffff


	//   ....[95]....
        /*05e8*/ 	.word	0xffffffff


	//   ....[96]....
        /*05ec*/ 	.word	0xffffffff


	//   ....[97]....
        /*05f0*/ 	.word	0xffffffff


	//   ....[98]....
        /*05f4*/ 	.word	0xffffffff


	//   ....[99]....
        /*05f8*/ 	.word	0xffffffff


	//   ....[100]....
        /*05fc*/ 	.word	0xffffffff


	//   ....[101]....
        /*0600*/ 	.word	0xffffffff


	//   ....[102]....
        /*0604*/ 	.word	0xffffffff


	//   ....[103]....
        /*0608*/ 	.word	0xffffffff


	//   ....[104]....
        /*060c*/ 	.word	0xffffffff


	//   ....[105]....
        /*0610*/ 	.word	0xffffffff


	//   ....[106]....
        /*0614*/ 	.word	0xffffffff


	//   ....[107]....
        /*0618*/ 	.word	0xffffffff


	//   ....[108]....
        /*061c*/ 	.word	0xffffffff


	//   ....[109]....
        /*0620*/ 	.word	0xffffffff


	//   ....[110]....
        /*0624*/ 	.word	0xffffffff


	//   ....[111]....
        /*0628*/ 	.word	0xffffffff


	//   ....[112]....
        /*062c*/ 	.word	0xffffffff


	//   ....[113]....
        /*0630*/ 	.word	0xffffffff


	//   ....[114]....
        /*0634*/ 	.word	0xffffffff


	//   ....[115]....
        /*0638*/ 	.word	0xffffffff


	//   ....[116]....
        /*063c*/ 	.word	0xffffffff


	//   ....[117]....
        /*0640*/ 	.word	0xffffffff


	//   ....[118]....
        /*0644*/ 	.word	0xffffffff


	//   ....[119]....
        /*0648*/ 	.word	0xffffffff


	//   ....[120]....
        /*064c*/ 	.word	0xffffffff


	//   ....[121]....
        /*0650*/ 	.word	0xffffffff


	//   ....[122]....
        /*0654*/ 	.word	0xffffffff


	//   ....[123]....
        /*0658*/ 	.word	0xffffffff


	//   ....[124]....
        /*065c*/ 	.word	0xffffffff


	//   ....[125]....
        /*0660*/ 	.word	0xffffffff


	//   ....[126]....
        /*0664*/ 	.word	0xffffffff


	//   ....[127]....
        /*0668*/ 	.word	0xffffffff


	//   ....[128]....
        /*066c*/ 	.word	0xffffffff


	//   ....[129]....
        /*0670*/ 	.word	0xffffffff


	//   ....[130]....
        /*0674*/ 	.word	0xffffffff


	//   ....[131]....
        /*0678*/ 	.word	0xffffffff


	//   ....[132]....
        /*067c*/ 	.word	0xffffffff


	//   ....[133]....
        /*0680*/ 	.word	0xffffffff


	//   ....[134]....
        /*0684*/ 	.word	0xffffffff


	//   ....[135]....
        /*0688*/ 	.word	0xffffffff


	//   ....[136]....
        /*068c*/ 	.word	0xffffffff


	//   ....[137]....
        /*0690*/ 	.word	0xffffffff


	//   ....[138]....
        /*0694*/ 	.word	0xffffffff


	//   ....[139]....
        /*0698*/ 	.word	0xffffffff


	//   ....[140]....
        /*069c*/ 	.word	0xffffffff


	//   ....[141]....
        /*06a0*/ 	.word	0xffffffff


	//   ....[142]....
        /*06a4*/ 	.word	0xffffffff


	//   ....[143]....
        /*06a8*/ 	.word	0xffffffff


	//   ....[144]....
        /*06ac*/ 	.word	0xffffffff


	//   ....[145]....
        /*06b0*/ 	.word	0xffffffff


	//   ....[146]....
        /*06b4*/ 	.word	0xffffffff


	//   ....[147]....
        /*06b8*/ 	.word	0xffffffff


	//   ....[148]....
        /*06bc*/ 	.word	0xffffffff


	//   ....[149]....
        /*06c0*/ 	.word	0xffffffff


	//   ....[150]....
        /*06c4*/ 	.word	0xffffffff


	//   ....[151]....
        /*06c8*/ 	.word	0xffffffff


	//   ....[152]....
        /*06cc*/ 	.word	0xffffffff


	//   ....[153]....
        /*06d0*/ 	.word	0xffffffff


	//   ....[154]....
        /*06d4*/ 	.word	0xffffffff


	//   ....[155]....
        /*06d8*/ 	.word	0xffffffff


	//   ....[156]....
        /*06dc*/ 	.word	0xffffffff


	//   ....[157]....
        /*06e0*/ 	.word	0xffffffff


	//   ....[158]....
        /*06e4*/ 	.word	0xffffffff


	//   ....[159]....
        /*06e8*/ 	.word	0xffffffff


	//   ....[160]....
        /*06ec*/ 	.word	0xffffffff


	//   ....[161]....
        /*06f0*/ 	.word	0xffffffff


	//   ....[162]....
        /*06f4*/ 	.word	0xffffffff


	//   ....[163]....
        /*06f8*/ 	.word	0xffffffff


	//   ....[164]....
        /*06fc*/ 	.word	0xffffffff


	//   ....[165]....
        /*0700*/ 	.word	0xffffffff


	//   ....[166]....
        /*0704*/ 	.word	0xffffffff


	//   ....[167]....
        /*0708*/ 	.word	0xffffffff


	//   ....[168]....
        /*070c*/ 	.word	0xffffffff


	//   ....[169]....
        /*0710*/ 	.word	0xffffffff


	//   ....[170]....
        /*0714*/ 	.word	0xffffffff


	//   ....[171]....
        /*0718*/ 	.word	0xffffffff


	//   ....[172]....
        /*071c*/ 	.word	0xffffffff


	//   ....[173]....
        /*0720*/ 	.word	0xffffffff


	//   ....[174]....
        /*0724*/ 	.word	0xffffffff


	//   ....[175]....
        /*0728*/ 	.word	0xffffffff


	//   ....[176]....
        /*072c*/ 	.word	0xffffffff


	//   ....[177]....
        /*0730*/ 	.word	0xffffffff


	//   ....[178]....
        /*0734*/ 	.word	0xffffffff


	//   ....[179]....
        /*0738*/ 	.word	0xffffffff


	//   ....[180]....
        /*073c*/ 	.word	0xffffffff


	//   ....[181]....
        /*0740*/ 	.word	0xffffffff


	//   ....[182]....
        /*0744*/ 	.word	0xffffffff


	//   ....[183]....
        /*0748*/ 	.word	0xffffffff


	//   ....[184]....
        /*074c*/ 	.word	0xffffffff


	//   ....[185]....
        /*0750*/ 	.word	0xffffffff


	//   ....[186]....
        /*0754*/ 	.word	0xffffffff


	//   ....[187]....
        /*0758*/ 	.word	0x0500000f


	//   ....[188]....
        /*075c*/ 	.word	0x0500000f


	//   ....[189]....
        /*0760*/ 	.word	0x0500000f


	//   ....[190]....
        /*0764*/ 	.word	0x0500000f


	//   ....[191]....
        /*0768*/ 	.word	0x0500000f


	//   ....[192]....
        /*076c*/ 	.word	0x0500000f


	//   ....[193]....
        /*0770*/ 	.word	0x0500000f


	//   ....[194]....
        /*0774*/ 	.word	0x0500000f


	//   ....[195]....
        /*0778*/ 	.word	0x0500000f


	//   ....[196]....
        /*077c*/ 	.word	0x0500000f


	//   ....[197]....
        /*0780*/ 	.word	0x0500000f


	//   ....[198]....
        /*0784*/ 	.word	0x0500000f


	//   ....[199]....
        /*0788*/ 	.word	0x0500000f


	//   ....[200]....
        /*078c*/ 	.word	0x0500000f


	//   ....[201]....
        /*0790*/ 	.word	0x0500000f


	//   ....[202]....
        /*0794*/ 	.word	0x0500000f


	//   ....[203]....
        /*0798*/ 	.word	0x0500000f


	//   ....[204]....
        /*079c*/ 	.word	0x0500000f


	//   ....[205]....
        /*07a0*/ 	.word	0x0500000f


	//   ....[206]....
        /*07a4*/ 	.word	0x0500000f


	//   ....[207]....
        /*07a8*/ 	.word	0x0500000f


	//   ....[208]....
        /*07ac*/ 	.word	0x0500000f


	//   ....[209]....
        /*07b0*/ 	.word	0x0500000f


	//   ....[210]....
        /*07b4*/ 	.word	0x0500000f


	//   ....[211]....
        /*07b8*/ 	.word	0x0500000f


	//   ....[212]....
        /*07bc*/ 	.word	0x0500000f


	//   ....[213]....
        /*07c0*/ 	.word	0x0500000f


	//   ....[214]....
        /*07c4*/ 	.word	0x0500000f


	//   ....[215]....
        /*07c8*/ 	.word	0x0500000f


	//   ....[216]....
        /*07cc*/ 	.word	0x0500000f


	//   ....[217]....
        /*07d0*/ 	.word	0x0500000f


	//   ....[218]....
        /*07d4*/ 	.word	0x0500000f


	//   ....[219]....
        /*07d8*/ 	.word	0x0500000f


	//   ....[220]....
        /*07dc*/ 	.word	0x0500000f


	//   ....[221]....
        /*07e0*/ 	.word	0x0500000f


	//   ....[222]....
        /*07e4*/ 	.word	0x0500000f


	//   ....[223]....
        /*07e8*/ 	.word	0x0500000f


	//   ....[224]....
        /*07ec*/ 	.word	0x0500000f


	//   ....[225]....
        /*07f0*/ 	.word	0x0500000f


	//   ....[226]....
        /*07f4*/ 	.word	0x0500000f


	//   ....[227]....
        /*07f8*/ 	.word	0x0500000f


	//   ....[228]....
        /*07fc*/ 	.word	0x0500000f


	//   ....[229]....
        /*0800*/ 	.word	0x0500000f


	//   ....[230]....
        /*0804*/ 	.word	0x0500000f


	//   ....[231]....
        /*0808*/ 	.word	0x0500000f


	//   ....[232]....
        /*080c*/ 	.word	0x0500000f


	//   ....[233]....
        /*0810*/ 	.word	0x0500000f


	//   ....[234]....
        /*0814*/ 	.word	0x0500000f


	//   ....[235]....
        /*0818*/ 	.word	0x0500000f


	//   ....[236]....
        /*081c*/ 	.word	0x0500000f


	//   ....[237]....
        /*0820*/ 	.word	0x0500000f


	//   ....[238]....
        /*0824*/ 	.word	0x0500000f


	//   ....[239]....
        /*0828*/ 	.word	0x0500000f


	//   ....[240]....
        /*082c*/ 	.word	0x0500000f


	//   ....[241]....
        /*0830*/ 	.word	0x0500000f


	//   ....[242]....
        /*0834*/ 	.word	0x0500000f


	//   ....[243]....
        /*0838*/ 	.word	0x0500000f


	//   ....[244]....
        /*083c*/ 	.word	0x0500000f


	//   ....[245]....
        /*0840*/ 	.word	0x0500000f


	//   ....[246]....
        /*0844*/ 	.word	0x0500000f


	//   ....[247]....
        /*0848*/ 	.word	0x0500000f


	//   ....[248]....
        /*084c*/ 	.word	0x0500000f


	//   ....[249]....
        /*0850*/ 	.word	0x0500000f


	//   ....[250]....
        /*0854*/ 	.word	0x0500000f


	//   ....[251]....
        /*0858*/ 	.word	0x0500000f


	//   ....[252]....
        /*085c*/ 	.word	0x0500000f


	//   ....[253]....
        /*0860*/ 	.word	0x0500000f


	//   ....[254]....
        /*0864*/ 	.word	0x0500000f


	//   ....[255]....
        /*0868*/ 	.word	0x0500000f


	//   ....[0]....
        /*086c*/ 	.word	0x0500000f


	//   ....[1]....
        /*0870*/ 	.word	0x0500000f


	//   ....[2]....
        /*0874*/ 	.word	0x0500000f


	//   ....[3]....
        /*0878*/ 	.word	0x0500000f


	//   ....[4]....
        /*087c*/ 	.word	0x0500000f


	//   ....[5]....
        /*0880*/ 	.word	0x0500000f


	//   ....[6]....
        /*0884*/ 	.word	0x0500000f


	//   ....[7]....
        /*0888*/ 	.word	0x0500000f


	//   ....[8]....
        /*088c*/ 	.word	0x0500000f


	//   ....[9]....
        /*0890*/ 	.word	0x0500000f


	//   ....[10]....
        /*0894*/ 	.word	0x0500000f


	//   ....[11]....
        /*0898*/ 	.word	0x0500000f


	//   ....[12]....
        /*089c*/ 	.word	0x0500000f


	//   ....[13]....
        /*08a0*/ 	.word	0x0500000f


	//   ....[14]....
        /*08a4*/ 	.word	0x0500000f


	//   ....[15]....
        /*08a8*/ 	.word	0x0500000f


	//   ....[16]....
        /*08ac*/ 	.word	0x0500000f


	//   ....[17]....
        /*08b0*/ 	.word	0x0500000f


	//   ....[18]....
        /*08b4*/ 	.word	0x0500000f


	//   ....[19]....
        /*08b8*/ 	.word	0x0500000f


	//   ....[20]....
        /*08bc*/ 	.word	0x0500000f


	//   ....[21]....
        /*08c0*/ 	.word	0x0500000f


	//   ....[22]....
        /*08c4*/ 	.word	0x0500000f


	//   ....[23]....
        /*08c8*/ 	.word	0x0500000f


	//   ....[24]....
        /*08cc*/ 	.word	0x0500000f


	//   ....[25]....
        /*08d0*/ 	.word	0x0500000f


	//   ....[26]....
        /*08d4*/ 	.word	0x0500000f


	//   ....[27]....
        /*08d8*/ 	.word	0x0500000f


	//   ....[28]....
        /*08dc*/ 	.word	0x0500000f


	//   ....[29]....
        /*08e0*/ 	.word	0x0500000f


	//   ....[30]....
        /*08e4*/ 	.word	0x0500000f


	//   ....[31]....
        /*08e8*/ 	.word	0x0500000f


	//   ....[32]....
        /*08ec*/ 	.word	0x0500000f


	//   ....[33]....
        /*08f0*/ 	.word	0x0500000f


	//   ....[34]....
        /*08f4*/ 	.word	0x0500000f


	//   ....[35]....
        /*08f8*/ 	.word	0x0500000f


	//   ....[36]....
        /*08fc*/ 	.word	0x0500000f


	//   ....[37]....
        /*0900*/ 	.word	0x0500000f


	//   ....[38]....
        /*0904*/ 	.word	0x0500000f


	//   ....[39]....
        /*0908*/ 	.word	0x0500000f


	//   ....[40]....
        /*090c*/ 	.word	0x0500000f


	//   ....[41]....
        /*0910*/ 	.word	0x0500000f


	//   ....[42]....
        /*0914*/ 	.word	0x0500000f


	//   ....[43]....
        /*0918*/ 	.word	0x0500000f


	//   ....[44]....
        /*091c*/ 	.word	0x0500000f


	//   ....[45]....
        /*0920*/ 	.word	0x0500000f


	//   ....[46]....
        /*0924*/ 	.word	0x0500000f


	//   ....[47]....
        /*0928*/ 	.word	0x0500000f


	//   ....[48]....
        /*092c*/ 	.word	0x0500000f


	//   ....[49]....
        /*0930*/ 	.word	0x0500000f


	//   ....[50]....
        /*0934*/ 	.word	0x0500000f


	//   ....[51]....
        /*0938*/ 	.word	0x0500000f


	//   ....[52]....
        /*093c*/ 	.word	0x0500000f


	//   ....[53]....
        /*0940*/ 	.word	0x0500000f


	//   ....[54]....
        /*0944*/ 	.word	0x0500000f


	//   ....[55]....
        /*0948*/ 	.word	0x0500000f


	//   ....[56]....
        /*094c*/ 	.word	0x0500000f


	//   ....[57]....
        /*0950*/ 	.word	0x0500000f


	//   ....[58]....
        /*0954*/ 	.word	0x0500000f


	//   ....[59]....
        /*0958*/ 	.word	0x0500000f


	//   ....[60]....
        /*095c*/ 	.word	0x0500000f


	//   ....[61]....
        /*0960*/ 	.word	0x0500000f


	//   ....[62]....
        /*0964*/ 	.word	0x0500000f


	//   ....[63]....
        /*0968*/ 	.word	0x0500000f


	//   ....[64]....
        /*096c*/ 	.word	0x0500000f


	//   ....[65]....
        /*0970*/ 	.word	0x0500000f


	//   ....[66]....
        /*0974*/ 	.word	0x0500000f


	//   ....[67]....
        /*0978*/ 	.word	0x0500000f


	//----- nvinfo : EIATTR_COOP_GROUP_INSTR_OFFSETS
	.align		4
.L_143:
        /*097c*/ 	.byte	0x04, 0x28
        /*097e*/ 	.short	(.L_145 - .L_144)


	//   ....[0]....
.L_144:
        /*0980*/ 	.word	0x00000070


	//   ....[1]....
        /*0984*/ 	.word	0x00000140


	//   ....[2]....
        /*0988*/ 	.word	0x00000190


	//   ....[3]....
        /*098c*/ 	.word	0x000003c0


	//   ....[4]....
        /*0990*/ 	.word	0x00000520


	//   ....[5]....
        /*0994*/ 	.word	0x00000640


	//   ....[6]....
        /*0998*/ 	.word	0x000007a0


	//   ....[7]....
        /*099c*/ 	.word	0x00002b50


	//   ....[8]....
        /*09a0*/ 	.word	0x00002b60


	//   ....[9]....
        /*09a4*/ 	.word	0x000032a0


	//   ....[10]....
        /*09a8*/ 	.word	0x000032b0


	//   ....[11]....
        /*09ac*/ 	.word	0x00003fd0


	//   ....[12]....
        /*09b0*/ 	.word	0x00003fe0


	//   ....[13]....
        /*09b4*/ 	.word	0x000047f0


	//   ....[14]....
        /*09b8*/ 	.word	0x00004800


	//   ....[15]....
        /*09bc*/ 	.word	0x00005280


	//   ....[16]....
        /*09c0*/ 	.word	0x00005290


	//   ....[17]....
        /*09c4*/ 	.word	0x000053a0


	//   ....[18]....
        /*09c8*/ 	.word	0x000053b0


	//   ....[19]....
        /*09cc*/ 	.word	0x00005740


	//   ....[20]....
        /*09d0*/ 	.word	0x00005760


	//   ....[21]....
        /*09d4*/ 	.word	0x00005840


	//   ....[22]....
        /*09d8*/ 	.word	0x00005860


	//   ....[23]....
        /*09dc*/ 	.word	0x00005cd0


	//   ....[24]....
        /*09e0*/ 	.word	0x000062b0


	//   ....[25]....
        /*09e4*/ 	.word	0x000062c0


	//   ....[26]....
        /*09e8*/ 	.word	0x000062d0


	//   ....[27]....
        /*09ec*/ 	.word	0x000062e0


	//   ....[28]....
        /*09f0*/ 	.word	0x00007330


	//   ....[29]....
        /*09f4*/ 	.word	0x00007340


	//   ....[30]....
        /*09f8*/ 	.word	0x00007350


	//   ....[31]....
        /*09fc*/ 	.word	0x00007360


	//   ....[32]....
        /*0a00*/ 	.word	0x000091b0


	//   ....[33]....
        /*0a04*/ 	.word	0x000092a0


	//   ....[34]....
        /*0a08*/ 	.word	0x000097f0


	//   ....[35]....
        /*0a0c*/ 	.word	0x00009860


	//   ....[36]....
        /*0a10*/ 	.word	0x0000b0c0


	//   ....[37]....
        /*0a14*/ 	.word	0x0000b0f0


	//   ....[38]....
        /*0a18*/ 	.word	0x0000b5b0


	//   ....[39]....
        /*0a1c*/ 	.word	0x0000b610


	//   ....[40]....
        /*0a20*/ 	.word	0x0000c5f0


	//   ....[41]....
        /*0a24*/ 	.word	0x0000c8c0


	//   ....[42]....
        /*0a28*/ 	.word	0x0000c8f0


	//   ....[43]....
        /*0a2c*/ 	.word	0x0000c9c0


	//   ....[44]....
        /*0a30*/ 	.word	0x0000d600


	//   ....[45]....
        /*0a34*/ 	.word	0x0000d630


	//   ....[46]....
        /*0a38*/ 	.word	0x0000d640


	//   ....[47]....
        /*0a3c*/ 	.word	0x0000d650


	//   ....[48]....
        /*0a40*/ 	.word	0x0000db60


	//   ....[49]....
        /*0a44*/ 	.word	0x0000db80


	//   ....[50]....
        /*0a48*/ 	.word	0x0000dba0


	//   ....[51]....
        /*0a4c*/ 	.word	0x0000dbb0


	//   ....[52]....
        /*0a50*/ 	.word	0x0000dbd0


	//   ....[53]....
        /*0a54*/ 	.word	0x0000dbf0


	//   ....[54]....
        /*0a58*/ 	.word	0x0000dca0


	//   ....[55]....
        /*0a5c*/ 	.word	0x0000dcb0


	//   ....[56]....
        /*0a60*/ 	.word	0x0000e5b0


	//   ....[57]....
        /*0a64*/ 	.word	0x0000e5e0


	//   ....[58]....
        /*0a68*/ 	.word	0x0000e600


	//   ....[59]....
        /*0a6c*/ 	.word	0x0000e630


	//   ....[60]....
        /*0a70*/ 	.word	0x0000e660


	//   ....[61]....
        /*0a74*/ 	.word	0x0000e670


	//   ....[62]....
        /*0a78*/ 	.word	0x0000e6a0


	//   ....[63]....
        /*0a7c*/ 	.word	0x0000e6e0


	//   ....[64]....
        /*0a80*/ 	.word	0x0000e830


	//   ....[65]....
        /*0a84*/ 	.word	0x0000ea20


	//   ....[66]....
        /*0a88*/ 	.word	0x0000ea50


	//   ....[67]....
        /*0a8c*/ 	.word	0x0000ea80


	//   ....[68]....
        /*0a90*/ 	.word	0x0000eab0


	//   ....[69]....
        /*0a94*/ 	.word	0x0000eae0


	//   ....[70]....
        /*0a98*/ 	.word	0x0000eb10


	//   ....[71]....
        /*0a9c*/ 	.word	0x0000ec80


	//   ....[72]....
        /*0aa0*/ 	.word	0x0000ecb0


	//   ....[73]....
        /*0aa4*/ 	.word	0x0000ece0


	//   ....[74]....
        /*0aa8*/ 	.word	0x0000ed10


	//   ....[75]....
        /*0aac*/ 	.word	0x0000ed40


	//   ....[76]....
        /*0ab0*/ 	.word	0x0000ed70


	//   ....[77]....
        /*0ab4*/ 	.word	0x0000ee00


	//   ....[78]....
        /*0ab8*/ 	.word	0x0000ee30


	//   ....[79]....
        /*0abc*/ 	.word	0x0000eeb0


	//   ....[80]....
        /*0ac0*/ 	.word	0x0000f9c0


	//   ....[81]....
        /*0ac4*/ 	.word	0x00011290


	//   ....[82]....
        /*0ac8*/ 	.word	0x000112b0


	//   ....[83]....
        /*0acc*/ 	.word	0x00011340


	//   ....[84]....
        /*0ad0*/ 	.word	0x00011360


	//   ....[85]....
        /*0ad4*/ 	.word	0x000113e0


	//   ....[86]....
        /*0ad8*/ 	.word	0x00011400


	//   ....[87]....
        /*0adc*/ 	.word	0x00011480


	//   ....[88]....
        /*0ae0*/ 	.word	0x000114a0


	//   ....[89]....
        /*0ae4*/ 	.word	0x00011520


	//   ....[90]....
        /*0ae8*/ 	.word	0x00011540


	//   ....[91]....
        /*0aec*/ 	.word	0x000115c0


	//   ....[92]....
        /*0af0*/ 	.word	0x000115e0


	//   ....[93]....
        /*0af4*/ 	.word	0x00011660


	//   ....[94]....
        /*0af8*/ 	.word	0x00011680


	//   ....[95]....
        /*0afc*/ 	.word	0x00011690


	//   ....[96]....
        /*0b00*/ 	.word	0x000116a0


	//   ....[97]....
        /*0b04*/ 	.word	0x00012010


	//   ....[98]....
        /*0b08*/ 	.word	0x00012020


	//   ....[99]....
        /*0b0c*/ 	.word	0x00012040


	//   ....[100]....
        /*0b10*/ 	.word	0x000120d0


	//   ....[101]....
        /*0b14*/ 	.word	0x000120f0


	//   ....[102]....
        /*0b18*/ 	.word	0x00012170


	//   ....[103]....
        /*0b1c*/ 	.word	0x00012190


	//   ....[104]....
        /*0b20*/ 	.word	0x00012210


	//   ....[105]....
        /*0b24*/ 	.word	0x00012230


	//   ....[106]....
        /*0b28*/ 	.word	0x000122b0


	//   ....[107]....
        /*0b2c*/ 	.word	0x000122d0


	//   ....[108]....
        /*0b30*/ 	.word	0x00012350


	//   ....[109]....
        /*0b34*/ 	.word	0x00012370


	//   ....[110]....
        /*0b38*/ 	.word	0x000123f0


	//   ....[111]....
        /*0b3c*/ 	.word	0x00012410


	//   ....[112]....
        /*0b40*/ 	.word	0x00012420


	//   ....[113]....
        /*0b44*/ 	.word	0x00012490


	//   ....[114]....
        /*0b48*/ 	.word	0x000124e0


	//   ....[115]....
        /*0b4c*/ 	.word	0x00012570


	//   ....[116]....
        /*0b50*/ 	.word	0x000125a0


	//   ....[117]....
        /*0b54*/ 	.word	0x000125b0


	//   ....[118]....
        /*0b58*/ 	.word	0x00012620


	//   ....[119]....
        /*0b5c*/ 	.word	0x00012630


	//   ....[120]....
        /*0b60*/ 	.word	0x00012640


	//   ....[121]....
        /*0b64*/ 	.word	0x00012e60


	//   ....[122]....
        /*0b68*/ 	.word	0x00012e80


	//   ....[123]....
        /*0b6c*/ 	.word	0x00012ef0


	//   ....[124]....
        /*0b70*/ 	.word	0x00012f00


	//   ....[125]....
        /*0b74*/ 	.word	0x00012f40


	//   ....[126]....
        /*0b78*/ 	.word	0x00012f50


	//   ....[127]....
        /*0b7c*/ 	.word	0x00012f90


	//   ....[128]....
        /*0b80*/ 	.word	0x00012fa0


	//   ....[129]....
        /*0b84*/ 	.word	0x00012fe0


	//   ....[130]....
        /*0b88*/ 	.word	0x00012ff0


	//   ....[131]....
        /*0b8c*/ 	.word	0x00013030


	//   ....[132]....
        /*0b90*/ 	.word	0x00013040


	//   ....[133]....
        /*0b94*/ 	.word	0x00013080


	//   ....[134]....
        /*0b98*/ 	.word	0x00013090


	//   ....[135]....
        /*0b9c*/ 	.word	0x000130a0


	//   ....[136]....
        /*0ba0*/ 	.word	0x000130e0


	//   ....[137]....
        /*0ba4*/ 	.word	0x000133a0


	//   ....[138]....
        /*0ba8*/ 	.word	0x000133d0


	//   ....[139]....
        /*0bac*/ 	.word	0x00013430


	//   ....[140]....
        /*0bb0*/ 	.word	0x00013440


	//   ....[141]....
        /*0bb4*/ 	.word	0x00013490


	//   ....[142]....
        /*0bb8*/ 	.word	0x000134a0


	//   ....[143]....
        /*0bbc*/ 	.word	0x000134f0


	//   ....[144]....
        /*0bc0*/ 	.word	0x00013500


	//   ....[145]....
        /*0bc4*/ 	.word	0x00013550


	//   ....[146]....
        /*0bc8*/ 	.word	0x00013560


	//   ....[147]....
        /*0bcc*/ 	.word	0x000135b0


	//   ....[148]....
        /*0bd0*/ 	.word	0x000135c0


	//   ....[149]....
        /*0bd4*/ 	.word	0x00013610


	//   ....[150]....
        /*0bd8*/ 	.word	0x00013620


	//   ....[151]....
        /*0bdc*/ 	.word	0x00013630


	//   ....[152]....
        /*0be0*/ 	.word	0x00013670


	//   ....[153]....
        /*0be4*/ 	.word	0x00013c60


	//   ....[154]....
        /*0be8*/ 	.word	0x00013ca0


	//   ....[155]....
        /*0bec*/ 	.word	0x00013cc0


	//   ....[156]....
        /*0bf0*/ 	.word	0x00013d00


	//   ....[157]....
        /*0bf4*/ 	.word	0x00013d20


	//   ....[158]....
        /*0bf8*/ 	.word	0x00013d60


	//   ....[159]....
        /*0bfc*/ 	.word	0x00013d80


	//   ....[160]....
        /*0c00*/ 	.word	0x00013dc0


	//   ....[161]....
        /*0c04*/ 	.word	0x00013de0


	//   ....[162]....
        /*0c08*/ 	.word	0x00013e20


	//   ....[163]....
        /*0c0c*/ 	.word	0x00013e40


	//   ....[164]....
        /*0c10*/ 	.word	0x00013e80


	//   ....[165]....
        /*0c14*/ 	.word	0x00013ea0


	//   ....[166]....
        /*0c18*/ 	.word	0x00013ee0


	//   ....[167]....
        /*0c1c*/ 	.word	0x00013f00


	//   ....[168]....
        /*0c20*/ 	.word	0x00013f10


	//   ....[169]....
        /*0c24*/ 	.word	0x00014280


	//   ....[170]....
        /*0c28*/ 	.word	0x000142b0


	//   ....[171]....
        /*0c2c*/ 	.word	0x000142f0


	//   ....[172]....
        /*0c30*/ 	.word	0x00014320


	//   ....[173]....
        /*0c34*/ 	.word	0x00014350


	//   ....[174]....
        /*0c38*/ 	.word	0x00014380


	//   ....[175]....
        /*0c3c*/ 	.word	0x000143b0


	//   ....[176]....
        /*0c40*/ 	.word	0x000143e0


	//   ....[177]....
        /*0c44*/ 	.word	0x00014560


	//   ....[178]....
        /*0c48*/ 	.word	0x00014590


	//   ....[179]....
        /*0c4c*/ 	.word	0x000145c0


	//   ....[180]....
        /*0c50*/ 	.word	0x000145f0


	//   ....[181]....
        /*0c54*/ 	.word	0x00014620


	//   ....[182]....
        /*0c58*/ 	.word	0x00014650


	//   ....[183]....
        /*0c5c*/ 	.word	0x00014710


	//   ....[184]....
        /*0c60*/ 	.word	0x00014730


	//   ....[185]....
        /*0c64*/ 	.word	0x000147a0


	//   ....[186]....
        /*0c68*/ 	.word	0x00014c10


	//   ....[187]....
        /*0c6c*/ 	.word	0x00014f30


	//   ....[188]....
        /*0c70*/ 	.word	0x00014fc0


	//   ....[189]....
        /*0c74*/ 	.word	0x00015050


	//   ....[190]....
        /*0c78*/ 	.word	0x000150e0


	//   ....[191]....
        /*0c7c*/ 	.word	0x000151c0


	//   ....[192]....
        /*0c80*/ 	.word	0x00015250


	//   ....[193]....
        /*0c84*/ 	.word	0x000152f0


	//   ....[194]....
        /*0c88*/ 	.word	0x00015380


	//   ....[195]....
        /*0c8c*/ 	.word	0x00015470


	//   ....[196]....
        /*0c90*/ 	.word	0x00015500


	//   ....[197]....
        /*0c94*/ 	.word	0x000155a0


	//   ....[198]....
        /*0c98*/ 	.word	0x00015630


	//   ....[199]....
        /*0c9c*/ 	.word	0x00015770


	//   ....[200]....
        /*0ca0*/ 	.word	0x00015820


	//   ....[201]....
        /*0ca4*/ 	.word	0x000158b0


	//   ....[202]....
        /*0ca8*/ 	.word	0x00015900


	//   ....[203]....
        /*0cac*/ 	.word	0x00015950


	//   ....[204]....
        /*0cb0*/ 	.word	0x00015a30


	//   ....[205]....
        /*0cb4*/ 	.word	0x00015ac0


	//   ....[206]....
        /*0cb8*/ 	.word	0x00015b10


	//   ....[207]....
        /*0cbc*/ 	.word	0x00015b60


	//   ....[208]....
        /*0cc0*/ 	.word	0x00015d90


	//   ....[209]....
        /*0cc4*/ 	.word	0x00015e30


	//   ....[210]....
        /*0cc8*/ 	.word	0x00015e90


	//   ....[211]....
        /*0ccc*/ 	.word	0x00015f00


	//   ....[212]....
        /*0cd0*/ 	.word	0x00015f60


	//   ....[213]....
        /*0cd4*/ 	.word	0x00015fd0


	//   ....[214]....
        /*0cd8*/ 	.word	0x00016090


	//   ....[215]....
        /*0cdc*/ 	.word	0x000160f0


	//   ....[216]....
        /*0ce0*/ 	.word	0x000161b0


	//   ....[217]....
        /*0ce4*/ 	.word	0x00016490


	//   ....[218]....
        /*0ce8*/ 	.word	0x00016580


	//   ....[219]....
        /*0cec*/ 	.word	0x00016620


	//   ....[220]....
        /*0cf0*/ 	.word	0x00016680


	//   ....[221]....
        /*0cf4*/ 	.word	0x00016770


	//   ....[222]....
        /*0cf8*/ 	.word	0x000167e0


	//   ....[223]....
        /*0cfc*/ 	.word	0x000168d0


	//   ....[224]....
        /*0d00*/ 	.word	0x00016940


	//   ....[225]....
        /*0d04*/ 	.word	0x00016a30


	//   ....[226]....
        /*0d08*/ 	.word	0x00016aa0


	//   ....[227]....
        /*0d0c*/ 	.word	0x00016b90


	//   ....[228]....
        /*0d10*/ 	.word	0x00016c00


	//   ....[229]....
        /*0d14*/ 	.word	0x00016cf0


	//   ....[230]....
        /*0d18*/ 	.word	0x00016d60


	//   ....[231]....
        /*0d1c*/ 	.word	0x00016e50


	//   ....[232]....
        /*0d20*/ 	.word	0x00016ec0


	//   ....[233]....
        /*0d24*/ 	.word	0x00016fa0


	//   ....[234]....
        /*0d28*/ 	.word	0x00017080


	//   ....[235]....
        /*0d2c*/ 	.word	0x000170d0


	//   ....[236]....
        /*0d30*/ 	.word	0x00017130


	//   ....[237]....
        /*0d34*/ 	.word	0x00017220


	//   ....[238]....
        /*0d38*/ 	.word	0x00017280


	//   ....[239]....
        /*0d3c*/ 	.word	0x00017380


	//   ....[240]....
        /*0d40*/ 	.word	0x000173e0


	//   ....[241]....
        /*0d44*/ 	.word	0x000174e0


	//   ....[242]....
        /*0d48*/ 	.word	0x00017540


	//   ....[243]....
        /*0d4c*/ 	.word	0x00017640


	//   ....[244]....
        /*0d50*/ 	.word	0x000176a0


	//   ....[245]....
        /*0d54*/ 	.word	0x000177a0


	//   ....[246]....
        /*0d58*/ 	.word	0x00017800


	//   ....[247]....
        /*0d5c*/ 	.word	0x00017900


	//   ....[248]....
        /*0d60*/ 	.word	0x00017960


	//   ....[249]....
        /*0d64*/ 	.word	0x00017a10


	//   ....[250]....
        /*0d68*/ 	.word	0x00017ac0


	//   ....[251]....
        /*0d6c*/ 	.word	0x00017bb0


	//   ....[252]....
        /*0d70*/ 	.word	0x00017c10


	//   ....[253]....
        /*0d74*/ 	.word	0x00017cf0


	//   ....[254]....
        /*0d78*/ 	.word	0x00017d50


	//   ....[255]....
        /*0d7c*/ 	.word	0x00017e20


	//   ....[0]....
        /*0d80*/ 	.word	0x00017e80


	//   ....[1]....
        /*0d84*/ 	.word	0x00017f40


	//   ....[2]....
        /*0d88*/ 	.word	0x00018080


	//   ....[3]....
        /*0d8c*/ 	.word	0x00018130


	//   ....[4]....
        /*0d90*/ 	.word	0x000181a0


	//   ....[5]....
        /*0d94*/ 	.word	0x00018270


	//   ....[6]....
        /*0d98*/ 	.word	0x000182d0


	//   ....[7]....
        /*0d9c*/ 	.word	0x00018380


	//   ....[8]....
        /*0da0*/ 	.word	0x000183e0


	//   ....[9]....
        /*0da4*/ 	.word	0x00018490


	//   ....[10]....
        /*0da8*/ 	.word	0x000184f0


	//   ....[11]....
        /*0dac*/ 	.word	0x000185a0


	//   ....[12]....
        /*0db0*/ 	.word	0x00018600


	//   ....[13]....
        /*0db4*/ 	.word	0x000186b0


	//   ....[14]....
        /*0db8*/ 	.word	0x00018710


	//   ....[15]....
        /*0dbc*/ 	.word	0x000187c0


	//   ....[16]....
        /*0dc0*/ 	.word	0x00018820


	//   ....[17]....
        /*0dc4*/ 	.word	0x000188d0


	//   ....[18]....
        /*0dc8*/ 	.word	0x000189c0


	//   ....[19]....
        /*0dcc*/ 	.word	0x00018a70


	//   ....[20]....
        /*0dd0*/ 	.word	0x00018ad0


	//   ....[21]....
        /*0dd4*/ 	.word	0x00018b90


	//   ....[22]....
        /*0dd8*/ 	.word	0x00018bf0


	//   ....[23]....
        /*0ddc*/ 	.word	0x00018cb0


	//   ....[24]....
        /*0de0*/ 	.word	0x00018d10


	//   ....[25]....
        /*0de4*/ 	.word	0x00018dd0


	//   ....[26]....
        /*0de8*/ 	.word	0x00018e30


	//   ....[27]....
        /*0dec*/ 	.word	0x00018ef0


	//   ....[28]....
        /*0df0*/ 	.word	0x00018f50


	//   ....[29]....
        /*0df4*/ 	.word	0x00019010


	//   ....[30]....
        /*0df8*/ 	.word	0x00019070


	//   ....[31]....
        /*0dfc*/ 	.word	0x00019130


	//   ....[32]....
        /*0e00*/ 	.word	0x00019190


	//   ....[33]....
        /*0e04*/ 	.word	0x00019240


	//   ....[34]....
        /*0e08*/ 	.word	0x00019330


	//   ....[35]....
        /*0e0c*/ 	.word	0x000193e0


	//   ....[36]....
        /*0e10*/ 	.word	0x00019450


	//   ....[37]....
        /*0e14*/ 	.word	0x00019500


	//   ....[38]....
        /*0e18*/ 	.word	0x00019560


	//   ....[39]....
        /*0e1c*/ 	.word	0x00019610


	//   ....[40]....
        /*0e20*/ 	.word	0x00019670


	//   ....[41]....
        /*0e24*/ 	.word	0x00019720


	//   ....[42]....
        /*0e28*/ 	.word	0x00019780


	//   ....[43]....
        /*0e2c*/ 	.word	0x00019830


	//   ....[44]....
        /*0e30*/ 	.word	0x00019890


	//   ....[45]....
        /*0e34*/ 	.word	0x00019940


	//   ....[46]....
        /*0e38*/ 	.word	0x000199a0


	//   ....[47]....
        /*0e3c*/ 	.word	0x00019a50


	//   ....[48]....
        /*0e40*/ 	.word	0x00019ab0


	//   ....[49]....
        /*0e44*/ 	.word	0x00019b50


	//   ....[50]....
        /*0e48*/ 	.word	0x00019be0


	//   ....[51]....
        /*0e4c*/ 	.word	0x00019c80


	//   ....[52]....
        /*0e50*/ 	.word	0x00019da0


	//   ....[53]....
        /*0e54*/ 	.word	0x00019e10


	//   ....[54]....
        /*0e58*/ 	.word	0x00019e80


	//   ....[55]....
        /*0e5c*/ 	.word	0x00019ef0


	//   ....[56]....
        /*0e60*/ 	.word	0x00019f60


	//   ....[57]....
        /*0e64*/ 	.word	0x00019fe0


	//   ....[58]....
        /*0e68*/ 	.word	0x0001a070


	//   ....[59]....
        /*0e6c*/ 	.word	0x0001a100


	//   ....[60]....
        /*0e70*/ 	.word	0x0001a170


	//   ....[61]....
        /*0e74*/ 	.word	0x0001a1e0


	//   ....[62]....
        /*0e78*/ 	.word	0x0001a250


	//   ....[63]....
        /*0e7c*/ 	.word	0x0001a2d0


	//   ....[64]....
        /*0e80*/ 	.word	0x0001a340


	//   ....[65]....
        /*0e84*/ 	.word	0x0001a3e0


	//   ....[66]....
        /*0e88*/ 	.word	0x0001a470


	//   ....[67]....
        /*0e8c*/ 	.word	0x0001a590


	//----- nvinfo : EIATTR_REG_RECONFIG
	.align		4
.L_145:
        /*0e90*/ 	.byte	0x01, 0x54
	.zero		2


	//----- nvinfo : EIATTR_SYSCALL_OFFSETS
	.align		4
        /*0e94*/ 	.byte	0x04, 0x46
        /*0e96*/ 	.short	(.L_147 - .L_146)


	//   ....[0]....
.L_146:
        /*0e98*/ 	.word	0x00001850


	//   ....[1]....
        /*0e9c*/ 	.word	0x000019a0


	//   ....[2]....
        /*0ea0*/ 	.word	0x00005ea0


	//   ....[3]....
        /*0ea4*/ 	.word	0x00006220


	//   ....[4]....
        /*0ea8*/ 	.word	0x00010870


	//   ....[5]....
        /*0eac*/ 	.word	0x000109c0


	//   ....[6]....
        /*0eb0*/ 	.word	0x00010ab0


	//   ....[7]....
        /*0eb4*/ 	.word	0x00011ae0


	//----- nvinfo : EIATTR_MBARRIER_INSTR_OFFSETS
	.align		4
.L_147:
        /*0eb8*/ 	.byte	0x04, 0x39
        /*0eba*/ 	.short	(.L_149 - .L_148)


	//   ....[0]....
.L_148:
        /*0ebc*/ 	.word	0x00000270
        /*0ec0*/ 	.word	0x000000ff
        /*0ec4*/ 	.word	0x00016800
        /*0ec8*/ 	.short	0x0100
        /*0eca*/ 	.byte	0x08
	.zero		1


	//   ....[1]....
        /*0ecc*/ 	.word	0x00000280
        /*0ed0*/ 	.word	0x000000ff
        /*0ed4*/ 	.word	0x00016820
        /*0ed8*/ 	.short	0x0100
        /*0eda*/ 	.byte	0x08
	.zero		1


	//   ....[2]....
        /*0edc*/ 	.word	0x00000370
        /*0ee0*/ 	.word	0x000000ff
        /*0ee4*/ 	.word	0x00016830
        /*0ee8*/ 	.short	0x0100
        /*0eea*/ 	.byte	0x08
	.zero		1


	//   ....[3]....
        /*0eec*/ 	.word	0x00000380
        /*0ef0*/ 	.word	0x000000ff
        /*0ef4*/ 	.word	0x00016840
        /*0ef8*/ 	.short	0x0100
        /*0efa*/ 	.byte	0x08
	.zero		1


	//   ....[4]....
        /*0efc*/ 	.word	0x00000390
        /*0f00*/ 	.word	0x000000ff
        /*0f04*/ 	.word	0x00016838
        /*0f08*/ 	.short	0x0100
        /*0f0a*/ 	.byte	0x08
	.zero		1


	//   ....[5]....
        /*0f0c*/ 	.word	0x000003a0
        /*0f10*/ 	.word	0x000000ff
        /*0f14*/ 	.word	0x00016848
        /*0f18*/ 	.short	0x0100
        /*0f1a*/ 	.byte	0x08
	.zero		1


	//   ....[6]....
        /*0f1c*/ 	.word	0x000004d0
        /*0f20*/ 	.word	0x000000ff
        /*0f24*/ 	.word	0x00016850
        /*0f28*/ 	.short	0x0100
        /*0f2a*/ 	.byte	0x08
	.zero		1


	//   ....[7]....
        /*0f2c*/ 	.word	0x000004e0
        /*0f30*/ 	.word	0x000000ff
        /*0f34*/ 	.word	0x00016860
        /*0f38*/ 	.short	0x0100
        /*0f3a*/ 	.byte	0x08
	.zero		1


	//   ....[8]....
        /*0f3c*/ 	.word	0x000004f0
        /*0f40*/ 	.word	0x000000ff
        /*0f44*/ 	.word	0x00016858
        /*0f48*/ 	.short	0x0100
        /*0f4a*/ 	.byte	0x08
	.zero		1


	//   ....[9]....
        /*0f4c*/ 	.word	0x00000500
        /*0f50*/ 	.word	0x000000ff
        /*0f54*/ 	.word	0x00016868
        /*0f58*/ 	.short	0x0100
        /*0f5a*/ 	.byte	0x08
	.zero		1


	//   ....[10]....
        /*0f5c*/ 	.word	0x000005f0
        /*0f60*/ 	.word	0x000000ff
        /*0f64*/ 	.word	0x00016870
        /*0f68*/ 	.short	0x0100
        /*0f6a*/ 	.byte	0x06
	.zero		1


	//   ....[11]....
        /*0f6c*/ 	.word	0x00000600
        /*0f70*/ 	.word	0x000000ff
        /*0f74*/ 	.word	0x00016880
        /*0f78*/ 	.short	0x0100
        /*0f7a*/ 	.byte	0x06
	.zero		1


	//   ....[12]....
        /*0f7c*/ 	.word	0x00000610
        /*0f80*/ 	.word	0x000000ff
        /*0f84*/ 	.word	0x00016878
        /*0f88*/ 	.short	0x0100
        /*0f8a*/ 	.byte	0x06
	.zero		1


	//   ....[13]....
        /*0f8c*/ 	.word	0x00000620
        /*0f90*/ 	.word	0x000000ff
        /*0f94*/ 	.word	0x00016888
        /*0f98*/ 	.short	0x0100
        /*0f9a*/ 	.byte	0x06
	.zero		1


	//   ....[14]....
        /*0f9c*/ 	.word	0x00000750
        /*0fa0*/ 	.word	0x000000ff
        /*0fa4*/ 	.word	0x00016890
        /*0fa8*/ 	.short	0x0100
        /*0faa*/ 	.byte	0x08
	.zero		1


	//   ....[15]....
        /*0fac*/ 	.word	0x00000760
        /*0fb0*/ 	.word	0x000000ff
        /*0fb4*/ 	.word	0x000168a0
        /*0fb8*/ 	.short	0x0100
        /*0fba*/ 	.byte	0x08
	.zero		1


	//   ....[16]....
        /*0fbc*/ 	.word	0x00000770
        /*0fc0*/ 	.word	0x000000ff
        /*0fc4*/ 	.word	0x00016898
        /*0fc8*/ 	.short	0x0100
        /*0fca*/ 	.byte	0x08
	.zero		1


	//   ....[17]....
        /*0fcc*/ 	.word	0x00000780
        /*0fd0*/ 	.word	0x000000ff
        /*0fd4*/ 	.word	0x000168a8
        /*0fd8*/ 	.short	0x0100
        /*0fda*/ 	.byte	0x08
	.zero		1


	//   ....[18]....
        /*0fdc*/ 	.word	0x000008b0
        /*0fe0*/ 	.word	0x000000ff
        /*0fe4*/ 	.word	0x000168b0
        /*0fe8*/ 	.short	0x0100
        /*0fea*/ 	.byte	0x08
	.zero		1


	//   ....[19]....
        /*0fec*/ 	.word	0x000008c0
        /*0ff0*/ 	.word	0x000000ff
        /*0ff4*/ 	.word	0x000168c0
        /*0ff8*/ 	.short	0x0100
        /*0ffa*/ 	.byte	0x08
	.zero		1


	//   ....[20]....
        /*0ffc*/ 	.word	0x000008d0
        /*1000*/ 	.word	0x000000ff
        /*1004*/ 	.word	0x000168b8
        /*1008*/ 	.short	0x0100
        /*100a*/ 	.byte	0x08
	.zero		1


	//   ....[21]....
        /*100c*/ 	.word	0x000008e0
        /*1010*/ 	.word	0x000000ff
        /*1014*/ 	.word	0x000168c8
        /*1018*/ 	.short	0x0100
        /*101a*/ 	.byte	0x08
	.zero		1


	//   ....[22]....
        /*101c*/ 	.word	0x00002b00
        /*1020*/ 	.word	0x00000047
        /*1024*/ 	.word	0x00016890
        /*1028*/ 	.short	0x010a
        /*102a*/ 	.byte	0x3f
	.zero		1


	//   ....[23]....
        /*102c*/ 	.word	0x00003f70
        /*1030*/ 	.word	0x00000047
        /*1034*/ 	.word	0x00016890
        /*1038*/ 	.short	0x010a
        /*103a*/ 	.byte	0x3f
	.zero		1


	//   ....[24]....
        /*103c*/ 	.word	0x000050c0
        /*1040*/ 	.word	0x00000047
        /*1044*/ 	.word	0x00016890
        /*1048*/ 	.short	0x010a
        /*104a*/ 	.byte	0x3f
	.zero		1


	//   ....[25]....
        /*104c*/ 	.word	0x00005570
        /*1050*/ 	.word	0x00000008
        /*1054*/ 	.word	0x00000000
        /*1058*/ 	.short	0x0101
        /*105a*/ 	.byte	0x3f
	.zero		1


	//   ....[26]....
        /*105c*/ 	.word	0x000055b0
        /*1060*/ 	.word	0x00000047
        /*1064*/ 	.word	0x000168b0
        /*1068*/ 	.short	0x010a
        /*106a*/ 	.byte	0x3f
	.zero		1


	//   ....[27]....
        /*106c*/ 	.word	0x000059e0
        /*1070*/ 	.word	0x00000047
        /*1074*/ 	.word	0x00000000
        /*1078*/ 	.short	0x0101
        /*107a*/ 	.byte	0x3f
	.zero		1


	//   ....[28]....
        /*107c*/ 	.word	0x00005f40
        /*1080*/ 	.word	0x00000012
        /*1084*/ 	.word	0x00016800
        /*1088*/ 	.short	0x010a
        /*108a*/ 	.byte	0x3f
	.zero		1


	//   ....[29]....
        /*108c*/ 	.word	0x00005f90
        /*1090*/ 	.word	0x00000012
        /*1094*/ 	.word	0x00016800
        /*1098*/ 	.short	0x010a
        /*109a*/ 	.byte	0x3f
	.zero		1


	//   ....[30]....
        /*109c*/ 	.word	0x00006640
        /*10a0*/ 	.word	0x00000012
        /*10a4*/ 	.word	0x00016800
        /*10a8*/ 	.short	0x010a
        /*10aa*/ 	.byte	0x3f
	.zero		1


	//   ....[31]....
        /*10ac*/ 	.word	0x00007640
        /*10b0*/ 	.word	0x00000012
        /*10b4*/ 	.word	0x00016800
        /*10b8*/ 	.short	0x010a
        /*10ba*/ 	.byte	0x3f
	.zero		1


	//   ....[32]....
        /*10bc*/ 	.word	0x00008400
        /*10c0*/ 	.word	0x00000003
        /*10c4*/ 	.word	0x00016830
        /*10c8*/ 	.short	0x010a
        /*10ca*/ 	.byte	0x3f
	.zero		1


	//   ....[33]....
        /*10cc*/ 	.word	0x000084a0
        /*10d0*/ 	.word	0x00000003
        /*10d4*/ 	.word	0x00016830
        /*10d8*/ 	.short	0x010a
        /*10da*/ 	.byte	0x3f
	.zero		1


	//   ....[34]....
        /*10dc*/ 	.word	0x000095d0
        /*10e0*/ 	.word	0x00000003
        /*10e4*/ 	.word	0x00000000
        /*10e8*/ 	.short	0x0101
        /*10ea*/ 	.byte	0x3f
	.zero		1


	//   ....[35]....
        /*10ec*/ 	.word	0x0000a5f0
        /*10f0*/ 	.word	0x00000009
        /*10f4*/ 	.word	0x00016830
        /*10f8*/ 	.short	0x010a
        /*10fa*/ 	.byte	0x3f
	.zero		1


	//   ....[36]....
        /*10fc*/ 	.word	0x0000a640
        /*1100*/ 	.word	0x00000009
        /*1104*/ 	.word	0x00016830
        /*1108*/ 	.short	0x010a
        /*110a*/ 	.byte	0x3f
	.zero		1


	//   ....[37]....
        /*110c*/ 	.word	0x0000a9b0
        /*1110*/ 	.word	0x00000004
        /*1114*/ 	.word	0x00016850
        /*1118*/ 	.short	0x010a
        /*111a*/ 	.byte	0x3f
	.zero		1


	//   ....[38]....
        /*111c*/ 	.word	0x0000a9f0
        /*1120*/ 	.word	0x00000004
        /*1124*/ 	.word	0x00016850
        /*1128*/ 	.short	0x010a
        /*112a*/ 	.byte	0x3f
	.zero		1


	//   ....[39]....
        /*112c*/ 	.word	0x0000aeb0
        /*1130*/ 	.word	0x00000000
        /*1134*/ 	.word	0x00000000
        /*1138*/ 	.short	0x0101
        /*113a*/ 	.byte	0x3f
	.zero		1


	//   ....[40]....
        /*113c*/ 	.word	0x0000c0a0
        /*1140*/ 	.word	0x0000000a
        /*1144*/ 	.word	0x00000000
        /*1148*/ 	.short	0x0101
        /*114a*/ 	.byte	0x3f
	.zero		1


	//   ....[41]....
        /*114c*/ 	.word	0x0000c4f0
        /*1150*/ 	.word	0x0000000c
        /*1154*/ 	.word	0x00016850
        /*1158*/ 	.short	0x010a
        /*115a*/ 	.byte	0x3f
	.zero		1


	//   ....[42]....
        /*115c*/ 	.word	0x0000c560
        /*1160*/ 	.word	0x0000000c
        /*1164*/ 	.word	0x00016850
        /*1168*/ 	.short	0x010a
        /*116a*/ 	.byte	0x3f
	.zero		1


	//   ....[43]....
        /*116c*/ 	.word	0x0000cc20
        /*1170*/ 	.word	0x00000000
        /*1174*/ 	.word	0x00000000
        /*1178*/ 	.short	0x0101
        /*117a*/ 	.byte	0x3f
	.zero		1


	//   ....[44]....
        /*117c*/ 	.word	0x0000dc70
        /*1180*/ 	.word	0x00000000
        /*1184*/ 	.word	0x00000000
        /*1188*/ 	.short	0x0101
        /*118a*/ 	.byte	0x3f
	.zero		1


	//   ....[45]....
        /*118c*/ 	.word	0x0000faa0
        /*1190*/ 	.word	0x00000016
        /*1194*/ 	.word	0x00016820
        /*1198*/ 	.short	0x010a
        /*119a*/ 	.byte	0x3f
	.zero		1


	//   ....[46]....
        /*119c*/ 	.word	0x0000fb50
        /*11a0*/ 	.word	0x00000005
        /*11a4*/ 	.word	0x000168a0
        /*11a8*/ 	.short	0x010a
        /*11aa*/ 	.byte	0x3f
	.zero		1


	//   ....[47]....
        /*11ac*/ 	.word	0x0000fd90
        /*11b0*/ 	.word	0x00000005
        /*11b4*/ 	.word	0x000168c0
        /*11b8*/ 	.short	0x010a
        /*11ba*/ 	.byte	0x3f
	.zero		1


	//   ....[48]....
        /*11bc*/ 	.word	0x000100f0
        /*11c0*/ 	.word	0x00000005
        /*11c4*/ 	.word	0x000168a0
        /*11c8*/ 	.short	0x010a
        /*11ca*/ 	.byte	0x3f
	.zero		1


	//   ....[49]....
        /*11cc*/ 	.word	0x00010310
        /*11d0*/ 	.word	0x00000005
        /*11d4*/ 	.word	0x000168c0
        /*11d8*/ 	.short	0x010a
        /*11da*/ 	.byte	0x3f
	.zero		1


	//   ....[50]....
        /*11dc*/ 	.word	0x00010fc0
        /*11e0*/ 	.word	0x00000003
        /*11e4*/ 	.word	0x00016840
        /*11e8*/ 	.short	0x010a
        /*11ea*/ 	.byte	0x3f
	.zero		1


	//   ....[51]....
        /*11ec*/ 	.word	0x000117a0
        /*11f0*/ 	.word	0x00000003
        /*11f4*/ 	.word	0x00016830
        /*11f8*/ 	.short	0x0107
        /*11fa*/ 	.byte	0x3f
	.zero		1


	//   ....[52]....
        /*11fc*/ 	.word	0x00011870
        /*1200*/ 	.word	0x00000003
        /*1204*/ 	.word	0x00016830
        /*1208*/ 	.short	0x0101
        /*120a*/ 	.byte	0x3f
	.zero		1


	//   ....[53]....
        /*120c*/ 	.word	0x00012720
        /*1210*/ 	.word	0x00000016
        /*1214*/ 	.word	0x00016800
        /*1218*/ 	.short	0x0107
        /*121a*/ 	.byte	0x3f
	.zero		1


	//   ....[54]....
        /*121c*/ 	.word	0x00012810
        /*1220*/ 	.word	0x00000016
        /*1224*/ 	.word	0x00016800
        /*1228*/ 	.short	0x0101
        /*122a*/ 	.byte	0x3f
	.zero		1


	//   ....[55]....
        /*122c*/ 	.word	0x00012830
        /*1230*/ 	.word	0x00000016
        /*1234*/ 	.word	0x00016820
        /*1238*/ 	.short	0x010a
        /*123a*/ 	.byte	0x3f
	.zero		1


	//   ....[56]....
        /*123c*/ 	.word	0x00012c00
        /*1240*/ 	.word	0x00000005
        /*1244*/ 	.word	0x00016840
        /*1248*/ 	.short	0x010a
        /*124a*/ 	.byte	0x3f
	.zero		1


	//   ....[57]....
        /*124c*/ 	.word	0x00013160
        /*1250*/ 	.word	0x00000005
        /*1254*/ 	.word	0x00016830
        /*1258*/ 	.short	0x0107
        /*125a*/ 	.byte	0x3f
	.zero		1


	//   ....[58]....
        /*125c*/ 	.word	0x00013220
        /*1260*/ 	.word	0x00000005
        /*1264*/ 	.word	0x00016830
        /*1268*/ 	.short	0x0101
        /*126a*/ 	.byte	0x3f
	.zero		1


	//   ....[59]....
        /*126c*/ 	.word	0x00013280
        /*1270*/ 	.word	0x00000005
        /*1274*/ 	.word	0x00016860
        /*1278*/ 	.short	0x010a
        /*127a*/ 	.byte	0x3f
	.zero		1


	//   ....[60]....
        /*127c*/ 	.word	0x00013760
        /*1280*/ 	.word	0x00000005
        /*1284*/ 	.word	0x00016850
        /*1288*/ 	.short	0x0107
        /*128a*/ 	.byte	0x3f
	.zero		1


	//   ....[61]....
        /*128c*/ 	.word	0x00013920
        /*1290*/ 	.word	0x00000005
        /*1294*/ 	.word	0x00016850
        /*1298*/ 	.short	0x0101
        /*129a*/ 	.byte	0x3f
	.zero		1


	//   ....[62]....
        /*129c*/ 	.word	0x00013b20
        /*12a0*/ 	.word	0x00000000
        /*12a4*/ 	.word	0x00016860
        /*12a8*/ 	.short	0x010a
        /*12aa*/ 	.byte	0x3f
	.zero		1


	//   ....[63]....
        /*12ac*/ 	.word	0x00013fc0
        /*12b0*/ 	.word	0x00000000
        /*12b4*/ 	.word	0x00016850
        /*12b8*/ 	.short	0x0107
        /*12ba*/ 	.byte	0x3f
	.zero		1


	//   ....[64]....
        /*12bc*/ 	.word	0x00014080
        /*12c0*/ 	.word	0x00000000
        /*12c4*/ 	.word	0x00016850
        /*12c8*/ 	.short	0x0101
        /*12ca*/ 	.byte	0x3f
	.zero		1


	//   ....[65]....
        /*12cc*/ 	.word	0x00014b90
        /*12d0*/ 	.word	0x00000004
        /*12d4*/ 	.word	0x00016820
        /*12d8*/ 	.short	0x010a
        /*12da*/ 	.byte	0x3f
	.zero		1


	//   ....[66]....
        /*12dc*/ 	.word	0x00014d00
        /*12e0*/ 	.word	0x00000005
        /*12e4*/ 	.word	0x00016840
        /*12e8*/ 	.short	0x010a
        /*12ea*/ 	.byte	0x3f
	.zero		1


	//   ....[67]....
        /*12ec*/ 	.word	0x00014da0
        /*12f0*/ 	.word	0x00000019
        /*12f4*/ 	.word	0x00016840
        /*12f8*/ 	.short	0x010a
        /*12fa*/ 	.byte	0x3f
	.zero		1


	//   ....[68]....
        /*12fc*/ 	.word	0x00014de0
        /*1300*/ 	.word	0x00000005
        /*1304*/ 	.word	0x00016860
        /*1308*/ 	.short	0x010a
        /*130a*/ 	.byte	0x3f
	.zero		1


	//   ....[69]....
        /*130c*/ 	.word	0x00014e20
        /*1310*/ 	.word	0x00000019
        /*1314*/ 	.word	0x00016860
        /*1318*/ 	.short	0x010a
        /*131a*/ 	.byte	0x3f
	.zero		1


	//   ....[70]....
        /*131c*/ 	.word	0x00014e80
        /*1320*/ 	.word	0x00000047
        /*1324*/ 	.word	0x00016890
        /*1328*/ 	.short	0x010a
        /*132a*/ 	.byte	0x3f
	.zero		1


	//   ....[71]....
        /*132c*/ 	.word	0x00015110
        /*1330*/ 	.word	0x00000047
        /*1334*/ 	.word	0x00016890
        /*1338*/ 	.short	0x010a
        /*133a*/ 	.byte	0x3f
	.zero		1


	//   ....[72]....
        /*133c*/ 	.word	0x000153c0
        /*1340*/ 	.word	0x00000047
        /*1344*/ 	.word	0x00016890
        /*1348*/ 	.short	0x010a
        /*134a*/ 	.byte	0x3f
	.zero		1


	//   ....[73]....
        /*134c*/ 	.word	0x00015670
        /*1350*/ 	.word	0x00000047
        /*1354*/ 	.word	0x000168b0
        /*1358*/ 	.short	0x010a
        /*135a*/ 	.byte	0x3f
	.zero		1


	//   ....[74]....
        /*135c*/ 	.word	0x00015980
        /*1360*/ 	.word	0x00000012
        /*1364*/ 	.word	0x00016800
        /*1368*/ 	.short	0x010a
        /*136a*/ 	.byte	0x3f
	.zero		1


	//   ....[75]....
        /*136c*/ 	.word	0x00015b90
        /*1370*/ 	.word	0x00000012
        /*1374*/ 	.word	0x00016800
        /*1378*/ 	.short	0x010a
        /*137a*/ 	.byte	0x3f
	.zero		1


	//   ....[76]....
        /*137c*/ 	.word	0x00015be0
        /*1380*/ 	.word	0x00000003
        /*1384*/ 	.word	0x00016830
        /*1388*/ 	.short	0x010a
        /*138a*/ 	.byte	0x3f
	.zero		1


	//   ....[77]....
        /*138c*/ 	.word	0x00015c30
        /*1390*/ 	.word	0x00000009
        /*1394*/ 	.word	0x00016830
        /*1398*/ 	.short	0x010a
        /*139a*/ 	.byte	0x3f
	.zero		1


	//   ....[78]....
        /*139c*/ 	.word	0x00015c80
        /*13a0*/ 	.word	0x00000004
        /*13a4*/ 	.word	0x00016850
        /*13a8*/ 	.short	0x010a
        /*13aa*/ 	.byte	0x3f
	.zero		1


	//   ....[79]....
        /*13ac*/ 	.word	0x00015cd0
        /*13b0*/ 	.word	0x0000000c
        /*13b4*/ 	.word	0x00016850
        /*13b8*/ 	.short	0x010a
        /*13ba*/ 	.byte	0x3f
	.zero		1


	//   ....[80]....
        /*13bc*/ 	.word	0x00016270
        /*13c0*/ 	.word	0x00000016
        /*13c4*/ 	.word	0x00016820
        /*13c8*/ 	.short	0x010a
        /*13ca*/ 	.byte	0x3f
	.zero		1


	//   ....[81]....
        /*13cc*/ 	.word	0x000162c0
        /*13d0*/ 	.word	0x00000005
        /*13d4*/ 	.word	0x000168a0
        /*13d8*/ 	.short	0x010a
        /*13da*/ 	.byte	0x3f
	.zero		1


	//   ....[82]....
        /*13dc*/ 	.word	0x00016310
        /*13e0*/ 	.word	0x00000005
        /*13e4*/ 	.word	0x000168c0
        /*13e8*/ 	.short	0x010a
        /*13ea*/ 	.byte	0x3f
	.zero		1


	//   ....[83]....
        /*13ec*/ 	.word	0x00016360
        /*13f0*/ 	.word	0x00000005
        /*13f4*/ 	.word	0x000168a0
        /*13f8*/ 	.short	0x010a
        /*13fa*/ 	.byte	0x3f
	.zero		1


	//   ....[84]....
        /*13fc*/ 	.word	0x000163b0
        /*1400*/ 	.word	0x00000005
        /*1404*/ 	.word	0x000168c0
        /*1408*/ 	.short	0x010a
        /*140a*/ 	.byte	0x3f
	.zero		1


	//   ....[85]....
        /*140c*/ 	.word	0x000164d0
        /*1410*/ 	.word	0x00000003
        /*1414*/ 	.word	0x00016840
        /*1418*/ 	.short	0x010a
        /*141a*/ 	.byte	0x3f
	.zero		1


	//   ....[86]....
        /*141c*/ 	.word	0x00017f80
        /*1420*/ 	.word	0x00000016
        /*1424*/ 	.word	0x00016820
        /*1428*/ 	.short	0x010a
        /*142a*/ 	.byte	0x3f
	.zero		1


	//   ....[87]....
        /*142c*/ 	.word	0x00017fd0
        /*1430*/ 	.word	0x00000005
        /*1434*/ 	.word	0x00016840
        /*1438*/ 	.short	0x010a
        /*143a*/ 	.byte	0x3f
	.zero		1


	//   ....[88]....
        /*143c*/ 	.word	0x00018910
        /*1440*/ 	.word	0x00000005
        /*1444*/ 	.word	0x00016860
        /*1448*/ 	.short	0x010a
        /*144a*/ 	.byte	0x3f
	.zero		1


	//   ....[89]....
        /*144c*/ 	.word	0x00019280
        /*1450*/ 	.word	0x00000000
        /*1454*/ 	.word	0x00016860
        /*1458*/ 	.short	0x010a
        /*145a*/ 	.byte	0x3f
	.zero		1


	//   ....[90]....
        /*145c*/ 	.word	0x0001a4b0
        /*1460*/ 	.word	0x00000004
        /*1464*/ 	.word	0x00016820
        /*1468*/ 	.short	0x010a
        /*146a*/ 	.byte	0x3f
	.zero		1


	//   ....[91]....
        /*146c*/ 	.word	0x0001a650
        /*1470*/ 	.word	0x00000005
        /*1474*/ 	.word	0x00016840
        /*1478*/ 	.short	0x010a
        /*147a*/ 	.byte	0x3f
	.zero		1


	//   ....[92]....
        /*147c*/ 	.word	0x0001a6a0
        /*1480*/ 	.word	0x00000019
        /*1484*/ 	.word	0x00016840
        /*1488*/ 	.short	0x010a
        /*148a*/ 	.byte	0x3f
	.zero		1


	//   ....[93]....
        /*148c*/ 	.word	0x0001a6f0
        /*1490*/ 	.word	0x00000005
        /*1494*/ 	.word	0x00016860
        /*1498*/ 	.short	0x010a
        /*149a*/ 	.byte	0x3f
	.zero		1


	//----- nvinfo : EIATTR_NUM_MBARRIERS
	.align		4
.L_149:
        /*149c*/ 	.byte	0x03, 0x38
        /*149e*/ 	.short	0x0016


	//----- nvinfo : EIATTR_EXIT_INSTR_OFFSETS
	.align		4
        /*14a0*/ 	.byte	0x04, 0x1c
        /*14a2*/ 	.short	(.L_151 - .L_150)


	//   ....[0]....
.L_150:
        /*14a4*/ 	.word	0x00014e70


	//----- nvinfo : EIATTR_MAX_THREADS
	.align		4
.L_151:
        /*14a8*/ 	.byte	0x04, 0x05
        /*14aa*/ 	.short	(.L_153 - .L_152)
.L_152:
        /*14ac*/ 	.word	0x00000200
        /*14b0*/ 	.word	0x00000001
        /*14b4*/ 	.word	0x00000001


	//----- nvinfo : EIATTR_CRS_STACK_SIZE
	.align		4
.L_153:
        /*14b8*/ 	.byte	0x04, 0x1e
        /*14ba*/ 	.short	(.L_155 - .L_154)
.L_154:
        /*14bc*/ 	.word	0x00000000


	//----- nvinfo : EIATTR_CBANK_PARAM_SIZE
	.align		4
.L_155:
        /*14c0*/ 	.byte	0x03, 0x19
        /*14c2*/ 	.short	0x0af0


	//----- nvinfo : EIATTR_PARAM_CBANK
	.align		4
        /*14c4*/ 	.byte	0x04, 0x0a
        /*14c6*/ 	.short	(.L_157 - .L_156)
	.align		4
.L_156:
        /*14c8*/ 	.word	index@(.nv.constant0._ZN7cutlass13device_kernelIN5flash11enable_sm90INS1_16FlashAttnFwdSm90INS1_25CollectiveMainloopFwdSm90ILi2EN4cute5tupleIJNS5_1CILi1EEES8_S8_EEENS6_IJNS7_ILi192EEENS7_ILi128EEENS7_ILi64EEEEEELi64ENS_10bfloat16_tEfNS_4arch4Sm90ELb0ELb0ELb0ELb1ELb1ELb1ELb0ELb1ELb1ELb1ELb0ELb0EEENS1_21CollectiveEpilogueFwdINS6_IJSA_SC_SB_EEES9_SE_SG_Li384ELb1ELb1ELb0ELb0EEENS1_36VarlenDynamicPersistentTileSchedulerILi192ELi128ELi384ELi128ELb0ELb1ELb1ELb0ELb1ELb1EEEEEEEEEvNT_6ParamsE)
        /*14cc*/ 	.short	0x0210
        /*14ce*/ 	.short	0x0af0


	//----- nvinfo : EIATTR_SW_WAR
	.align		4
.L_157:
        /*14d0*/ 	.byte	0x04, 0x36
        /*14d2*/ 	.short	(.L_159 - .L_158)
.L_158:
        /*14d4*/ 	.word	0x00000008
.L_159:


//--------------------- .nv.info._ZN7cutlass13device_kernelIN5flash11enable_sm90INS1_16FlashAttnFwdSm90INS1_25CollectiveMainloopFwdSm90ILi2EN4cute5tupleIJNS5_1CILi1EEES8_S8_EEENS6_IJNS7_ILi192EEENS7_ILi128EEENS7_ILi64EEEEEELi64ENS_10bfloat16_tEfNS_4arch4Sm90ELb0ELb1ELb0ELb0ELb1ELb0ELb0ELb1ELb1ELb1ELb0ELb0EEENS1_21CollectiveEpilogueFwdINS6_IJSA_SC_SB_EEES9_SE_SG_Li384ELb0ELb1ELb0ELb0EEENS1_30DynamicPersistentTileSchedulerILi384ELi128ELb0ELb1ELb1EEEEEEEEEvNT_6ParamsE --------------------------
	.section	.nv.info._ZN7cutlass13device_kernelIN5flash11enable_sm90INS1_16FlashAttnFwdSm90INS1_25CollectiveMainloopFwdSm90ILi2EN4cute5tupleIJNS5_1CILi1EEES8_S8_EEENS6_IJNS7_ILi192EEENS7_ILi128EEENS7_ILi64EEEEEELi64ENS_10bfloat16_tEfNS_4arch4Sm90ELb0ELb1ELb0ELb0ELb1ELb0ELb0ELb1ELb1ELb1ELb0ELb0EEENS1_21CollectiveEpilogueFwdINS6_IJSA_SC_SB_EEES9_SE_SG_Li384ELb0ELb1ELb0ELb0EEENS1_30DynamicPersistentTileSchedulerILi384ELi128ELb0ELb1ELb1EEEEEEEEEvNT_6ParamsE,"",@"SHT_CUDA_INFO"
	.sectionflags	@""
	.align	4


	//----- nvinfo : EIATTR_CUDA_API_VERSION
	.align		4
        /*0000*/ 	.byte	0x04, 0x37
        /*0002*/ 	.short	(.L_161 - .L_160)
.L_160:
        /*0004*/ 	.word	0x00000082


	//----- nvinfo : EIATTR_KPARAM_INFO
	.align		4
.L_161:
        /*0008*/ 	.byte	0x04, 0x17
        /*000a*/ 	.short	(.L_163 - .L_162)
.L_162:
        /*000c*/ 	.word	0x00000000
        /*0010*/ 	.short	0x0000
        /*0012*/ 	.short	0x0070
        /*0014*/ 	.byte	0x00, 0xf0, 0x01, 0x2a


	//----- nvinfo : EIATTR_SPARSE_MMA_MASK
	.align		4
.L_163:
        /*0018*/ 	.byte	0x03, 0x50
        /*001a*/ 	.short	0x0000


	//----- nvinfo : EIATTR_MAXREG_COUNT
	.align		4
        /*001c*/ 	.byte	0x03, 0x1b
        /*001e*/ 	.short	0x0080


	//----- nvinfo : EIATTR_NUM_BARRIERS
	.align		4
        /*0020*/ 	.byte	0x02, 0x4c
        /*0022*/ 	.byte	0x10
	.zero		1


	//----- nvinfo : EIATTR_EXTERNS
	.align		4
        /*0024*/ 	.byte	0x04, 0x0f
        /*0026*/ 	.short	(.L_165 - .L_164)


	//   ....[0]....
	.align		4
.L_164:
        /*0028*/ 	.word	index@(__assertfail)


	//----- nvinfo : EIATTR_ANNOTATIONS
	.align		4
.L_165:
        /*002c*/ 	.byte	0x04, 0x55
        /*002e*/ 	.short	(.L_167 - .L_166)


	//   ....[0]....
.L_166:
        /* <DEDUP_REMOVED lines=11> */


	//----- nvinfo : EIATTR_MERCURY_ISA_VERSION
	.align		4
.L_167:
        /*00c8*/ 	.byte	0x03, 0x5f
        /*00ca*/ 	.short	0x0101


	//----- nvinfo : EIATTR_INT_WARP_WIDE_INSTR_OFFSETS
	.align		4
        /*00cc*/ 	.byte	0x04, 0x31
        /*00ce*/ 	.short	(.L_169 - .L_168)


	//   ....[0]....
.L_168:
        /*00d0*/ 	.word	0x000000c0


	//   ....[1]....
        /*00d4*/ 	.word	0x000000d0


	//   ....[2]....
        /*00d8*/ 	.word	0x00000170


	//   ....[3]....
        /*00dc*/ 	.word	0x0000efa0


	//   ....[4]....
        /*00e0*/ 	.word	0x0000f030


	//   ....[5]....
        /*00e4*/ 	.word	0x000120c0


	//   ....[6]....
        /*00e8*/ 	.word	0x00012150


	//----- nvinfo : EIATTR_COOP_GROUP_MASK_REGIDS
	.align		4
.L_169:
        /*00ec*/ 	.byte	0x04, 0x29
        /*00ee*/ 	.short	(.L_171 - .L_170)


	//   ....[0]....
.L_170:
        /*00f0*/ 	.word	0xffffffff


	//   ....[1]....
        /*00f4*/ 	.word	0xffffffff


	//   ....[2]....
        /*00f8*/ 	.word	0xffffffff


	//   ....[3]....
        /*00fc*/ 	.word	0xffffffff


	//   ....[4]....
        /*0100*/ 	.word	0xffffffff


	//   ....[5]....
        /*0104*/ 	.word	0xffffffff


	//   ....[6]....
        /*0108*/ 	.word	0xffffffff


	//   ....[7]....
        /*010c*/ 	.word	0xffffffff


	//   ....[8]....
        /*0110*/ 	.word	0xffffffff


	//   ....[9]....
        /*0114*/ 	.word	0xffffffff


	//   ....[10]....
        /*0118*/ 	.word	0xffffffff


	//   ....[11]....
        /*011c*/ 	.word	0xffffffff


	//   ....[12]....
        /*0120*/ 	.word	0xffffffff


	//   ....[13]....
        /*0124*/ 	.word	0xffffffff


	//   ....[14]....
        /*0128*/ 	.word	0xffffffff


	//   ....[15]....
        /*012c*/ 	.word	0xffffffff


	//   ....[16]....
        /*0130*/ 	.word	0xffffffff


	//   ....[17]....
        /*0134*/ 	.word	0xffffffff


	//   ....[18]....
        /*0138*/ 	.word	0xffffffff


	//   ....[19]....
        /*013c*/ 	.word	0xffffffff


	//   ....[20]....
        /*0140*/ 	.word	0xffffffff


	//   ....[21]....
        /*0144*/ 	.word	0xffffffff


	//   ....[22]....
        /*0148*/ 	.word	0xffffffff


	//   ....[23]....
        /*014c*/ 	.word	0xffffffff


	//   ....[24]....
        /*0150*/ 	.word	0xffffffff


	//   ....[25]....
        /*0154*/ 	.word	0xffffffff


	//   ....[26]....
        /*0158*/ 	.word	0xffffffff


	//   ....[27]....
        /*015c*/ 	.word	0xffffffff


	//   ....[28]....
        /*0160*/ 	.word	0xffffffff


	//   ....[29]....
        /*0164*/ 	.word	0xffffffff


	//   ....[30]....
        /*0168*/ 	.word	0xffffffff


	//   ....[31]....
        /*016c*/ 	.word	0xffffffff


	//   ....[32]....
        /*0170*/ 	.word	0xffffffff


	//   ....[33]....
        /*0174*/ 	.word	0xffffffff


	//   ....[34]....
        /*0178*/ 	.word	0xffffffff


	//   ....[35]....
        /*017c*/ 	.word	0xffffffff


	//   ....[36]....
        /*0180*/ 	.word	0xffffffff


	//   ....[37]....
        /*0184*/ 	.word	0xffffffff


	//   ....[38]....
        /*0188*/ 	.word	0xffffffff


	//   ....[39]....
        /*018c*/ 	.word	0xffffffff


	//   ....[40]....
        /*0190*/ 	.word	0xffffffff


	//   ....[41]....
        /*0194*/ 	.word	0xffffffff


	//   ....[42]....
        /*0198*/ 	.word	0xffffffff


	//   ....[43]....
        /*019c*/ 	.word	0xffffffff


	//   ....[44]....
        /*01a0*/ 	.word	0xffffffff


	//   ....[45]....
        /*01a4*/ 	.word	0xffffffff


	//   ....[46]....
        /*01a8*/ 	.word	0xffffffff


	//   ....[47]....
        /*01ac*/ 	.word	0xffffffff


	//   ....[48]....
        /*01b0*/ 	.word	0xffffffff


	//   ....[49]....
        /*01b4*/ 	.word	0xffffffff


	//   ....[50]....
        /*01b8*/ 	.word	0xffffffff


	//   ....[51]....
        /*01bc*/ 	.word	0xffffffff


	//   ....[52]....
        /*01c0*/ 	.word	0xffffffff


	//   ....[53]....
        /*01c4*/ 	.word	0xffffffff


	//   ....[54]....
        /*01c8*/ 	.word	0xffffffff


	//   ....[55]....
        /*01cc*/ 	.word	0xffffffff


	//   ....[56]....
        /*01d0*/ 	.word	0xffffffff


	//   ....[57]....
        /*01d4*/ 	.word	0xffffffff


	//   ....[58]....
        /*01d8*/ 	.word	0xffffffff


	//   ....[59]....
        /*01dc*/ 	.word	0xffffffff


	//   ....[60]....
        /*01e0*/ 	.word	0xffffffff


	//   ....[61]....
        /*01e4*/ 	.word	0xffffffff


	//   ....[62]....
        /*01e8*/ 	.word	0xffffffff


	//   ....[63]....
        /*01ec*/ 	.word	0xffffffff


	//   ....[64]....
        /*01f0*/ 	.word	0xffffffff


	//   ....[65]....
        /*01f4*/ 	.word	0xffffffff


	//   ....[66]....
        /*01f8*/ 	.word	0xffffffff


	//   ....[67]....
        /*01fc*/ 	.word	0xffffffff


	//   ....[68]....
        /*0200*/ 	.word	0xffffffff


	//   ....[69]....
        /*0204*/ 	.word	0xffffffff


	//   ....[70]....
        /*0208*/ 	.word	0xffffffff


	//   ....[71]....
        /*020c*/ 	.word	0xffffffff


	//   ....[72]....
        /*0210*/ 	.word	0xffffffff


	//   ....[73]....
        /*0214*/ 	.word	0xffffffff


	//   ....[74]....
        /*0218*/ 	.word	0xffffffff


	//   ....[75]....
        /*021c*/ 	.word	0xffffffff


	//   ....[76]....
        /*0220*/ 	.word	0xffffffff


	//   ....[77]....
        /*0224*/ 	.word	0xffffffff


	//   ....[78]....
        /*0228*/ 	.word	0xffffffff


	//   ....[79]....
        /*022c*/ 	.word	0xffffffff


	//   ....[80]....
        /*0230*/ 	.word	0xffffffff


	//   ....[81]....
        /*0234*/ 	.word	0xffffffff


	//   ....[82]....
        /*0238*/ 	.word	0xffffffff


	//   ....[83]....
        /*023c*/ 	.word	0xffffffff


	//   ....[84]....
        /*0240*/ 	.word	0xffffffff


	//   ....[85]....
        /*0244*/ 	.word	0xffffffff


	//   ....[86]....
        /*0248*/ 	.word	0xffffffff


	//   ....[87]....
        /*024c*/ 	.word	0xffffffff


	//   ....[88]....
        /*0250*/ 	.word	0xffffffff


	//   ....[89]....
        /*0254*/ 	.word	0xffffffff


	//   ....[90]....
        /*0258*/ 	.word	0xffffffff


	//   ....[91]....
        /*025c*/ 	.word	0xffffffff


	//   ....[92]....
        /*0260*/ 	.word	0xffffffff


	//   ....[93]....
        /*0264*/ 	.word	0xffffffff


	//   ....[94]....
        /*0268*/ 	.word	0xffffffff


	//   ....[95]....
        /*026c*/ 	.word	0xffffffff


	//   ....[96]....
        /*0270*/ 	.word	0xffffffff


	//   ....[97]....
        /*0274*/ 	.word	0xffffffff


	//   ....[98]....
        /*0278*/ 	.word	0xffffffff


	//   ....[99]....
        /*027c*/ 	.word	0xffffffff


	//   ....[100]....
        /*0280*/ 	.word	0xffffffff


	//   ....[101]....
        /*0284*/ 	.word	0xffffffff


	//   ....[102]....
        /*0288*/ 	.word	0xffffffff


	//   ....[103]....
        /*028c*/ 	.word	0xffffffff


	//   ....[104]....
        /*0290*/ 	.word	0xffffffff


	//   ....[105]....
        /*0294*/ 	.word	0xffffffff


	//   ....[106]....
        /*0298*/ 	.word	0xffffffff


	//   ....[107]....
        /*029c*/ 	.word	0xffffffff


	//   ....[108]....
        /*02a0*/ 	.word	0xffffffff


	//   ....[109]....
        /*02a4*/ 	.word	0xffffffff


	//   ....[110]....
        /*02a8*/ 	.word	0xffffffff


	//   ....[111]....
        /*02ac*/ 	.word	0xffffffff


	//   ....[112]....
        /*02b0*/ 	.word	0xffffffff


	//   ....[113]....
        /*02b4*/ 	.word	0xffffffff


	//   ....[114]....
        /*02b8*/ 	.word	0xffffffff


	//   ....[115]....
        /*02bc*/ 	.word	0xffffffff


	//   ....[116]....
        /*02c0*/ 	.word	0xffffffff


	//   ....[117]....
        /*02c4*/ 	.word	0xffffffff


	//   ....[118]....
        /*02c8*/ 	.word	0xffffffff


	//   ....[119]....
        /*02cc*/ 	.word	0xffffffff


	//   ....[120]....
        /*02d0*/ 	.word	0xffffffff


	//   ....[121]....
        /*02d4*/ 	.word	0xffffffff


	//   ....[122]....
        /*02d8*/ 	.word	0xffffffff


	//   ....[123]....
        /*02dc*/ 	.word	0xffffffff


	//   ....[124]....
        /*02e0*/ 	.word	0xffffffff


	//   ....[125]....
        /*02e4*/ 	.word	0xffffffff


	//   ....[126]....
        /*02e8*/ 	.word	0xffffffff


	//   ....[127]....
        /*02ec*/ 	.word	0xffffffff


	//   ....[128]....
        /*02f0*/ 	.word	0xffffffff


	//   ....[129]....
        /*02f4*/ 	.word	0xffffffff


	//   ....[130]....
        /*02f8*/ 	.word	0xffffffff


	//   ....[131]....
        /*02fc*/ 	.word	0xffffffff


	//   ....[132]....
        /*0300*/ 	.word	0xffffffff


	//   ....[133]....
        /*0304*/ 	.word	0xffffffff


	//   ....[134]....
        /*0308*/ 	.word	0xffffffff


	//   ....[135]....
        /*030c*/ 	.word	0xffffffff


	//   ....[136]....
        /*0310*/ 	.word	0xffffffff


	//   ....[137]....
        /*0314*/ 	.word	0xffffffff


	//   ....[138]....
        /*0318*/ 	.word	0xffffffff


	//   ....[139]....
        /*031c*/ 	.word	0xffffffff


	//   ....[140]....
        /*0320*/ 	.word	0xffffffff


	//   ....[141]....
        /*0324*/ 	.word	0xffffffff


	//   ....[142]....
        /*0328*/ 	.word	0xffffffff


	//   ....[143]....
        /*032c*/ 	.word	0xffffffff


	//   ....[144]....
        /*0330*/ 	.word	0x0500000f


	//   ....[145]....
        /*0334*/ 	.word	0x0500000f


	//   ....[146]....
        /*0338*/ 	.word	0x0500000f


	//   ....[147]....
        /*033c*/ 	.word	0x0500000f


	//   ....[148]....
        /*0340*/ 	.word	0x0500000f


	//   ....[149]....
        /*0344*/ 	.word	0x0500000f


	//   ....[150]....
        /*0348*/ 	.word	0x0500000f


	//   ....[151]....
        /*034c*/ 	.word	0x0500000f


	//   ....[152]....
        /*0350*/ 	.word	0x0500000f


	//   ....[153]....
        /*0354*/ 	.word	0x0500000f


	//   ....[154]....
        /*0358*/ 	.word	0x0500000f


	//   ....[155]....
        /*035c*/ 	.word	0x0500000f


	//   ....[156]....
        /*0360*/ 	.word	0x0500000f


	//   ....[157]....
        /*0364*/ 	.word	0x0500000f


	//   ....[158]....
        /*0368*/ 	.word	0x0500000f


	//   ....[159]....
        /*036c*/ 	.word	0x0500000f


	//   ....[160]....
        /*0370*/ 	.word	0x0500000f


	//   ....[161]....
        /*0374*/ 	.word	0x0500000f


	//   ....[162]....
        /*0378*/ 	.word	0x0500000f


	//   ....[163]....
        /*037c*/ 	.word	0x0500000f


	//   ....[164]....
        /*0380*/ 	.word	0x0500000f


	//   ....[165]....
        /*0384*/ 	.word	0x0500000f


	//   ....[166]....
        /*0388*/ 	.word	0x0500000f


	//   ....[167]....
        /*038c*/ 	.word	0x0500000f


	//   ....[168]....
        /*0390*/ 	.word	0x0500000f


	//   ....[169]....
        /*0394*/ 	.word	0x0500000f


	//   ....[170]....
        /*0398*/ 	.word	0x0500000f


	//   ....[171]....
        /*039c*/ 	.word	0x0500000f


	//   ....[172]....
        /*03a0*/ 	.word	0x0500000f


	//   ....[173]....
        /*03a4*/ 	.word	0x0500000f


	//   ....[174]....
        /*03a8*/ 	.word	0x0500000f


	//   ....[175]....
        /*03ac*/ 	.word	0x0500000f


	//   ....[176]....
        /*03b0*/ 	.word	0x0500000f


	//   ....[177]....
        /*03b4*/ 	.word	0x0500000f


	//   ....[178]....
        /*03b8*/ 	.word	0x0500000f


	//   ....[179]....
        /*03bc*/ 	.word	0x0500000f


	//   ....[180]....
        /*03c0*/ 	.word	0x0500000f


	//   ....[181]....
        /*03c4*/ 	.word	0x0500000f


	//   ....[182]....
        /*03c8*/ 	.word	0x0500000f


	//   ....[183]....
        /*03cc*/ 	.word	0x0500000f


	//   ....[184]....
        /*03d0*/ 	.word	0x0500000f


	//   ....[185]....
        /*03d4*/ 	.word	0x0500000f


	//   ....[186]....
        /*03d8*/ 	.word	0x0500000f


	//   ....[187]....
        /*03dc*/ 	.word	0x0500000f


	//   ....[188]....
        /*03e0*/ 	.word	0x0500000f


	//   ....[189]....
        /*03e4*/ 	.word	0x0500000f


	//   ....[190]....
        /*03e8*/ 	.word	0x0500000f


	//   ....[191]....
        /*03ec*/ 	.word	0x0500000f


	//   ....[192]....
        /*03f0*/ 	.word	0x0500000f


	//   ....[193]....
        /*03f4*/ 	.word	0x0500000f


	//   ....[194]....
        /*03f8*/ 	.word	0x0500000f


	//   ....[195]....
        /*03fc*/ 	.word	0x0500000f


	//   ....[196]....
        /*0400*/ 	.word	0x0500000f


	//   ....[197]....
        /*0404*/ 	.word	0x0500000f


	//   ....[198]....
        /*0408*/ 	.word	0x0500000f


	//   ....[199]....
        /*040c*/ 	.word	0x0500000f


	//   ....[200]....
        /*0410*/ 	.word	0x0500000f


	//   ....[201]....
        /*0414*/ 	.word	0x0500000f


	//   ....[202]....
        /*0418*/ 	.word	0x0500000f


	//   ....[203]....
        /*041c*/ 	.word	0x0500000f


	//   ....[204]....
        /*0420*/ 	.word	0x0500000f


	//   ....[205]....
        /*0424*/ 	.word	0x0500000f


	//   ....[206]....
        /*0428*/ 	.word	0x0500000f


	//   ....[207]....
        /*042c*/ 	.word	0x0500000f


	//   ....[208]....
        /*0430*/ 	.word	0x0500000f


	//   ....[209]....
        /*0434*/ 	.word	0x0500000f


	//   ....[210]....
        /*0438*/ 	.word	0x0500000f


	//   ....[211]....
        /*043c*/ 	.word	0x0500000f


	//   ....[212]....
        /*0440*/ 	.word	0x0500000f


	//   ....[213]....
        /*0444*/ 	.word	0x0500000f


	//   ....[214]....
        /*0448*/ 	.word	0x0500000f


	//   ....[215]....
        /*044c*/ 	.word	0x0500000f


	//   ....[216]....
        /*0450*/ 	.word	0x0500000f


	//   ....[217]....
        /*0454*/ 	.word	0x0500000f


	//   ....[218]....
        /*0458*/ 	.word	0x0500000f


	//   ....[219]....
        /*045c*/ 	.word	0x0500000f


	//   ....[220]....
        /*0460*/ 	.word	0x0500000f


	//   ....[221]....
        /*0464*/ 	.word	0x0500000f


	//   ....[222]....
        /*0468*/ 	.word	0x0500000f


	//   ....[223]....
        /*046c*/ 	.word	0x0500000f


	//   ....[224]....
        /*0470*/ 	.word	0x0500000f


	//   ....[225]....
        /*0474*/ 	.word	0x0500000f


	//   ....[226]....
        /*0478*/ 	.word	0x0500000f


	//   ....[227]....
        /*047c*/ 	.word	0x0500000f


	//   ....[228]....
        /*0480*/ 	.word	0x0500000f


	//   ....[229]....
        /*0484*/ 	.word	0x0500000f


	//   ....[230]....
        /*0488*/ 	.word	0x0500000f


	//   ....[231]....
        /*048c*/ 	.word	0x0500000f


	//   ....[232]....
        /*0490*/ 	.word	0x0500000f


	//   ....[233]....
        /*0494*/ 	.word	0x0500000f


	//   ....[234]....
        /*0498*/ 	.word	0x0500000f


	//----- nvinfo : EIATTR_COOP_GROUP_INSTR_OFFSETS
	.align		4
.L_171:
        /*049c*/ 	.byte	0x04, 0x28
        /*049e*/ 	.short	(.L_173 - .L_172)


	//   ....[0]....
.L_172:
        /*04a0*/ 	.word	0x00000080


	//   ....[1]....
        /*04a4*/ 	.word	0x00000090


	//   ....[2]....
        /*04a8*/ 	.word	0x000002d0


	//   ....[3]....
        /*04ac*/ 	.word	0x00000430


	//   ....[4]....
        /*04b0*/ 	.word	0x00000550


	//   ....[5]....
        /*04b4*/ 	.word	0x000006b0


	//   ....[6]....
        /*04b8*/ 	.word	0x00001650


	//   ....[7]....
        /*04bc*/ 	.word	0x00001d30


	//   ....[8]....
        /*04c0*/ 	.word	0x00001f80


	//   ....[9]....
        /*04c4*/ 	.word	0x000032c0


	//   ....[10]....
        /*04c8*/ 	.word	0x00003410


	//   ....[11]....
        /*04cc*/ 	.word	0x00003c60


	//   ....[12]....
        /*04d0*/ 	.word	0x00003cc0


	//   ....[13]....
        /*04d4*/ 	.word	0x000052e0


	//   ....[14]....
        /*04d8*/ 	.word	0x00005500


	//   ....[15]....
        /*04dc*/ 	.word	0x000060e0


	//   ....[16]....
        /*04e0*/ 	.word	0x000061e0


	//   ....[17]....
        /*04e4*/ 	.word	0x00006a30


	//   ....[18]....
        /*04e8*/ 	.word	0x00006aa0


	//   ....[19]....
        /*04ec*/ 	.word	0x000086a0


	//   ....[20]....
        /*04f0*/ 	.word	0x000086b0


	//   ....[21]....
        /*04f4*/ 	.word	0x000086e0


	//   ....[22]....
        /*04f8*/ 	.word	0x000086f0


	//   ....[23]....
        /*04fc*/ 	.word	0x0000a090


	//   ....[24]....
        /*0500*/ 	.word	0x0000a2b0


	//   ....[25]....
        /*0504*/ 	.word	0x0000ae90


	//   ....[26]....
        /*0508*/ 	.word	0x0000af90


	//   ....[27]....
        /*050c*/ 	.word	0x0000b7e0


	//   ....[28]....
        /*0510*/ 	.word	0x0000b840


	//   ....[29]....
        /*0514*/ 	.word	0x0000c7b0


	//   ....[30]....
        /*0518*/ 	.word	0x0000c7f0


	//   ....[31]....
        /*051c*/ 	.word	0x0000c890


	//   ....[32]....
        /*0520*/ 	.word	0x0000c8a0


	//   ....[33]....
        /*0524*/ 	.word	0x0000d460


	//   ....[34]....
        /*0528*/ 	.word	0x0000d4c0


	//   ....[35]....
        /*052c*/ 	.word	0x0000d4f0


	//   ....[36]....
        /*0530*/ 	.word	0x0000d570


	//   ....[37]....
        /*0534*/ 	.word	0x0000d9a0


	//   ....[38]....
        /*0538*/ 	.word	0x0000d9e0


	//   ....[39]....
        /*053c*/ 	.word	0x0000da00


	//   ....[40]....
        /*0540*/ 	.word	0x0000da30


	//   ....[41]....
        /*0544*/ 	.word	0x0000da50


	//   ....[42]....
        /*0548*/ 	.word	0x0000da60


	//   ....[43]....
        /*054c*/ 	.word	0x0000da80


	//   ....[44]....
        /*0550*/ 	.word	0x0000daa0


	//   ....[45]....
        /*0554*/ 	.word	0x0000e110


	//   ....[46]....
        /*0558*/ 	.word	0x0000e150


	//   ....[47]....
        /*055c*/ 	.word	0x0000e190


	//   ....[48]....
        /*0560*/ 	.word	0x0000e1c0


	//   ....[49]....
        /*0564*/ 	.word	0x0000e1e0


	//   ....[50]....
        /*0568*/ 	.word	0x0000e1f0


	//   ....[51]....
        /*056c*/ 	.word	0x0000e200


	//   ....[52]....
        /*0570*/ 	.word	0x0000e220


	//   ....[53]....
        /*0574*/ 	.word	0x0000e3c0


	//   ....[54]....
        /*0578*/ 	.word	0x0000fba0


	//   ....[55]....
        /*057c*/ 	.word	0x0000fbc0


	//   ....[56]....
        /*0580*/ 	.word	0x0000fbd0


	//   ....[57]....
        /*0584*/ 	.word	0x0000fc50


	//   ....[58]....
        /*0588*/ 	.word	0x0000fc70


	//   ....[59]....
        /*058c*/ 	.word	0x0000fcf0


	//   ....[60]....
        /*0590*/ 	.word	0x0000fd10


	//   ....[61]....
        /*0594*/ 	.word	0x0000fd90


	//   ....[62]....
        /*0598*/ 	.word	0x0000fdb0


	//   ....[63]....
        /*059c*/ 	.word	0x0000fe30


	//   ....[64]....
        /*05a0*/ 	.word	0x0000fe50


	//   ....[65]....
        /*05a4*/ 	.word	0x0000fed0


	//   ....[66]....
        /*05a8*/ 	.word	0x0000fef0


	//   ....[67]....
        /*05ac*/ 	.word	0x0000ff70


	//   ....[68]....
        /*05b0*/ 	.word	0x0000ff90


	//   ....[69]....
        /*05b4*/ 	.word	0x0000ffa0


	//   ....[70]....
        /*05b8*/ 	.word	0x000107e0


	//   ....[71]....
        /*05bc*/ 	.word	0x00010800


	//   ....[72]....
        /*05c0*/ 	.word	0x00010830


	//   ....[73]....
        /*05c4*/ 	.word	0x000108b0


	//   ....[74]....
        /*05c8*/ 	.word	0x000108d0


	//   ....[75]....
        /*05cc*/ 	.word	0x00010950


	//   ....[76]....
        /*05d0*/ 	.word	0x00010970


	//   ....[77]....
        /*05d4*/ 	.word	0x000109f0


	//   ....[78]....
        /*05d8*/ 	.word	0x00010a10


	//   ....[79]....
        /*05dc*/ 	.word	0x00010a90


	//   ....[80]....
        /*05e0*/ 	.word	0x00010ab0


	//   ....[81]....
        /*05e4*/ 	.word	0x00010b30


	//   ....[82]....
        /*05e8*/ 	.word	0x00010b50


	//   ....[83]....
        /*05ec*/ 	.word	0x00010bd0


	//   ....[84]....
        /*05f0*/ 	.word	0x00010bf0


	//   ....[85]....
        /*05f4*/ 	.word	0x00010c00


	//   ....[86]....
        /*05f8*/ 	.word	0x00010c10


	//   ....[87]....
        /*05fc*/ 	.word	0x00010cb0


	//   ....[88]....
        /*0600*/ 	.word	0x00010d00


	//   ....[89]....
        /*0604*/ 	.word	0x00010d20


	//   ....[90]....
        /*0608*/ 	.word	0x00010d40


	//   ....[91]....
        /*060c*/ 	.word	0x00010d90


	//   ....[92]....
        /*0610*/ 	.word	0x00010db0


	//   ....[93]....
        /*0614*/ 	.word	0x00010dc0


	//   ....[94]....
        /*0618*/ 	.word	0x00011560


	//   ....[95]....
        /*061c*/ 	.word	0x00011580


	//   ....[96]....
        /*0620*/ 	.word	0x000115f0


	//   ....[97]....
        /*0624*/ 	.word	0x00011600


	//   ....[98]....
        /*0628*/ 	.word	0x00011640


	//   ....[99]....
        /*062c*/ 	.word	0x00011650


	//   ....[100]....
        /*0630*/ 	.word	0x00011690


	//   ....[101]....
        /*0634*/ 	.word	0x000116a0


	//   ....[102]....
        /*0638*/ 	.word	0x000116e0


	//   ....[103]....
        /*063c*/ 	.word	0x000116f0


	//   ....[104]....
        /*0640*/ 	.word	0x00011730


	//   ....[105]....
        /*0644*/ 	.word	0x00011740


	//   ....[106]....
        /*0648*/ 	.word	0x00011780


	//   ....[107]....
        /*064c*/ 	.word	0x00011790


	//   ....[108]....
        /*0650*/ 	.word	0x000117a0


	//   ....[109]....
        /*0654*/ 	.word	0x000117e0


	//   ....[110]....
        /*0658*/ 	.word	0x00011aa0


	//   ....[111]....
        /*065c*/ 	.word	0x00011ac0


	//   ....[112]....
        /*0660*/ 	.word	0x00011b20


	//   ....[113]....
        /*0664*/ 	.word	0x00011b30


	//   ....[114]....
        /*0668*/ 	.word	0x00011b80


	//   ....[115]....
        /*066c*/ 	.word	0x00011b90


	//   ....[116]....
        /*0670*/ 	.word	0x00011be0


	//   ....[117]....
        /*0674*/ 	.word	0x00011bf0


	//   ....[118]....
        /*0678*/ 	.word	0x00011c40


	//   ....[119]....
        /*067c*/ 	.word	0x00011c50


	//   ....[120]....
        /*0680*/ 	.word	0x00011ca0


	//   ....[121]....
        /*0684*/ 	.word	0x00011cb0


	//   ....[122]....
        /*0688*/ 	.word	0x00011d00


	//   ....[123]....
        /*068c*/ 	.word	0x00011d10


	//   ....[124]....
        /*0690*/ 	.word	0x00011d20


	//   ....[125]....
        /*0694*/ 	.word	0x00011d70


	//   ....[126]....
        /*0698*/ 	.word	0x00012340


	//   ....[127]....
        /*069c*/ 	.word	0x00012350


	//   ....[128]....
        /*06a0*/ 	.word	0x00012360


	//   ....[129]....
        /*06a4*/ 	.word	0x00012370


	//   ....[130]....
        /*06a8*/ 	.word	0x00012380


	//   ....[131]....
        /*06ac*/ 	.word	0x000123d0


	//   ....[132]....
        /*06b0*/ 	.word	0x00012420


	//   ....[133]....
        /*06b4*/ 	.word	0x00012450


	//   ....[134]....
        /*06b8*/ 	.word	0x00012480


	//   ....[135]....
        /*06bc*/ 	.word	0x000124b0


	//   ....[136]....
        /*06c0*/ 	.word	0x000124e0


	//   ....[137]....
        /*06c4*/ 	.word	0x00012510


	//   ....[138]....
        /*06c8*/ 	.word	0x00012540


	//   ....[139]....
        /*06cc*/ 	.word	0x00012570


	//   ....[140]....
        /*06d0*/ 	.word	0x000125a0


	//   ....[141]....
        /*06d4*/ 	.word	0x000125d0


	//   ....[142]....
        /*06d8*/ 	.word	0x000128d0


	//   ....[143]....
        /*06dc*/ 	.word	0x00012ac0


	//   ....[144]....
        /*06e0*/ 	.word	0x00013110


	//   ....[145]....
        /*06e4*/ 	.word	0x000131f0


	//   ....[146]....
        /*06e8*/ 	.word	0x00013290


	//   ....[147]....
        /*06ec*/ 	.word	0x000132f0


	//   ....[148]....
        /*06f0*/ 	.word	0x000133e0


	//   ....[149]....
        /*06f4*/ 	.word	0x00013450


	//   ....[150]....
        /*06f8*/ 	.word	0x00013540


	//   ....[151]....
        /*06fc*/ 	.word	0x000135b0


	//   ....[152]....
        /*0700*/ 	.word	0x000136a0


	//   ....[153]....
        /*0704*/ 	.word	0x00013710


	//   ....[154]....
        /*0708*/ 	.word	0x00013800


	//   ....[155]....
        /*070c*/ 	.word	0x00013870


	//   ....[156]....
        /*0710*/ 	.word	0x00013960


	//   ....[157]....
        /*0714*/ 	.word	0x000139d0


	//   ....[158]....
        /*0718*/ 	.word	0x00013ac0


	//   ....[159]....
        /*071c*/ 	.word	0x00013b30


	//   ....[160]....
        /*0720*/ 	.word	0x00013c10


	//   ....[161]....
        /*0724*/ 	.word	0x00013ca0


	//   ....[162]....
        /*0728*/ 	.word	0x00013d10


	//   ....[163]....
        /*072c*/ 	.word	0x00013d70


	//   ....[164]....
        /*0730*/ 	.word	0x00013e60


	//   ....[165]....
        /*0734*/ 	.word	0x00013ec0


	//   ....[166]....
        /*0738*/ 	.word	0x00013fc0


	//   ....[167]....
        /*073c*/ 	.word	0x00014020


	//   ....[168]....
        /*0740*/ 	.word	0x00014120


	//   ....[169]....
        /*0744*/ 	.word	0x00014180


	//   ....[170]....
        /*0748*/ 	.word	0x00014280


	//   ....[171]....
        /*074c*/ 	.word	0x000142e0


	//   ....[172]....
        /*0750*/ 	.word	0x000143e0


	//   ....[173]....
        /*0754*/ 	.word	0x00014440


	//   ....[174]....
        /*0758*/ 	.word	0x00014540


	//   ....[175]....
        /*075c*/ 	.word	0x000145a0


	//   ....[176]....
        /*0760*/ 	.word	0x00014640


	//   ....[177]....
        /*0764*/ 	.word	0x00014700


	//   ....[178]....
        /*0768*/ 	.word	0x000147d0


	//   ....[179]....
        /*076c*/ 	.word	0x00014830


	//   ....[180]....
        /*0770*/ 	.word	0x000148f0


	//   ....[181]....
        /*0774*/ 	.word	0x00014950


	//   ....[182]....
        /*0778*/ 	.word	0x00014a00


	//   ....[183]....
        /*077c*/ 	.word	0x00014a80


	//   ....[184]....
        /*0780*/ 	.word	0x00014b30


	//   ....[185]....
        /*0784*/ 	.word	0x00014c60


	//   ....[186]....
        /*0788*/ 	.word	0x00014d10


	//   ....[187]....
        /*078c*/ 	.word	0x00014d90


	//   ....[188]....
        /*0790*/ 	.word	0x00014e50


	//   ....[189]....
        /*0794*/ 	.word	0x00014eb0


	//   ....[190]....
        /*0798*/ 	.word	0x00014f60


	//   ....[191]....
        /*079c*/ 	.word	0x00014fc0


	//   ....[192]....
        /*07a0*/ 	.word	0x00015070


	//   ....[193]....
        /*07a4*/ 	.word	0x000150d0


	//   ....[194]....
        /*07a8*/ 	.word	0x00015180


	//   ....[195]....
        /*07ac*/ 	.word	0x000151e0


	//   ....[196]....
        /*07b0*/ 	.word	0x00015290


	//   ....[197]....
        /*07b4*/ 	.word	0x000152f0


	//   ....[198]....
        /*07b8*/ 	.word	0x000153a0


	//   ....[199]....
        /*07bc*/ 	.word	0x00015400


	//   ....[200]....
        /*07c0*/ 	.word	0x000154b0


	//   ....[201]....
        /*07c4*/ 	.word	0x000155a0


	//   ....[202]....
        /*07c8*/ 	.word	0x00015640


	//   ....[203]....
        /*07cc*/ 	.word	0x000156a0


	//   ....[204]....
        /*07d0*/ 	.word	0x00015760


	//   ....[205]....
        /*07d4*/ 	.word	0x000157c0


	//   ....[206]....
        /*07d8*/ 	.word	0x00015880


	//   ....[207]....
        /*07dc*/ 	.word	0x000158e0


	//   ....[208]....
        /*07e0*/ 	.word	0x000159a0


	//   ....[209]....
        /*07e4*/ 	.word	0x00015a00


	//   ....[210]....
        /*07e8*/ 	.word	0x00015ac0


	//   ....[211]....
        /*07ec*/ 	.word	0x00015b20


	//   ....[212]....
        /*07f0*/ 	.word	0x00015be0


	//   ....[213]....
        /*07f4*/ 	.word	0x00015c40


	//   ....[214]....
        /*07f8*/ 	.word	0x00015d00


	//   ....[215]....
        /*07fc*/ 	.word	0x00015d60


	//   ....[216]....
        /*0800*/ 	.word	0x00015e20


	//   ....[217]....
        /*0804*/ 	.word	0x00015f10


	//   ....[218]....
        /*0808*/ 	.word	0x00015fc0


	//   ....[219]....
        /*080c*/ 	.word	0x00016050


	//   ....[220]....
        /*0810*/ 	.word	0x00016100


	//   ....[221]....
        /*0814*/ 	.word	0x00016160


	//   ....[222]....
        /*0818*/ 	.word	0x00016210


	//   ....[223]....
        /*081c*/ 	.word	0x00016270


	//   ....[224]....
        /*0820*/ 	.word	0x00016330


	//   ....[225]....
        /*0824*/ 	.word	0x00016390


	//   ....[226]....
        /*0828*/ 	.word	0x00016440


	//   ....[227]....
        /*082c*/ 	.word	0x000164a0


	//   ....[228]....
        /*0830*/ 	.word	0x00016560


	//   ....[229]....
        /*0834*/ 	.word	0x000165c0


	//   ....[230]....
        /*0838*/ 	.word	0x00016670


	//   ....[231]....
        /*083c*/ 	.word	0x000166d0


	//   ....[232]....
        /*0840*/ 	.word	0x00016790


	//   ....[233]....
        /*0844*/ 	.word	0x00016820


	//   ....[234]....
        /*0848*/ 	.word	0x00016940


	//----- nvinfo : EIATTR_REG_RECONFIG
	.align		4
.L_173:
        /*084c*/ 	.byte	0x01, 0x54
	.zero		2


	//----- nvinfo : EIATTR_SYSCALL_OFFSETS
	.align		4
        /*0850*/ 	.byte	0x04, 0x46
        /*0852*/ 	.short	(.L_175 - .L_174)


	//   ....[0]....
.L_174:
        /*0854*/ 	.word	0x00001830


	//   ....[1]....
        /*0858*/ 	.word	0x0000f1a0


	//   ....[2]....
        /*085c*/ 	.word	0x0000f2f0


	//   ....[3]....
        /*0860*/ 	.word	0x0000f3e0


	//   ....[4]....
        /*0864*/ 	.word	0x000102c0


	//----- nvinfo : EIATTR_MBARRIER_INSTR_OFFSETS
	.align		4
.L_175:
        /*0868*/ 	.byte	0x04, 0x39
        /*086a*/ 	.short	(.L_177 - .L_176)


	//   ....[0]....
.L_176:
        /*086c*/ 	.word	0x00000180
        /*0870*/ 	.word	0x000000ff
        /*0874*/ 	.word	0x00016800
        /*0878*/ 	.short	0x0100
        /*087a*/ 	.byte	0x08
	.zero		1


	//   ....[1]....
        /*087c*/ 	.word	0x00000190
        /*0880*/ 	.word	0x000000ff
        /*0884*/ 	.word	0x00016820
        /*0888*/ 	.short	0x0100
        /*088a*/ 	.byte	0x08
	.zero		1


	//   ....[2]....
        /*088c*/ 	.word	0x00000280
        /*0890*/ 	.word	0x000000ff
        /*0894*/ 	.word	0x00016830
        /*0898*/ 	.short	0x0100
        /*089a*/ 	.byte	0x08
	.zero		1


	//   ....[3]....
        /*089c*/ 	.word	0x00000290
        /*08a0*/ 	.word	0x000000ff
        /*08a4*/ 	.word	0x00016840
        /*08a8*/ 	.short	0x0100
        /*08aa*/ 	.byte	0x08
	.zero		1


	//   ....[4]....
        /*08ac*/ 	.word	0x000002a0
        /*08b0*/ 	.word	0x000000ff
        /*08b4*/ 	.word	0x00016838
        /*08b8*/ 	.short	0x0100
        /*08ba*/ 	.byte	0x08
	.zero		1


	//   ....[5]....
        /*08bc*/ 	.word	0x000002b0
        /*08c0*/ 	.word	0x000000ff
        /*08c4*/ 	.word	0x00016848
        /*08c8*/ 	.short	0x0100
        /*08ca*/ 	.byte	0x08
	.zero		1


	//   ....[6]....
        /*08cc*/ 	.word	0x000003e0
        /*08d0*/ 	.word	0x000000ff
        /*08d4*/ 	.word	0x00016850
        /*08d8*/ 	.short	0x0100
        /*08da*/ 	.byte	0x08
	.zero		1


	//   ....[7]....
        /*08dc*/ 	.word	0x000003f0
        /*08e0*/ 	.word	0x000000ff
        /*08e4*/ 	.word	0x00016860
        /*08e8*/ 	.short	0x0100
        /*08ea*/ 	.byte	0x08
	.zero		1


	//   ....[8]....
        /*08ec*/ 	.word	0x00000400
        /*08f0*/ 	.word	0x000000ff
        /*08f4*/ 	.word	0x00016858
        /*08f8*/ 	.short	0x0100
        /*08fa*/ 	.byte	0x08
	.zero		1


	//   ....[9]....
        /*08fc*/ 	.word	0x00000410
        /*0900*/ 	.word	0x000000ff
        /*0904*/ 	.word	0x00016868
        /*0908*/ 	.short	0x0100
        /*090a*/ 	.byte	0x08
	.zero		1


	//   ....[10]....
        /*090c*/ 	.word	0x00000500
        /*0910*/ 	.word	0x000000ff
        /*0914*/ 	.word	0x00016870
        /*0918*/ 	.short	0x0100
        /*091a*/ 	.byte	0x06
	.zero		1


	//   ....[11]....
        /*091c*/ 	.word	0x00000510
        /*0920*/ 	.word	0x000000ff
        /*0924*/ 	.word	0x00016880
        /*0928*/ 	.short	0x0100
        /*092a*/ 	.byte	0x06
	.zero		1


	//   ....[12]....
        /*092c*/ 	.word	0x00000520
        /*0930*/ 	.word	0x000000ff
        /*0934*/ 	.word	0x00016878
        /*0938*/ 	.short	0x0100
        /*093a*/ 	.byte	0x06
	.zero		1


	//   ....[13]....
        /*093c*/ 	.word	0x00000530
        /*0940*/ 	.word	0x000000ff
        /*0944*/ 	.word	0x00016888
        /*0948*/ 	.short	0x0100
        /*094a*/ 	.byte	0x06
	.zero		1


	//   ....[14]....
        /*094c*/ 	.word	0x00000660
        /*0950*/ 	.word	0x000000ff
        /*0954*/ 	.word	0x00016890
        /*0958*/ 	.short	0x0100
        /*095a*/ 	.byte	0x08
	.zero		1


	//   ....[15]....
        /*095c*/ 	.word	0x00000670
        /*0960*/ 	.word	0x000000ff
        /*0964*/ 	.word	0x000168a0
        /*0968*/ 	.short	0x0100
        /*096a*/ 	.byte	0x08
	.zero		1


	//   ....[16]....
        /*096c*/ 	.word	0x00000680
        /*0970*/ 	.word	0x000000ff
        /*0974*/ 	.word	0x00016898
        /*0978*/ 	.short	0x0100
        /*097a*/ 	.byte	0x08
	.zero		1


	//   ....[17]....
        /*097c*/ 	.word	0x00000690
        /*0980*/ 	.word	0x000000ff
        /*0984*/ 	.word	0x000168a8
        /*0988*/ 	.short	0x0100
        /*098a*/ 	.byte	0x08
	.zero		1


	//   ....[18]....
        /*098c*/ 	.word	0x000007d0
        /*0990*/ 	.word	0x000000ff
        /*0994*/ 	.word	0x000168b0
        /*0998*/ 	.short	0x0100
        /*099a*/ 	.byte	0x08
	.zero		1


	//   ....[19]....
        /*099c*/ 	.word	0x000007e0
        /*09a0*/ 	.word	0x000000ff
        /*09a4*/ 	.word	0x000168c0
        /*09a8*/ 	.short	0x0100
        /*09aa*/ 	.byte	0x08
	.zero		1


	//   ....[20]....
        /*09ac*/ 	.word	0x000007f0
        /*09b0*/ 	.word	0x000000ff
        /*09b4*/ 	.word	0x000168b8
        /*09b8*/ 	.short	0x0100
        /*09ba*/ 	.byte	0x08
	.zero		1


	//   ....[21]....
        /*09bc*/ 	.word	0x00000800
        /*09c0*/ 	.word	0x000000ff
        /*09c4*/ 	.word	0x000168c8
        /*09c8*/ 	.short	0x0100
        /*09ca*/ 	.byte	0x08
	.zero		1


	//   ....[22]....
        /*09cc*/ 	.word	0x000018b0
        /*09d0*/ 	.word	0x000000ff
        /*09d4*/ 	.word	0x00016800
        /*09d8*/ 	.short	0x010a
        /*09da*/ 	.byte	0x2d
	.zero		1


	//   ....[23]....
        /*09dc*/ 	.word	0x00001930
        /*09e0*/ 	.word	0x00000003
        /*09e4*/ 	.word	0x00016830
        /*09e8*/ 	.short	0x010a
        /*09ea*/ 	.byte	0x3f
	.zero		1


	//   ....[24]....
        /*09ec*/ 	.word	0x00001970
        /*09f0*/ 	.word	0x00000003
        /*09f4*/ 	.word	0x00016830
        /*09f8*/ 	.short	0x010a
        /*09fa*/ 	.byte	0x3f
	.zero		1


	//   ....[25]....
        /*09fc*/ 	.word	0x00001d50
        /*0a00*/ 	.word	0x000000ff
        /*0a04*/ 	.word	0x00000000
        /*0a08*/ 	.short	0x0101
        /*0a0a*/ 	.byte	0x06
	.zero		1


	//   ....[26]....
        /*0a0c*/ 	.word	0x00004be0
        /*0a10*/ 	.word	0x000000ff
        /*0a14*/ 	.word	0x00016830
        /*0a18*/ 	.short	0x010a
        /*0a1a*/ 	.byte	0x06
	.zero		1


	//   ....[27]....
        /*0a1c*/ 	.word	0x00004c20
        /*0a20*/ 	.word	0x000000ff
        /*0a24*/ 	.word	0x00016830
        /*0a28*/ 	.short	0x010a
        /*0a2a*/ 	.byte	0x06
	.zero		1


	//   ....[28]....
        /*0a2c*/ 	.word	0x00004e30
        /*0a30*/ 	.word	0x000000ff
        /*0a34*/ 	.word	0x00016850
        /*0a38*/ 	.short	0x010a
        /*0a3a*/ 	.byte	0x06
	.zero		1


	//   ....[29]....
        /*0a3c*/ 	.word	0x00004e70
        /*0a40*/ 	.word	0x000000ff
        /*0a44*/ 	.word	0x00016850
        /*0a48*/ 	.short	0x010a
        /*0a4a*/ 	.byte	0x06
	.zero		1


	//   ....[30]....
        /*0a4c*/ 	.word	0x000052a0
        /*0a50*/ 	.word	0x000000ff
        /*0a54*/ 	.word	0x00000000
        /*0a58*/ 	.short	0x0101
        /*0a5a*/ 	.byte	0x06
	.zero		1


	//   ....[31]....
        /*0a5c*/ 	.word	0x00007570
        /*0a60*/ 	.word	0x000000ff
        /*0a64*/ 	.word	0x00000000
        /*0a68*/ 	.short	0x0101
        /*0a6a*/ 	.byte	0x06
	.zero		1


	//   ....[32]....
        /*0a6c*/ 	.word	0x00007c70
        /*0a70*/ 	.word	0x000000ff
        /*0a74*/ 	.word	0x00016830
        /*0a78*/ 	.short	0x010a
        /*0a7a*/ 	.byte	0x06
	.zero		1


	//   ....[33]....
        /*0a7c*/ 	.word	0x00007cb0
        /*0a80*/ 	.word	0x000000ff
        /*0a84*/ 	.word	0x00016830
        /*0a88*/ 	.short	0x010a
        /*0a8a*/ 	.byte	0x06
	.zero		1


	//   ....[34]....
        /*0a8c*/ 	.word	0x00007ec0
        /*0a90*/ 	.word	0x000000ff
        /*0a94*/ 	.word	0x00016850
        /*0a98*/ 	.short	0x010a
        /*0a9a*/ 	.byte	0x06
	.zero		1


	//   ....[35]....
        /*0a9c*/ 	.word	0x00007f00
        /*0aa0*/ 	.word	0x000000ff
        /*0aa4*/ 	.word	0x00016850
        /*0aa8*/ 	.short	0x010a
        /*0aaa*/ 	.byte	0x06
	.zero		1


	//   ....[36]....
        /*0aac*/ 	.word	0x00008320
        /*0ab0*/ 	.word	0x000000ff
        /*0ab4*/ 	.word	0x00000000
        /*0ab8*/ 	.short	0x0101
        /*0aba*/ 	.byte	0x06
	.zero		1


	//   ....[37]....
        /*0abc*/ 	.word	0x000094d0
        /*0ac0*/ 	.word	0x000000ff
        /*0ac4*/ 	.word	0x00000000
        /*0ac8*/ 	.short	0x0101
        /*0aca*/ 	.byte	0x06
	.zero		1


	//   ....[38]....
        /*0acc*/ 	.word	0x000099d0
        /*0ad0*/ 	.word	0x000000ff
        /*0ad4*/ 	.word	0x00016830
        /*0ad8*/ 	.short	0x010a
        /*0ada*/ 	.byte	0x06
	.zero		1


	//   ....[39]....
        /*0adc*/ 	.word	0x00009a10
        /*0ae0*/ 	.word	0x000000ff
        /*0ae4*/ 	.word	0x00016830
        /*0ae8*/ 	.short	0x010a
        /*0aea*/ 	.byte	0x06
	.zero		1


	//   ....[40]....
        /*0aec*/ 	.word	0x00009bf0
        /*0af0*/ 	.word	0x000000ff
        /*0af4*/ 	.word	0x00016850
        /*0af8*/ 	.short	0x010a
        /*0afa*/ 	.byte	0x06
	.zero		1


	//   ....[41]....
        /*0afc*/ 	.word	0x00009c30
        /*0b00*/ 	.word	0x000000ff
        /*0b04*/ 	.word	0x00016850
        /*0b08*/ 	.short	0x010a
        /*0b0a*/ 	.byte	0x06
	.zero		1


	//   ....[42]....
        /*0b0c*/ 	.word	0x0000a050
        /*0b10*/ 	.word	0x000000ff
        /*0b14*/ 	.word	0x00000000
        /*0b18*/ 	.short	0x0101
        /*0b1a*/ 	.byte	0x06
	.zero		1


	//   ....[43]....
        /*0b1c*/ 	.word	0x0000c320
        /*0b20*/ 	.word	0x000000ff
        /*0b24*/ 	.word	0x00000000
        /*0b28*/ 	.short	0x0101
        /*0b2a*/ 	.byte	0x06
	.zero		1


	//   ....[44]....
        /*0b2c*/ 	.word	0x0000c720
        /*0b30*/ 	.word	0x000000ff
        /*0b34*/ 	.word	0x00016850
        /*0b38*/ 	.short	0x010a
        /*0b3a*/ 	.byte	0x05
	.zero		1


	//   ....[45]....
        /*0b3c*/ 	.word	0x0000c760
        /*0b40*/ 	.word	0x000000ff
        /*0b44*/ 	.word	0x00016850
        /*0b48*/ 	.short	0x010a
        /*0b4a*/ 	.byte	0x05
	.zero		1


	//   ....[46]....
        /*0b4c*/ 	.word	0x0000ccb0
        /*0b50*/ 	.word	0x000000ff
        /*0b54*/ 	.word	0x00000000
        /*0b58*/ 	.short	0x0101
        /*0b5a*/ 	.byte	0x04
	.zero		1


	//   ....[47]....
        /*0b5c*/ 	.word	0x0000d8e0
        /*0b60*/ 	.word	0x00000000
        /*0b64*/ 	.word	0x00000000
        /*0b68*/ 	.short	0x0101
        /*0b6a*/ 	.byte	0x3f
	.zero		1


	//   ....[48]....
        /*0b6c*/ 	.word	0x0000f940
        /*0b70*/ 	.word	0x00000000
        /*0b74*/ 	.word	0x00016840
        /*0b78*/ 	.short	0x010a
        /*0b7a*/ 	.byte	0x3f
	.zero		1


	//   ....[49]....
        /*0b7c*/ 	.word	0x000100a0
        /*0b80*/ 	.word	0x00000000
        /*0b84*/ 	.word	0x00016830
        /*0b88*/ 	.short	0x0107
        /*0b8a*/ 	.byte	0x3f
	.zero		1


	//   ....[50]....
        /*0b8c*/ 	.word	0x00010160
        /*0b90*/ 	.word	0x00000000
        /*0b94*/ 	.word	0x00016830
        /*0b98*/ 	.short	0x0101
        /*0b9a*/ 	.byte	0x3f
	.zero		1


	//   ....[51]....
        /*0b9c*/ 	.word	0x00010eb0
        /*0ba0*/ 	.word	0x00000010
        /*0ba4*/ 	.word	0x00016800
        /*0ba8*/ 	.short	0x0107
        /*0baa*/ 	.byte	0x3f
	.zero		1


	//   ....[52]....
        /*0bac*/ 	.word	0x00010fa0
        /*0bb0*/ 	.word	0x00000010
        /*0bb4*/ 	.word	0x00016800
        /*0bb8*/ 	.short	0x0101
        /*0bba*/ 	.byte	0x3f
	.zero		1


	//   ....[53]....
        /*0bbc*/ 	.word	0x00010fc0
        /*0bc0*/ 	.word	0x00000010
        /*0bc4*/ 	.word	0x00016820
        /*0bc8*/ 	.short	0x010a
        /*0bca*/ 	.byte	0x3f
	.zero		1


	//   ....[54]....
        /*0bcc*/ 	.word	0x00011340
        /*0bd0*/ 	.word	0x00000005
        /*0bd4*/ 	.word	0x00016840
        /*0bd8*/ 	.short	0x010a
        /*0bda*/ 	.byte	0x3f
	.zero		1


	//   ....[55]....
        /*0bdc*/ 	.word	0x00011860
        /*0be0*/ 	.word	0x00000005
        /*0be4*/ 	.word	0x00016830
        /*0be8*/ 	.short	0x0107
        /*0bea*/ 	.byte	0x3f
	.zero		1


	//   ....[56]....
        /*0bec*/ 	.word	0x00011920
        /*0bf0*/ 	.word	0x00000005
        /*0bf4*/ 	.word	0x00016830
        /*0bf8*/ 	.short	0x0101
        /*0bfa*/ 	.byte	0x3f
	.zero		1


	//   ....[57]....
        /*0bfc*/ 	.word	0x00011980
        /*0c00*/ 	.word	0x00000005
        /*0c04*/ 	.word	0x00016860
        /*0c08*/ 	.short	0x010a
        /*0c0a*/ 	.byte	0x3f
	.zero		1


	//   ....[58]....
        /*0c0c*/ 	.word	0x00011e40
        /*0c10*/ 	.word	0x00000005
        /*0c14*/ 	.word	0x00016850
        /*0c18*/ 	.short	0x0107
        /*0c1a*/ 	.byte	0x3f
	.zero		1


	//   ....[59]....
        /*0c1c*/ 	.word	0x00011ff0
        /*0c20*/ 	.word	0x00000005
        /*0c24*/ 	.word	0x00016850
        /*0c28*/ 	.short	0x0101
        /*0c2a*/ 	.byte	0x3f
	.zero		1


	//   ....[60]....
        /*0c2c*/ 	.word	0x00012200
        /*0c30*/ 	.word	0x00000004
        /*0c34*/ 	.word	0x00016860
        /*0c38*/ 	.short	0x010a
        /*0c3a*/ 	.byte	0x3f
	.zero		1


	//   ....[61]....
        /*0c3c*/ 	.word	0x000126b0
        /*0c40*/ 	.word	0x00000004
        /*0c44*/ 	.word	0x00016850
        /*0c48*/ 	.short	0x0107
        /*0c4a*/ 	.byte	0x3f
	.zero		1


	//   ....[62]....
        /*0c4c*/ 	.word	0x00012770
        /*0c50*/ 	.word	0x00000004
        /*0c54*/ 	.word	0x00016850
        /*0c58*/ 	.short	0x0101
        /*0c5a*/ 	.byte	0x3f
	.zero		1


	//   ....[63]....
        /*0c5c*/ 	.word	0x00012a40
        /*0c60*/ 	.word	0x00000004
        /*0c64*/ 	.word	0x00016820
        /*0c68*/ 	.short	0x010a
        /*0c6a*/ 	.byte	0x3f
	.zero		1


	//   ....[64]....
        /*0c6c*/ 	.word	0x00012bc0
        /*0c70*/ 	.word	0x00000005
        /*0c74*/ 	.word	0x00016840
        /*0c78*/ 	.short	0x010a
        /*0c7a*/ 	.byte	0x3f
	.zero		1


	//   ....[65]....
        /*0c7c*/ 	.word	0x00012c60
        /*0c80*/ 	.word	0x00000017
        /*0c84*/ 	.word	0x00016840
        /*0c88*/ 	.short	0x010a
        /*0c8a*/ 	.byte	0x3f
	.zero		1


	//   ....[66]....
        /*0c8c*/ 	.word	0x00012ca0
        /*0c90*/ 	.word	0x00000005
        /*0c94*/ 	.word	0x00016860
        /*0c98*/ 	.short	0x010a
        /*0c9a*/ 	.byte	0x3f
	.zero		1


	//   ....[67]....
        /*0c9c*/ 	.word	0x00012ce0
        /*0ca0*/ 	.word	0x00000017
        /*0ca4*/ 	.word	0x00016860
        /*0ca8*/ 	.short	0x010a
        /*0caa*/ 	.byte	0x3f
	.zero		1


	//   ....[68]....
        /*0cac*/ 	.word	0x00012d50
        /*0cb0*/ 	.word	0x00000003
        /*0cb4*/ 	.word	0x00016800
        /*0cb8*/ 	.short	0x010a
        /*0cba*/ 	.byte	0x3f
	.zero		1


	//   ....[69]....
        /*0cbc*/ 	.word	0x00012da0
        /*0cc0*/ 	.word	0x00000003
        /*0cc4*/ 	.word	0x00016830
        /*0cc8*/ 	.short	0x010a
        /*0cca*/ 	.byte	0x3f
	.zero		1


	//   ....[70]....
        /*0ccc*/ 	.word	0x00012e00
        /*0cd0*/ 	.word	0x00000005
        /*0cd4*/ 	.word	0x00016830
        /*0cd8*/ 	.short	0x010a
        /*0cda*/ 	.byte	0x3f
	.zero		1


	//   ....[71]....
        /*0cdc*/ 	.word	0x00012e60
        /*0ce0*/ 	.word	0x00000005
        /*0ce4*/ 	.word	0x00016850
        /*0ce8*/ 	.short	0x010a
        /*0cea*/ 	.byte	0x3f
	.zero		1


	//   ....[72]....
        /*0cec*/ 	.word	0x00012ec0
        /*0cf0*/ 	.word	0x0000000b
        /*0cf4*/ 	.word	0x00016830
        /*0cf8*/ 	.short	0x010a
        /*0cfa*/ 	.byte	0x3f
	.zero		1


	//   ....[73]....
        /*0cfc*/ 	.word	0x00012f20
        /*0d00*/ 	.word	0x0000000b
        /*0d04*/ 	.word	0x00016850
        /*0d08*/ 	.short	0x010a
        /*0d0a*/ 	.byte	0x3f
	.zero		1


	//   ....[74]....
        /*0d0c*/ 	.word	0x00012f80
        /*0d10*/ 	.word	0x00000007
        /*0d14*/ 	.word	0x00016830
        /*0d18*/ 	.short	0x010a
        /*0d1a*/ 	.byte	0x3f
	.zero		1


	//   ....[75]....
        /*0d1c*/ 	.word	0x00012fe0
        /*0d20*/ 	.word	0x00000007
        /*0d24*/ 	.word	0x00016850
        /*0d28*/ 	.short	0x010a
        /*0d2a*/ 	.byte	0x3f
	.zero		1


	//   ....[76]....
        /*0d2c*/ 	.word	0x00013040
        /*0d30*/ 	.word	0x00000006
        /*0d34*/ 	.word	0x00016850
        /*0d38*/ 	.short	0x010a
        /*0d3a*/ 	.byte	0x3f
	.zero		1


	//   ....[77]....
        /*0d3c*/ 	.word	0x00013140
        /*0d40*/ 	.word	0x00000000
        /*0d44*/ 	.word	0x00016840
        /*0d48*/ 	.short	0x010a
        /*0d4a*/ 	.byte	0x3f
	.zero		1


	//   ....[78]....
        /*0d4c*/ 	.word	0x00014b60
        /*0d50*/ 	.word	0x00000010
        /*0d54*/ 	.word	0x00016820
        /*0d58*/ 	.short	0x010a
        /*0d5a*/ 	.byte	0x3f
	.zero		1


	//   ....[79]....
        /*0d5c*/ 	.word	0x00014bb0
        /*0d60*/ 	.word	0x00000005
        /*0d64*/ 	.word	0x00016840
        /*0d68*/ 	.short	0x010a
        /*0d6a*/ 	.byte	0x3f
	.zero		1


	//   ....[80]....
        /*0d6c*/ 	.word	0x000154f0
        /*0d70*/ 	.word	0x00000005
        /*0d74*/ 	.word	0x00016860
        /*0d78*/ 	.short	0x010a
        /*0d7a*/ 	.byte	0x3f
	.zero		1


	//   ....[81]....
        /*0d7c*/ 	.word	0x00015e60
        /*0d80*/ 	.word	0x00000004
        /*0d84*/ 	.word	0x00016860
        /*0d88*/ 	.short	0x010a
        /*0d8a*/ 	.byte	0x3f
	.zero		1


	//   ....[82]....
        /*0d8c*/ 	.word	0x00016860
        /*0d90*/ 	.word	0x00000004
        /*0d94*/ 	.word	0x00016820
        /*0d98*/ 	.short	0x010a
        /*0d9a*/ 	.byte	0x3f
	.zero		1


	//   ....[83]....
        /*0d9c*/ 	.word	0x00016a00
        /*0da0*/ 	.word	0x00000005
        /*0da4*/ 	.word	0x00016840
        /*0da8*/ 	.short	0x010a
        /*0daa*/ 	.byte	0x3f
	.zero		1


	//   ....[84]....
        /*0dac*/ 	.word	0x00016a50
        /*0db0*/ 	.word	0x00000017
        /*0db4*/ 	.word	0x00016840
        /*0db8*/ 	.short	0x010a
        /*0dba*/ 	.byte	0x3f
	.zero		1


	//   ....[85]....
        /*0dbc*/ 	.word	0x00016aa0
        /*0dc0*/ 	.word	0x00000005
        /*0dc4*/ 	.word	0x00016860
        /*0dc8*/ 	.short	0x010a
        /*0dca*/ 	.byte	0x3f
	.zero		1


	//----- nvinfo : EIATTR_NUM_MBARRIERS
	.align		4
.L_177:
        /*0dcc*/ 	.byte	0x03, 0x38
        /*0dce*/ 	.short	0x0016


	//----- nvinfo : EIATTR_EXIT_INSTR_OFFSETS
	.align		4
        /*0dd0*/ 	.byte	0x04, 0x1c
        /*0dd2*/ 	.short	(.L_179 - .L_178)


	//   ....[0]....
.L_178:
        /*0dd4*/ 	.word	0x00000970


	//   ....[1]....
        /*0dd8*/ 	.word	0x0000e330


	//   ....[2]....
        /*0ddc*/ 	.word	0x00012d30


	//----- nvinfo : EIATTR_MAX_THREADS
	.align		4
.L_179:
        /*0de0*/ 	.byte	0x04, 0x05
        /*0de2*/ 	.short	(.L_181 - .L_180)
.L_180:
        /*0de4*/ 	.word	0x00000200
        /*0de8*/ 	.word	0x00000001
        /*0dec*/ 	.word	0x00000001


	//----- nvinfo : EIATTR_CRS_STACK_SIZE
	.align		4
.L_181:
        /*0df0*/ 	.byte	0x04, 0x1e
        /*0df2*/ 	.short	(.L_183 - .L_182)
.L_182:
        /*0df4*/ 	.word	0x00000000


	//----- nvinfo : EIATTR_CBANK_PARAM_SIZE
	.align		4
.L_183:
        /*0df8*/ 	.byte	0x03, 0x19
        /*0dfa*/ 	.short	0x0af0


	//----- nvinfo : EIATTR_PARAM_CBANK
	.align		4
        /*0dfc*/ 	.byte	0x04, 0x0a
        /*0dfe*/ 	.short	(.L_185 - .L_184)
	.align		4
.L_184:
        /*0e00*/ 	.word	index@(.nv.constant0._ZN7cutlass13device_kernelIN5flash11enable_sm90INS1_16FlashAttnFwdSm90INS1_25CollectiveMainloopFwdSm90ILi2EN4cute5tupleIJNS5_1CILi1EEES8_S8_EEENS6_IJNS7_ILi192EEENS7_ILi128EEENS7_ILi64EEEEEELi64ENS_10bfloat16_tEfNS_4arch4Sm90ELb0ELb1ELb0ELb0ELb1ELb0ELb0ELb1ELb1ELb1ELb0ELb0EEENS1_21CollectiveEpilogueFwdINS6_IJSA_SC_SB_EEES9_SE_SG_Li384ELb0ELb1ELb0ELb0EEENS1_30DynamicPersistentTileSchedulerILi384ELi128ELb0ELb1ELb1EEEEEEEEEvNT_6ParamsE)
        /*0e04*/ 	.short	0x0210
        /*0e06*/ 	.short	0x0af0


	//----- nvinfo : EIATTR_SW_WAR
	.align		4
.L_185:
        /*0e08*/ 	.byte	0x04, 0x36
        /*0e0a*/ 	.short	(.L_187 - .L_186)
.L_186:
        /*0e0c*/ 	.word	0x00000008
.L_187:


//--------------------- .nv.info._ZN7cutlass13device_kernelIN5flash11enable_sm90INS1_16FlashAttnFwdSm90INS1_25CollectiveMainloopFwdSm90ILi2EN4cute5tupleIJNS5_1CILi1EEES8_S8_EEENS6_IJNS7_ILi192EEENS7_ILi128EEENS7_ILi64EEEEEELi64ENS_10bfloat16_tEfNS_4arch4Sm90ELb0ELb1ELb0ELb1ELb1ELb0ELb0ELb1ELb1ELb1ELb0ELb0EEENS1_21CollectiveEpilogueFwdINS6_IJSA_SC_SB_EEES9_SE_SG_Li384ELb1ELb1ELb0ELb0EEENS1_36VarlenDynamicPersistentTileSchedulerILi192ELi128ELi384ELi128ELb0ELb1ELb1ELb1ELb0ELb1EEEEEEEEEvNT_6ParamsE --------------------------
	.section	.nv.info._ZN7cutlass13device_kernelIN5flash11enable_sm90INS1_16FlashAttnFwdSm90INS1_25CollectiveMainloopFwdSm90ILi2EN4cute5tupleIJNS5_1CILi1EEES8_S8_EEENS6_IJNS7_ILi192EEENS7_ILi128EEENS7_ILi64EEEEEELi64ENS_10bfloat16_tEfNS_4arch4Sm90ELb0ELb1ELb0ELb1ELb1ELb0ELb0ELb1ELb1ELb1ELb0ELb0EEENS1_21CollectiveEpilogueFwdINS6_IJSA_SC_SB_EEES9_SE_SG_Li384ELb1ELb1ELb0ELb0EEENS1_36VarlenDynamicPersistentTileSchedulerILi192ELi128ELi384ELi128ELb0ELb1ELb1ELb1ELb0ELb1EEEEEEEEEvNT_6ParamsE,"",@"SHT_CUDA_INFO"
	.sectionflags	@""
	.align	4


	//----- nvinfo : EIATTR_CUDA_API_VERSION
	.align		4
        /*0000*/ 	.byte	0x04, 0x37
        /*0002*/ 	.short	(.L_189 - .L_188)
.L_188:
        /*0004*/ 	.word	0x00000082


	//----- nvinfo : EIATTR_KPARAM_INFO
	.align		4
.L_189:
        /*0008*/ 	.byte	0x04, 0x17
        /*000a*/ 	.short	(.L_191 - .L_190)
.L_190:
        /*000c*/ 	.word	0x00000000
        /*0010*/ 	.short	0x0000
        /*0012*/ 	.short	0x0070
        /*0014*/ 	.byte	0x00, 0xf0, 0x01, 0x2a


	//----- nvinfo : EIATTR_SPARSE_MMA_MASK
	.align		4
.L_191:
        /*0018*/ 	.byte	0x03, 0x50
        /*001a*/ 	.short	0x0000


	//----- nvinfo : EIATTR_MAXREG_COUNT
	.align		4
        /*001c*/ 	.byte	0x03, 0x1b
        /*001e*/ 	.short	0x0080


	//----- nvinfo : EIATTR_NUM_BARRIERS
	.align		4
        /*0020*/ 	.byte	0x02, 0x4c
        /*0022*/ 	.byte	0x10
	.zero		1


	//----- nvinfo : EIATTR_EXTERNS
	.align		4
        /*0024*/ 	.byte	0x04, 0x0f
        /*0026*/ 	.short	(.L_193 - .L_192)


	//   ....[0]....
	.align		4
.L_192:
        /*0028*/ 	.word	index@(__assertfail)


	//----- nvinfo : EIATTR_ANNOTATIONS
	.align		4
.L_193:
        /*002c*/ 	.byte	0x04, 0x55
        /*002e*/ 	.short	(.L_195 - .L_194)


	//   ....[0]....
.L_194:
        /* <DEDUP_REMOVED lines=25> */


	//----- nvinfo : EIATTR_MERCURY_ISA_VERSION
	.align		4
.L_195:
        /*01b0*/ 	.byte	0x03, 0x5f
        /*01b2*/ 	.short	0x0101


	//----- nvinfo : EIATTR_UNUSED_LOAD_BYTE_OFFSET
	.align		4
        /*01b4*/ 	.byte	0x04, 0x44
        /*01b6*/ 	.short	(.L_197 - .L_196)


	//   ....[0]....
.L_196:
        /*01b8*/ 	.word	0x00000970
        /*01bc*/ 	.word	0x0000fff0


	//   ....[1]....
        /*01c0*/ 	.word	0x0000d030
        /*01c4*/ 	.word	0x0000fff0


	//----- nvinfo : EIATTR_INT_WARP_WIDE_INSTR_OFFSETS
	.align		4
.L_197:
        /*01c8*/ 	.byte	0x04, 0x31
        /*01ca*/ 	.short	(.L_199 - .L_198)


	//   ....[0]....
.L_198:
        /*01cc*/ 	.word	0x000000c0


	//   ....[1]....
        /*01d0*/ 	.word	0x000000d0


	//   ....[2]....
        /*01d4*/ 	.word	0x00000170


	//   ....[3]....
        /*01d8*/ 	.word	0x0000ff40


	//   ....[4]....
        /*01dc*/ 	.word	0x0000ffd0


	//   ....[5]....
        /*01e0*/ 	.word	0x000131b0


	//   ....[6]....
        /*01e4*/ 	.word	0x00013240


	//----- nvinfo : EIATTR_COOP_GROUP_MASK_REGIDS
	.align		4
.L_199:
        /*01e8*/ 	.byte	0x04, 0x29
        /*01ea*/ 	.short	(.L_201 - .L_200)


	//   ....[0]....
.L_200:
        /*01ec*/ 	.word	0xffffffff


	//   ....[1]....
        /*01f0*/ 	.word	0xffffffff


	//   ....[2]....
        /*01f4*/ 	.word	0xffffffff


	//   ....[3]....
        /*01f8*/ 	.word	0xffffffff


	//   ....[4]....
        /*01fc*/ 	.word	0xffffffff


	//   ....[5]....
        /*0200*/ 	.word	0xffffffff


	//   ....[6]....
        /*0204*/ 	.word	0xffffffff


	//   ....[7]....
        /*0208*/ 	.word	0xffffffff


	//   ....[8]....
        /*020c*/ 	.word	0xffffffff


	//   ....[9]....
        /*0210*/ 	.word	0xffffffff


	//   ....[10]....
        /*0214*/ 	.word	0xffffffff


	//   ....[11]....
        /*0218*/ 	.word	0xffffffff


	//   ....[12]....
        /*021c*/ 	.word	0xffffffff


	//   ....[13]....
        /*0220*/ 	.word	0xffffffff


	//   ....[14]....
        /*0224*/ 	.word	0xffffffff


	//   ....[15]....
        /*0228*/ 	.word	0xffffffff


	//   ....[16]....
        /*022c*/ 	.word	0xffffffff


	//   ....[17]....
        /*0230*/ 	.word	0xffffffff


	//   ....[18]....
        /*0234*/ 	.word	0xffffffff


	//   ....[19]....
        /*0238*/ 	.word	0xffffffff


	//   ....[20]....
        /*023c*/ 	.word	0xffffffff


	//   ....[21]....
        /*0240*/ 	.word	0xffffffff


	//   ....[22]....
        /*0244*/ 	.word	0xffffffff


	//   ....[23]....
        /*0248*/ 	.word	0xffffffff


	//   ....[24]....
        /*024c*/ 	.word	0xffffffff


	//   ....[25]....
        /*0250*/ 	.word	0xffffffff


	//   ....[26]....
        /*0254*/ 	.word	0xffffffff


	//   ....[27]....
        /*0258*/ 	.word	0xffffffff


	//   ....[28]....
        /*025c*/ 	.word	0xffffffff


	//   ....[29]....
        /*0260*/ 	.word	0xffffffff


	//   ....[30]....
        /*0264*/ 	.word	0xffffffff


	//   ....[31]....
        /*0268*/ 	.word	0xffffffff


	//   ....[32]....
        /*026c*/ 	.word	0xffffffff


	//   ....[33]....
        /*0270*/ 	.word	0xffffffff


	//   ....[34]....
        /*0274*/ 	.word	0xffffffff


	//   ....[35]....
        /*0278*/ 	.word	0xffffffff


	//   ....[36]....
        /*027c*/ 	.word	0xffffffff


	//   ....[37]....
        /*0280*/ 	.word	0xffffffff


	//   ....[38]....
        /*0284*/ 	.word	0xffffffff


	//   ....[39]....
        /*0288*/ 	.word	0xffffffff


	//   ....[40]....
        /*028c*/ 	.word	0xffffffff


	//   ....[41]....
        /*0290*/ 	.word	0xffffffff


	//   ....[42]....
        /*0294*/ 	.word	0xffffffff


	//   ....[43]....
        /*0298*/ 	.word	0xffffffff


	//   ....[44]....
        /*029c*/ 	.word	0xffffffff


	//   ....[45]....
        /*02a0*/ 	.word	0xffffffff


	//   ....[46]....
        /*02a4*/ 	.word	0xffffffff


	//   ....[47]....
        /*02a8*/ 	.word	0xffffffff


	//   ....[48]....
        /*02ac*/ 	.word	0xffffffff


	//   ....[49]....
        /*02b0*/ 	.word	0xffffffff


	//   ....[50]....
        /*02b4*/ 	.word	0xffffffff


	//   ....[51]....
        /*02b8*/ 	.word	0xffffffff


	//   ....[52]....
        /*02bc*/ 	.word	0xffffffff


	//   ....[53]....
        /*02c0*/ 	.word	0xffffffff


	//   ....[54]....
        /*02c4*/ 	.word	0xffffffff


	//   ....[55]....
        /*02c8*/ 	.word	0xffffffff


	//   ....[56]....
        /*02cc*/ 	.word	0xffffffff


	//   ....[57]....
        /*02d0*/ 	.word	0xffffffff


	//   ....[58]....
        /*02d4*/ 	.word	0xffffffff


	//   ....[59]....
        /*02d8*/ 	.word	0xffffffff


	//   ....[60]....
        /*02dc*/ 	.word	0xffffffff


	//   ....[61]....
        /*02e0*/ 	.word	0xffffffff


	//   ....[62]....
        /*02e4*/ 	.word	0xffffffff


	//   ....[63]....
        /*02e8*/ 	.word	0xffffffff


	//   ....[64]....
        /*02ec*/ 	.word	0xffffffff


	//   ....[65]....
        /*02f0*/ 	.word	0xffffffff


	//   ....[66]....
        /*02f4*/ 	.word	0xffffffff


	//   ....[67]....
        /*02f8*/ 	.word	0xffffffff


	//   ....[68]....
        /*02fc*/ 	.word	0xffffffff


	//   ....[69]....
        /*0300*/ 	.word	0xffffffff


	//   ....[70]....
        /*0304*/ 	.word	0xffffffff


	//   ....[71]....
        /*0308*/ 	.word	0xffffffff


	//   ....[72]....
        /*030c*/ 	.word	0xffffffff


	//   ....[73]....
        /*0310*/ 	.word	0xffffffff


	//   ....[74]....
        /*0314*/ 	.word	0xffffffff


	//   ....[75]....
        /*0318*/ 	.word	0xffffffff


	//   ....[76]....
        /*031c*/ 	.word	0xffffffff


	//   ....[77]....
        /*0320*/ 	.word	0xffffffff


	//   ....[78]....
        /*0324*/ 	.word	0xffffffff


	//   ....[79]....
        /*0328*/ 	.word	0xffffffff


	//   ....[80]....
        /*032c*/ 	.word	0xffffffff


	//   ....[81]....
        /*0330*/ 	.word	0xffffffff


	//   ....[82]....
        /*0334*/ 	.word	0xffffffff


	//   ....[83]....
        /*0338*/ 	.word	0xffffffff


	//   ....[84]....
        /*033c*/ 	.word	0xffffffff


	//   ....[85]....
        /*0340*/ 	.word	0xffffffff


	//   ....[86]....
        /*0344*/ 	.word	0xffffffff


	//   ....[87]....
        /*0348*/ 	.word	0xffffffff


	//   ....[88]....
        /*034c*/ 	.word	0xffffffff


	//   ....[89]....
        /*0350*/ 	.word	0xffffffff


	//   ....[90]....
        /*0354*/ 	.word	0xffffffff


	//   ....[91]....
        /*0358*/ 	.word	0xffffffff


	//   ....[92]....
        /*035c*/ 	.word	0xffffffff


	//   ....[93]....
        /*0360*/ 	.word	0xffffffff


	//   ....[94]....
        /*0364*/ 	.word	0xffffffff


	//   ....[95]....
        /*0368*/ 	.word	0xffffffff


	//   ....[96]....
        /*036c*/ 	.word	0xffffffff


	//   ....[97]....
        /*0370*/ 	.word	0xffffffff


	//   ....[98]....
        /*0374*/ 	.word	0xffffffff


	//   ....[99]....
        /*0378*/ 	.word	0xffffffff


	//   ....[100]....
        /*037c*/ 	.word	0xffffffff


	//   ....[101]....
        /*0380*/ 	.word	0xffffffff


	//   ....[102]....
        /*0384*/ 	.word	0xffffffff


	//   ....[103]....
        /*0388*/ 	.word	0xffffffff


	//   ....[104]....
        /*038c*/ 	.word	0xffffffff


	//   ....[105]....
        /*0390*/ 	.word	0xffffffff


	//   ....[106]....
        /*0394*/ 	.word	0xffffffff


	//   ....[107]....
        /*0398*/ 	.word	0xffffffff


	//   ....[108]....
        /*039c*/ 	.word	0xffffffff


	//   ....[109]....
        /*03a0*/ 	.word	0xffffffff


	//   ....[110]....
        /*03a4*/ 	.word	0xffffffff


	//   ....[111]....
        /*03a8*/ 	.word	0xffffffff


	//   ....[112]....
        /*03ac*/ 	.word	0xffffffff


	//   ....[113]....
        /*03b0*/ 	.word	0xffffffff


	//   ....[114]....
        /*03b4*/ 	.word	0xffffffff


	//   ....[115]....
        /*03b8*/ 	.word	0xffffffff


	//   ....[116]....
        /*03bc*/ 	.word	0xffffffff


	//   ....[117]....
        /*03c0*/ 	.word	0xffffffff


	//   ....[118]....
        /*03c4*/ 	.word	0xffffffff


	//   ....[119]....
        /*03c8*/ 	.word	0xffffffff


	//   ....[120]....
        /*03cc*/ 	.word	0xffffffff


	//   ....[121]....
        /*03d0*/ 	.word	0xffffffff


	//   ....[122]....
        /*03d4*/ 	.word	0xffffffff


	//   ....[123]....
        /*03d8*/ 	.word	0xffffffff


	//   ....[124]....
        /*03dc*/ 	.word	0xffffffff


	//   ....[125]....
        /*03e0*/ 	.word	0xffffffff


	//   ....[126]....
        /*03e4*/ 	.word	0xffffffff


	//   ....[127]....
        /*03e8*/ 	.word	0xffffffff


	//   ....[128]....
        /*03ec*/ 	.word	0xffffffff


	//   ....[129]....
        /*03f0*/ 	.word	0xffffffff


	//   ....[130]....
        /*03f4*/ 	.word	0xffffffff


	//   ....[131]....
        /*03f8*/ 	.word	0xffffffff


	//   ....[132]....
        /*03fc*/ 	.word	0xffffffff


	//   ....[133]....
        /*0400*/ 	.word	0xffffffff


	//   ....[134]....
        /*0404*/ 	.word	0xffffffff


	//   ....[135]....
        /*0408*/ 	.word	0xffffffff


	//   ....[136]....
        /*040c*/ 	.word	0xffffffff


	//   ....[137]....
        /*0410*/ 	.word	0xffffffff


	//   ....[138]....
        /*0414*/ 	.word	0xffffffff


	//   ....[139]....
        /*0418*/ 	.word	0xffffffff


	//   ....[140]....
        /*041c*/ 	.word	0xffffffff


	//   ....[141]....
        /*0420*/ 	.word	0xffffffff


	//   ....[142]....
        /*0424*/ 	.word	0xffffffff


	//   ....[143]....
        /*0428*/ 	.word	0xffffffff


	//   ....[144]....
        /*042c*/ 	.word	0xffffffff


	//   ....[145]....
        /*0430*/ 	.word	0xffffffff


	//   ....[146]....
        /*0434*/ 	.word	0xffffffff


	//   ....[147]....
        /*0438*/ 	.word	0xffffffff


	//   ....[148]....
        /*043c*/ 	.word	0xffffffff


	//   ....[149]....
        /*0440*/ 	.word	0xffffffff


	//   ....[150]....
        /*0444*/ 	.word	0xffffffff


	//   ....[151]....
        /*0448*/ 	.word	0xffffffff


	//   ....[152]....
        /*044c*/ 	.word	0xffffffff


	//   ....[153]....
        /*0450*/ 	.word	0xffffffff


	//   ....[154]....
        /*0454*/ 	.word	0xffffffff


	//   ....[155]....
        /*0458*/ 	.word	0xffffffff


	//   ....[156]....
        /*045c*/ 	.word	0xffffffff


	//   ....[157]....
        /*0460*/ 	.word	0xffffffff


	//   ....[158]....
        /*0464*/ 	.word	0xffffffff


	//   ....[159]....
        /*0468*/ 	.word	0xffffffff


	//   ....[160]....
        /*046c*/ 	.word	0xffffffff


	//   ....[161]....
        /*0470*/ 	.word	0xffffffff


	//   ....[162]....
        /*0474*/ 	.word	0xffffffff


	//   ....[163]....
        /*0478*/ 	.word	0xffffffff


	//   ....[164]....
        /*047c*/ 	.word	0xffffffff


	//   ....[165]....
        /*0480*/ 	.word	0xffffffff


	//   ....[166]....
        /*0484*/ 	.word	0xffffffff


	//   ....[167]....
        /*0488*/ 	.word	0xffffffff


	//   ....[168]....
        /*048c*/ 	.word	0xffffffff


	//   ....[169]....
        /*0490*/ 	.word	0xffffffff


	//   ....[170]....
        /*0494*/ 	.word	0xffffffff


	//   ....[171]....
        /*0498*/ 	.word	0xffffffff


	//   ....[172]....
        /*049c*/ 	.word	0xffffffff


	//   ....[173]....
        /*04a0*/ 	.word	0xffffffff


	//   ....[174]....
        /*04a4*/ 	.word	0xffffffff


	//   ....[175]....
        /*04a8*/ 	.word	0x0500000f


	//   ....[176]....
        /*04ac*/ 	.word	0x0500000f


	//   ....[177]....
        /*04b0*/ 	.word	0x0500000f


	//   ....[178]....
        /*04b4*/ 	.word	0x0500000f


	//   ....[179]....
        /*04b8*/ 	.word	0x0500000f


	//   ....[180]....
        /*04bc*/ 	.word	0x0500000f


	//   ....[181]....
        /*04c0*/ 	.word	0x0500000f


	//   ....[182]....
        /*04c4*/ 	.word	0x0500000f


	//   ....[183]....
        /*04c8*/ 	.word	0x0500000f


	//   ....[184]....
        /*04cc*/ 	.word	0x0500000f


	//   ....[185]....
        /*04d0*/ 	.word	0x0500000f


	//   ....[186]....
        /*04d4*/ 	.word	0x0500000f


	//   ....[187]....
        /*04d8*/ 	.word	0x0500000f


	//   ....[188]....
        /*04dc*/ 	.word	0x0500000f


	//   ....[189]....
        /*04e0*/ 	.word	0x0500000f


	//   ....[190]....
        /*04e4*/ 	.word	0x0500000f


	//   ....[191]....
        /*04e8*/ 	.word	0x0500000f


	//   ....[192]....
        /*04ec*/ 	.word	0x0500000f


	//   ....[193]....
        /*04f0*/ 	.word	0x0500000f


	//   ....[194]....
        /*04f4*/ 	.word	0x0500000f


	//   ....[195]....
        /*04f8*/ 	.word	0x0500000f


	//   ....[196]....
        /*04fc*/ 	.word	0x0500000f


	//   ....[197]....
        /*0500*/ 	.word	0x0500000f


	//   ....[198]....
        /*0504*/ 	.word	0x0500000f


	//   ....[199]....
        /*0508*/ 	.word	0x0500000f


	//   ....[200]....
        /*050c*/ 	.word	0x0500000f


	//   ....[201]....
        /*0510*/ 	.word	0x0500000f


	//   ....[202]....
        /*0514*/ 	.word	0x0500000f


	//   ....[203]....
        /*0518*/ 	.word	0x0500000f


	//   ....[204]....
        /*051c*/ 	.word	0x0500000f


	//   ....[205]....
        /*0520*/ 	.word	0x0500000f


	//   ....[206]....
        /*0524*/ 	.word	0x0500000f


	//   ....[207]....
        /*0528*/ 	.word	0x0500000f


	//   ....[208]....
        /*052c*/ 	.word	0x0500000f


	//   ....[209]....
        /*0530*/ 	.word	0x0500000f


	//   ....[210]....
        /*0534*/ 	.word	0x0500000f


	//   ....[211]....
        /*0538*/ 	.word	0x0500000f


	//   ....[212]....
        /*053c*/ 	.word	0x0500000f


	//   ....[213]....
        /*0540*/ 	.word	0x0500000f


	//   ....[214]....
        /*0544*/ 	.word	0x0500000f


	//   ....[215]....
        /*0548*/ 	.word	0x0500000f


	//   ....[216]....
        /*054c*/ 	.word	0x0500000f


	//   ....[217]....
        /*0550*/ 	.word	0x0500000f


	//   ....[218]....
        /*0554*/ 	.word	0x0500000f


	//   ....[219]....
        /*0558*/ 	.word	0x0500000f


	//   ....[220]....
        /*055c*/ 	.word	0x0500000f


	//   ....[221]....
        /*0560*/ 	.word	0x0500000f


	//   ....[222]....
        /*0564*/ 	.word	0x0500000f


	//   ....[223]....
        /*0568*/ 	.word	0x0500000f


	//   ....[224]....
        /*056c*/ 	.word	0x0500000f


	//   ....[225]....
        /*0570*/ 	.word	0x0500000f


	//   ....[226]....
        /*0574*/ 	.word	0x0500000f


	//   ....[227]....
        /*0578*/ 	.word	0x0500000f


	//   ....[228]....
        /*057c*/ 	.word	0x0500000f


	//   ....[229]....
        /*0580*/ 	.word	0x0500000f


	//   ....[230]....
        /*0584*/ 	.word	0x0500000f


	//   ....[231]....
        /*0588*/ 	.word	0x0500000f


	//   ....[232]....
        /*058c*/ 	.word	0x0500000f


	//   ....[233]....
        /*0590*/ 	.word	0x0500000f


	//   ....[234]....
        /*0594*/ 	.word	0x0500000f


	//   ....[235]....
        /*0598*/ 	.word	0x0500000f


	//   ....[236]....
        /*059c*/ 	.word	0x0500000f


	//   ....[237]....
        /*05a0*/ 	.word	0x0500000f


	//   ....[238]....
        /*05a4*/ 	.word	0x0500000f


	//   ....[239]....
        /*05a8*/ 	.word	0x0500000f


	//   ....[240]....
        /*05ac*/ 	.word	0x0500000f


	//   ....[241]....
        /*05b0*/ 	.word	0x0500000f


	//   ....[242]....
        /*05b4*/ 	.word	0x0500000f


	//   ....[243]....
        /*05b8*/ 	.word	0x0500000f


	//   ....[244]....
        /*05bc*/ 	.word	0x0500000f


	//   ....[245]....
        /*05c0*/ 	.word	0x0500000f


	//   ....[246]....
        /*05c4*/ 	.word	0x0500000f


	//   ....[247]....
        /*05c8*/ 	.word	0x0500000f


	//   ....[248]....
        /*05cc*/ 	.word	0x0500000f


	//   ....[249]....
        /*05d0*/ 	.word	0x0500000f


	//   ....[250]....
        /*05d4*/ 	.word	0x0500000f


	//   ....[251]....
        /*05d8*/ 	.word	0x0500000f


	//   ....[252]....
        /*05dc*/ 	.word	0x0500000f


	//   ....[253]....
        /*05e0*/ 	.word	0x0500000f


	//   ....[254]....
        /*05e4*/ 	.word	0x0500000f


	//   ....[255]....
        /*05e8*/ 	.word	0x0500000f


	//   ....[0]....
        /*05ec*/ 	.word	0x0500000f


	//   ....[1]....
        /*05f0*/ 	.word	0x0500000f


	//   ....[2]....
        /*05f4*/ 	.word	0x0500000f


	//   ....[3]....
        /*05f8*/ 	.word	0x0500000f


	//   ....[4]....
        /*05fc*/ 	.word	0x0500000f


	//   ....[5]....
        /*0600*/ 	.word	0x0500000f


	//   ....[6]....
        /*0604*/ 	.word	0x0500000f


	//   ....[7]....
        /*0608*/ 	.word	0x0500000f


	//   ....[8]....
        /*060c*/ 	.word	0x0500000f


	//   ....[9]....
        /*0610*/ 	.word	0x0500000f


	//   ....[10]....
        /*0614*/ 	.word	0x0500000f


	//   ....[11]....
        /*0618*/ 	.word	0x0500000f


	//   ....[12]....
        /*061c*/ 	.word	0x0500000f


	//   ....[13]....
        /*0620*/ 	.word	0x0500000f


	//   ....[14]....
        /*0624*/ 	.word	0x0500000f


	//   ....[15]....
        /*0628*/ 	.word	0x0500000f


	//   ....[16]....
        /*062c*/ 	.word	0x0500000f


	//   ....[17]....
        /*0630*/ 	.word	0x0500000f


	//   ....[18]....
        /*0634*/ 	.word	0x0500000f


	//   ....[19]....
        /*0638*/ 	.word	0x0500000f


	//   ....[20]....
        /*063c*/ 	.word	0x0500000f


	//   ....[21]....
        /*0640*/ 	.word	0x0500000f


	//   ....[22]....
        /*0644*/ 	.word	0x0500000f


	//   ....[23]....
        /*0648*/ 	.word	0x0500000f


	//   ....[24]....
        /*064c*/ 	.word	0x0500000f


	//   ....[25]....
        /*0650*/ 	.word	0x0500000f


	//----- nvinfo : EIATTR_COOP_GROUP_INSTR_OFFSETS
	.align		4
.L_201:
        /*0654*/ 	.byte	0x04, 0x28
        /*0656*/ 	.short	(.L_203 - .L_202)


	//   ....[0]....
.L_202:
        /*0658*/ 	.word	0x00000080


	//   ....[1]....
        /*065c*/ 	.word	0x00000090


	//   ....[2]....
        /*0660*/ 	.word	0x000002d0


	//   ....[3]....
        /*0664*/ 	.word	0x00000430


	//   ....[4]....
        /*0668*/ 	.word	0x00000550


	//   ....[5]....
        /*066c*/ 	.word	0x000006b0


	//   ....[6]....
        /*0670*/ 	.word	0x000017c0


	//   ....[7]....
        /*0674*/ 	.word	0x00001e90


	//   ....[8]....
        /*0678*/ 	.word	0x00002100


	//   ....[9]....
        /*067c*/ 	.word	0x00003430


	//   ....[10]....
        /*0680*/ 	.word	0x00003580


	//   ....[11]....
        /*0684*/ 	.word	0x00003dd0


	//   ....[12]....
        /*0688*/ 	.word	0x00003e30


	//   ....[13]....
        /*068c*/ 	.word	0x00005440


	//   ....[14]....
        /*0690*/ 	.word	0x00005650


	//   ....[15]....
        /*0694*/ 	.word	0x00006230


	//   ....[16]....
        /*0698*/ 	.word	0x00006330


	//   ....[17]....
        /*069c*/ 	.word	0x00006b80


	//   ....[18]....
        /*06a0*/ 	.word	0x00006bf0


	//   ....[19]....
        /*06a4*/ 	.word	0x00008810


	//   ....[20]....
        /*06a8*/ 	.word	0x00008820


	//   ....[21]....
        /*06ac*/ 	.word	0x00008850


	//   ....[22]....
        /*06b0*/ 	.word	0x00008860


	//   ....[23]....
        /*06b4*/ 	.word	0x0000a1f0


	//   ....[24]....
        /*06b8*/ 	.word	0x0000a400


	//   ....[25]....
        /*06bc*/ 	.word	0x0000afe0


	//   ....[26]....
        /*06c0*/ 	.word	0x0000b0e0


	//   ....[27]....
        /*06c4*/ 	.word	0x0000b930


	//   ....[28]....
        /*06c8*/ 	.word	0x0000b9a0


	//   ....[29]....
        /*06cc*/ 	.word	0x0000c900


	//   ....[30]....
        /*06d0*/ 	.word	0x0000c930


	//   ....[31]....
        /*06d4*/ 	.word	0x0000c9e0


	//   ....[32]....
        /*06d8*/ 	.word	0x0000c9f0


	//   ....[33]....
        /*06dc*/ 	.word	0x0000d7b0


	//   ....[34]....
        /*06e0*/ 	.word	0x0000d7f0


	//   ....[35]....
        /*06e4*/ 	.word	0x0000d830


	//   ....[36]....
        /*06e8*/ 	.word	0x0000d860


	//   ....[37]....
        /*06ec*/ 	.word	0x0000dd40


	//   ....[38]....
        /*06f0*/ 	.word	0x0000dd80


	//   ....[39]....
        /*06f4*/ 	.word	0x0000ddb0


	//   ....[40]....
        /*06f8*/ 	.word	0x0000dde0


	//   ....[41]....
        /*06fc*/ 	.word	0x0000de00


	//   ....[42]....
        /*0700*/ 	.word	0x0000de10


	//   ....[43]....
        /*0704*/ 	.word	0x0000de30


	//   ....[44]....
        /*0708*/ 	.word	0x0000de50


	//   ....[45]....
        /*070c*/ 	.word	0x0000e6f0


	//   ....[46]....
        /*0710*/ 	.word	0x0000e720


	//   ....[47]....
        /*0714*/ 	.word	0x0000e760


	//   ....[48]....
        /*0718*/ 	.word	0x0000e790


	//   ....[49]....
        /*071c*/ 	.word	0x0000e7a0


	//   ....[50]....
        /*0720*/ 	.word	0x0000e7b0


	//   ....[51]....
        /*0724*/ 	.word	0x0000e7c0


	//   ....[52]....
        /*0728*/ 	.word	0x0000e7e0


	//   ....[53]....
        /*072c*/ 	.word	0x0000e940


	//   ....[54]....
        /*0730*/ 	.word	0x0000eb30


	//   ....[55]....
        /*0734*/ 	.word	0x0000eb60


	//   ....[56]....
        /*0738*/ 	.word	0x0000eb90


	//   ....[57]....
        /*073c*/ 	.word	0x0000ebc0


	//   ....[58]....
        /*0740*/ 	.word	0x0000ebf0


	//   ....[59]....
        /*0744*/ 	.word	0x0000ec20


	//   ....[60]....
        /*0748*/ 	.word	0x0000ed70


	//   ....[61]....
        /*074c*/ 	.word	0x0000eda0


	//   ....[62]....
        /*0750*/ 	.word	0x0000edd0


	//   ....[63]....
        /*0754*/ 	.word	0x0000ee00


	//   ....[64]....
        /*0758*/ 	.word	0x0000ee30


	//   ....[65]....
        /*075c*/ 	.word	0x0000ee60


	//   ....[66]....
        /*0760*/ 	.word	0x0000eef0


	//   ....[67]....
        /*0764*/ 	.word	0x0000ef50


	//   ....[68]....
        /*0768*/ 	.word	0x0000efe0


	//   ....[69]....
        /*076c*/ 	.word	0x00010b40


	//   ....[70]....
        /*0770*/ 	.word	0x00010b60


	//   ....[71]....
        /*0774*/ 	.word	0x00010bf0


	//   ....[72]....
        /*0778*/ 	.word	0x00010c10


	//   ....[73]....
        /*077c*/ 	.word	0x00010c90


	//   ....[74]....
        /*0780*/ 	.word	0x00010cb0


	//   ....[75]....
        /*0784*/ 	.word	0x00010d30


	//   ....[76]....
        /*0788*/ 	.word	0x00010d50


	//   ....[77]....
        /*078c*/ 	.word	0x00010dd0


	//   ....[78]....
        /*0790*/ 	.word	0x00010df0


	//   ....[79]....
        /*0794*/ 	.word	0x00010e70


	//   ....[80]....
        /*0798*/ 	.word	0x00010e90


	//   ....[81]....
        /*079c*/ 	.word	0x00010f10


	//   ....[82]....
        /*07a0*/ 	.word	0x00010f30


	//   ....[83]....
        /*07a4*/ 	.word	0x00010f40


	//   ....[84]....
        /*07a8*/ 	.word	0x00010f50


	//   ....[85]....
        /*07ac*/ 	.word	0x00011830


	//   ....[86]....
        /*07b0*/ 	.word	0x00011860


	//   ....[87]....
        /*07b4*/ 	.word	0x00011900


	//   ....[88]....
        /*07b8*/ 	.word	0x00011920


	//   ....[89]....
        /*07bc*/ 	.word	0x000119a0


	//   ....[90]....
        /*07c0*/ 	.word	0x000119c0


	//   ....[91]....
        /*07c4*/ 	.word	0x00011a40


	//   ....[92]....
        /*07c8*/ 	.word	0x00011a60


	//   ....[93]....
        /*07cc*/ 	.word	0x00011ae0


	//   ....[94]....
        /*07d0*/ 	.word	0x00011b00


	//   ....[95]....
        /*07d4*/ 	.word	0x00011b80


	//   ....[96]....
        /*07d8*/ 	.word	0x00011ba0


	//   ....[97]....
        /*07dc*/ 	.word	0x00011c20


	//   ....[98]....
        /*07e0*/ 	.word	0x00011c40


	//   ....[99]....
        /*07e4*/ 	.word	0x00011c50


	//   ....[100]....
        /*07e8*/ 	.word	0x00011cc0


	//   ....[101]....
        /*07ec*/ 	.word	0x00011d10


	//   ....[102]....
        /*07f0*/ 	.word	0x00011d40


	//   ....[103]....
        /*07f4*/ 	.word	0x00011dd0


	//   ....[104]....
        /*07f8*/ 	.word	0x00011de0


	//   ....[105]....
        /*07fc*/ 	.word	0x00011e50


	//   ....[106]....
        /*0800*/ 	.word	0x00011e60


	//   ....[107]....
        /*0804*/ 	.word	0x00011ea0


	//   ....[108]....
        /*0808*/ 	.word	0x00011ec0


	//   ....[109]....
        /*080c*/ 	.word	0x00012640


	//   ....[110]....
        /*0810*/ 	.word	0x00012670


	//   ....[111]....
        /*0814*/ 	.word	0x000126c0


	//   ....[112]....
        /*0818*/ 	.word	0x000126d0


	//   ....[113]....
        /*081c*/ 	.word	0x00012710


	//   ....[114]....
        /*0820*/ 	.word	0x00012720


	//   ....[115]....
        /*0824*/ 	.word	0x00012760


	//   ....[116]....
        /*0828*/ 	.word	0x00012770


	//   ....[117]....
        /*082c*/ 	.word	0x000127b0


	//   ....[118]....
        /*0830*/ 	.word	0x000127c0


	//   ....[119]....
        /*0834*/ 	.word	0x00012800


	//   ....[120]....
        /*0838*/ 	.word	0x00012810


	//   ....[121]....
        /*083c*/ 	.word	0x00012850


	//   ....[122]....
        /*0840*/ 	.word	0x00012860


	//   ....[123]....
        /*0844*/ 	.word	0x00012870


	//   ....[124]....
        /*0848*/ 	.word	0x000128b0


	//   ....[125]....
        /*084c*/ 	.word	0x00012b60


	//   ....[126]....
        /*0850*/ 	.word	0x00012b90


	//   ....[127]....
        /*0854*/ 	.word	0x00012bf0


	//   ....[128]....
        /*0858*/ 	.word	0x00012c00


	//   ....[129]....
        /*085c*/ 	.word	0x00012c50


	//   ....[130]....
        /*0860*/ 	.word	0x00012c60


	//   ....[131]....
        /*0864*/ 	.word	0x00012cb0


	//   ....[132]....
        /*0868*/ 	.word	0x00012cc0


	//   ....[133]....
        /*086c*/ 	.word	0x00012d10


	//   ....[134]....
        /*0870*/ 	.word	0x00012d20


	//   ....[135]....
        /*0874*/ 	.word	0x00012d70


	//   ....[136]....
        /*0878*/ 	.word	0x00012d80


	//   ....[137]....
        /*087c*/ 	.word	0x00012dd0


	//   ....[138]....
        /*0880*/ 	.word	0x00012de0


	//   ....[139]....
        /*0884*/ 	.word	0x00012df0


	//   ....[140]....
        /*0888*/ 	.word	0x00012e30


	//   ....[141]....
        /*088c*/ 	.word	0x00013410


	//   ....[142]....
        /*0890*/ 	.word	0x00013450


	//   ....[143]....
        /*0894*/ 	.word	0x00013460


	//   ....[144]....
        /*0898*/ 	.word	0x00013470


	//   ....[145]....
        /*089c*/ 	.word	0x00013480


	//   ....[146]....
        /*08a0*/ 	.word	0x00013490


	//   ....[147]....
        /*08a4*/ 	.word	0x000134b0


	//   ....[148]....
        /*08a8*/ 	.word	0x00013500


	//   ....[149]....
        /*08ac*/ 	.word	0x00013520


	//   ....[150]....
        /*08b0*/ 	.word	0x00013560


	//   ....[151]....
        /*08b4*/ 	.word	0x00013580


	//   ....[152]....
        /*08b8*/ 	.word	0x000135c0


	//   ....[153]....
        /*08bc*/ 	.word	0x000135e0


	//   ....[154]....
        /*08c0*/ 	.word	0x00013630


	//   ....[155]....
        /*08c4*/ 	.word	0x00013660


	//   ....[156]....
        /*08c8*/ 	.word	0x000136c0


	//   ....[157]....
        /*08cc*/ 	.word	0x00013a40


	//   ....[158]....
        /*08d0*/ 	.word	0x00013a90


	//   ....[159]....
        /*08d4*/ 	.word	0x00013ac0


	//   ....[160]....
        /*08d8*/ 	.word	0x00013af0


	//   ....[161]....
        /*08dc*/ 	.word	0x00013b00


	//   ....[162]....
        /*08e0*/ 	.word	0x00013b30


	//   ....[163]....
        /*08e4*/ 	.word	0x00013b60


	//   ....[164]....
        /*08e8*/ 	.word	0x00013b90


	//   ....[165]....
        /*08ec*/ 	.word	0x00013d10


	//   ....[166]....
        /*08f0*/ 	.word	0x00013d40


	//   ....[167]....
        /*08f4*/ 	.word	0x00013d70


	//   ....[168]....
        /*08f8*/ 	.word	0x00013da0


	//   ....[169]....
        /*08fc*/ 	.word	0x00013dd0


	//   ....[170]....
        /*0900*/ 	.word	0x00013e00


	//   ....[171]....
        /*0904*/ 	.word	0x00013ec0


	//   ....[172]....
        /*0908*/ 	.word	0x00013ee0


	//   ....[173]....
        /*090c*/ 	.word	0x00013f50


	//   ....[174]....
        /*0910*/ 	.word	0x000145f0


	//   ....[175]....
        /*0914*/ 	.word	0x00014c50


	//   ....[176]....
        /*0918*/ 	.word	0x00014d40


	//   ....[177]....
        /*091c*/ 	.word	0x00014de0


	//   ....[178]....
        /*0920*/ 	.word	0x00014e40


	//   ....[179]....
        /*0924*/ 	.word	0x00014f30


	//   ....[180]....
        /*0928*/ 	.word	0x00014fa0


	//   ....[181]....
        /*092c*/ 	.word	0x00015090


	//   ....[182]....
        /*0930*/ 	.word	0x00015100


	//   ....[183]....
        /*0934*/ 	.word	0x000151f0


	//   ....[184]....
        /*0938*/ 	.word	0x00015260


	//   ....[185]....
        /*093c*/ 	.word	0x00015350


	//   ....[186]....
        /*0940*/ 	.word	0x000153c0


	//   ....[187]....
        /*0944*/ 	.word	0x000154b0


	//   ....[188]....
        /*0948*/ 	.word	0x00015520


	//   ....[189]....
        /*094c*/ 	.word	0x00015610


	//   ....[190]....
        /*0950*/ 	.word	0x00015680


	//   ....[191]....
        /*0954*/ 	.word	0x00015720


	//   ....[192]....
        /*0958*/ 	.word	0x00015810


	//   ....[193]....
        /*095c*/ 	.word	0x00015880


	//   ....[194]....
        /*0960*/ 	.word	0x000158e0


	//   ....[195]....
        /*0964*/ 	.word	0x000159d0


	//   ....[196]....
        /*0968*/ 	.word	0x00015a30


	//   ....[197]....
        /*096c*/ 	.word	0x00015b30


	//   ....[198]....
        /*0970*/ 	.word	0x00015b90


	//   ....[199]....
        /*0974*/ 	.word	0x00015c90


	//   ....[200]....
        /*0978*/ 	.word	0x00015cf0


	//   ....[201]....
        /*097c*/ 	.word	0x00015df0


	//   ....[202]....
        /*0980*/ 	.word	0x00015e50


	//   ....[203]....
        /*0984*/ 	.word	0x00015f50


	//   ....[204]....
        /*0988*/ 	.word	0x00015fb0


	//   ....[205]....
        /*098c*/ 	.word	0x000160b0


	//   ....[206]....
        /*0990*/ 	.word	0x00016110


	//   ....[207]....
        /*0994*/ 	.word	0x000161c0


	//   ....[208]....
        /*0998*/ 	.word	0x00016270


	//   ....[209]....
        /*099c*/ 	.word	0x00016340


	//   ....[210]....
        /*09a0*/ 	.word	0x000163a0


	//   ....[211]....
        /*09a4*/ 	.word	0x000164a0


	//   ....[212]....
        /*09a8*/ 	.word	0x00016500


	//   ....[213]....
        /*09ac*/ 	.word	0x000165d0


	//   ....[214]....
        /*09b0*/ 	.word	0x00016630


	//   ....[215]....
        /*09b4*/ 	.word	0x000166f0


	//   ....[216]....
        /*09b8*/ 	.word	0x00016830


	//   ....[217]....
        /*09bc*/ 	.word	0x000168d0


	//   ....[218]....
        /*09c0*/ 	.word	0x00016940


	//   ....[219]....
        /*09c4*/ 	.word	0x000169f0


	//   ....[220]....
        /*09c8*/ 	.word	0x00016a50


	//   ....[221]....
        /*09cc*/ 	.word	0x00016b00


	//   ....[222]....
        /*09d0*/ 	.word	0x00016b60


	//   ....[223]....
        /*09d4*/ 	.word	0x00016c10


	//   ....[224]....
        /*09d8*/ 	.word	0x00016c70


	//   ....[225]....
        /*09dc*/ 	.word	0x00016d20


	//   ....[226]....
        /*09e0*/ 	.word	0x00016d80


	//   ....[227]....
        /*09e4*/ 	.word	0x00016e30


	//   ....[228]....
        /*09e8*/ 	.word	0x00016e90


	//   ....[229]....
        /*09ec*/ 	.word	0x00016f40


	//   ....[230]....
        /*09f0*/ 	.word	0x00016fa0


	//   ....[231]....
        /*09f4*/ 	.word	0x00017050


	//   ....[232]....
        /*09f8*/ 	.word	0x00017140


	//   ....[233]....
        /*09fc*/ 	.word	0x000171f0


	//   ....[234]....
        /*0a00*/ 	.word	0x00017250


	//   ....[235]....
        /*0a04*/ 	.word	0x00017310


	//   ....[236]....
        /*0a08*/ 	.word	0x00017370


	//   ....[237]....
        /*0a0c*/ 	.word	0x00017430


	//   ....[238]....
        /*0a10*/ 	.word	0x00017490


	//   ....[239]....
        /*0a14*/ 	.word	0x00017550


	//   ....[240]....
        /*0a18*/ 	.word	0x000175b0


	//   ....[241]....
        /*0a1c*/ 	.word	0x00017670


	//   ....[242]....
        /*0a20*/ 	.word	0x000176d0


	//   ....[243]....
        /*0a24*/ 	.word	0x00017790


	//   ....[244]....
        /*0a28*/ 	.word	0x000177f0


	//   ....[245]....
        /*0a2c*/ 	.word	0x000178b0


	//   ....[246]....
        /*0a30*/ 	.word	0x00017910


	//   ....[247]....
        /*0a34*/ 	.word	0x000179c0


	//   ....[248]....
        /*0a38*/ 	.word	0x00017ab0


	//   ....[249]....
        /*0a3c*/ 	.word	0x00017b60


	//   ....[250]....
        /*0a40*/ 	.word	0x00017bd0


	//   ....[251]....
        /*0a44*/ 	.word	0x00017c80


	//   ....[252]....
        /*0a48*/ 	.word	0x00017ce0


	//   ....[253]....
        /*0a4c*/ 	.word	0x00017da0


	//   ....[254]....
        /*0a50*/ 	.word	0x00017e00


	//   ....[255]....
        /*0a54*/ 	.word	0x00017ec0


	//   ....[0]....
        /*0a58*/ 	.word	0x00017f20


	//   ....[1]....
        /*0a5c*/ 	.word	0x00017fe0


	//   ....[2]....
        /*0a60*/ 	.word	0x00018040


	//   ....[3]....
        /*0a64*/ 	.word	0x00018100


	//   ....[4]....
        /*0a68*/ 	.word	0x00018160


	//   ....[5]....
        /*0a6c*/ 	.word	0x00018220


	//   ....[6]....
        /*0a70*/ 	.word	0x00018280


	//   ....[7]....
        /*0a74*/ 	.word	0x00018320


	//   ....[8]....
        /*0a78*/ 	.word	0x000183b0


	//   ....[9]....
        /*0a7c*/ 	.word	0x00018450


	//   ....[10]....
        /*0a80*/ 	.word	0x00018570


	//   ....[11]....
        /*0a84*/ 	.word	0x000185e0


	//   ....[12]....
        /*0a88*/ 	.word	0x00018650


	//   ....[13]....
        /*0a8c*/ 	.word	0x000186c0


	//   ....[14]....
        /*0a90*/ 	.word	0x00018730


	//   ....[15]....
        /*0a94*/ 	.word	0x000187b0


	//   ....[16]....
        /*0a98*/ 	.word	0x00018840


	//   ....[17]....
        /*0a9c*/ 	.word	0x000188d0


	//   ....[18]....
        /*0aa0*/ 	.word	0x00018940


	//   ....[19]....
        /*0aa4*/ 	.word	0x000189b0


	//   ....[20]....
        /*0aa8*/ 	.word	0x00018a20


	//   ....[21]....
        /*0aac*/ 	.word	0x00018aa0


	//   ....[22]....
        /*0ab0*/ 	.word	0x00018b10


	//   ....[23]....
        /*0ab4*/ 	.word	0x00018bb0


	//   ....[24]....
        /*0ab8*/ 	.word	0x00018c40


	//   ....[25]....
        /*0abc*/ 	.word	0x00018d60


	//----- nvinfo : EIATTR_REG_RECONFIG
	.align		4
.L_203:
        /*0ac0*/ 	.byte	0x01, 0x54
	.zero		2


	//----- nvinfo : EIATTR_SYSCALL_OFFSETS
	.align		4
        /*0ac4*/ 	.byte	0x04, 0x46
        /*0ac6*/ 	.short	(.L_205 - .L_204)


	//   ....[0]....
.L_204:
        /*0ac8*/ 	.word	0x000019a0


	//   ....[1]....
        /*0acc*/ 	.word	0x00010130


	//   ....[2]....
        /*0ad0*/ 	.word	0x00010280


	//   ....[3]....
        /*0ad4*/ 	.word	0x00010370


	//   ....[4]....
        /*0ad8*/ 	.word	0x00011300


	//----- nvinfo : EIATTR_MBARRIER_INSTR_OFFSETS
	.align		4
.L_205:
        /*0adc*/ 	.byte	0x04, 0x39
        /*0ade*/ 	.short	(.L_207 - .L_206)


	//   ....[0]....
.L_206:
        /*0ae0*/ 	.word	0x00000180
        /*0ae4*/ 	.word	0x000000ff
        /*0ae8*/ 	.word	0x00016800
        /*0aec*/ 	.short	0x0100
        /*0aee*/ 	.byte	0x08
	.zero		1


	//   ....[1]....
        /*0af0*/ 	.word	0x00000190
        /*0af4*/ 	.word	0x000000ff
        /*0af8*/ 	.word	0x00016820
        /*0afc*/ 	.short	0x0100
        /*0afe*/ 	.byte	0x08
	.zero		1


	//   ....[2]....
        /*0b00*/ 	.word	0x00000280
        /*0b04*/ 	.word	0x000000ff
        /*0b08*/ 	.word	0x00016830
        /*0b0c*/ 	.short	0x0100
        /*0b0e*/ 	.byte	0x08
	.zero		1


	//   ....[3]....
        /*0b10*/ 	.word	0x00000290
        /*0b14*/ 	.word	0x000000ff
        /*0b18*/ 	.word	0x00016840
        /*0b1c*/ 	.short	0x0100
        /*0b1e*/ 	.byte	0x08
	.zero		1


	//   ....[4]....
        /*0b20*/ 	.word	0x000002a0
        /*0b24*/ 	.word	0x000000ff
        /*0b28*/ 	.word	0x00016838
        /*0b2c*/ 	.short	0x0100
        /*0b2e*/ 	.byte	0x08
	.zero		1


	//   ....[5]....
        /*0b30*/ 	.word	0x000002b0
        /*0b34*/ 	.word	0x000000ff
        /*0b38*/ 	.word	0x00016848
        /*0b3c*/ 	.short	0x0100
        /*0b3e*/ 	.byte	0x08
	.zero		1


	//   ....[6]....
        /*0b40*/ 	.word	0x000003e0
        /*0b44*/ 	.word	0x000000ff
        /*0b48*/ 	.word	0x00016850
        /*0b4c*/ 	.short	0x0100
        /*0b4e*/ 	.byte	0x08
	.zero		1


	//   ....[7]....
        /*0b50*/ 	.word	0x000003f0
        /*0b54*/ 	.word	0x000000ff
        /*0b58*/ 	.word	0x00016860
        /*0b5c*/ 	.short	0x0100
        /*0b5e*/ 	.byte	0x08
	.zero		1


	//   ....[8]....
        /*0b60*/ 	.word	0x00000400
        /*0b64*/ 	.word	0x000000ff
        /*0b68*/ 	.word	0x00016858
        /*0b6c*/ 	.short	0x0100
        /*0b6e*/ 	.byte	0x08
	.zero		1


	//   ....[9]....
        /*0b70*/ 	.word	0x00000410
        /*0b74*/ 	.word	0x000000ff
        /*0b78*/ 	.word	0x00016868
        /*0b7c*/ 	.short	0x0100
        /*0b7e*/ 	.byte	0x08
	.zero		1


	//   ....[10]....
        /*0b80*/ 	.word	0x00000500
        /*0b84*/ 	.word	0x000000ff
        /*0b88*/ 	.word	0x00016870
        /*0b8c*/ 	.short	0x0100
        /*0b8e*/ 	.byte	0x06
	.zero		1


	//   ....[11]....
        /*0b90*/ 	.word	0x00000510
        /*0b94*/ 	.word	0x000000ff
        /*0b98*/ 	.word	0x00016880
        /*0b9c*/ 	.short	0x0100
        /*0b9e*/ 	.byte	0x06
	.zero		1


	//   ....[12]....
        /*0ba0*/ 	.word	0x00000520
        /*0ba4*/ 	.word	0x000000ff
        /*0ba8*/ 	.word	0x00016878
        /*0bac*/ 	.short	0x0100
        /*0bae*/ 	.byte	0x06
	.zero		1


	//   ....[13]....
        /*0bb0*/ 	.word	0x00000530
        /*0bb4*/ 	.word	0x000000ff
        /*0bb8*/ 	.word	0x00016888
        /*0bbc*/ 	.short	0x0100
        /*0bbe*/ 	.byte	0x06
	.zero		1


	//   ....[14]....
        /*0bc0*/ 	.word	0x00000660
        /*0bc4*/ 	.word	0x000000ff
        /*0bc8*/ 	.word	0x00016890
        /*0bcc*/ 	.short	0x0100
        /*0bce*/ 	.byte	0x08
	.zero		1


	//   ....[15]....
        /*0bd0*/ 	.word	0x00000670
        /*0bd4*/ 	.word	0x000000ff
        /*0bd8*/ 	.word	0x000168a0
        /*0bdc*/ 	.short	0x0100
        /*0bde*/ 	.byte	0x08
	.zero		1


	//   ....[16]....
        /*0be0*/ 	.word	0x00000680
        /*0be4*/ 	.word	0x000000ff
        /*0be8*/ 	.word	0x00016898
        /*0bec*/ 	.short	0x0100
        /*0bee*/ 	.byte	0x08
	.zero		1


	//   ....[17]....
        /*0bf0*/ 	.word	0x00000690
        /*0bf4*/ 	.word	0x000000ff
        /*0bf8*/ 	.word	0x000168a8
        /*0bfc*/ 	.short	0x0100
        /*0bfe*/ 	.byte	0x08
	.zero		1


	//   ....[18]....
        /*0c00*/ 	.word	0x000007d0
        /*0c04*/ 	.word	0x000000ff
        /*0c08*/ 	.word	0x000168b0
        /*0c0c*/ 	.short	0x0100
        /*0c0e*/ 	.byte	0x08
	.zero		1


	//   ....[19]....
        /*0c10*/ 	.word	0x000007e0
        /*0c14*/ 	.word	0x000000ff
        /*0c18*/ 	.word	0x000168c0
        /*0c1c*/ 	.short	0x0100
        /*0c1e*/ 	.byte	0x08
	.zero		1


	//   ....[20]....
        /*0c20*/ 	.word	0x000007f0
        /*0c24*/ 	.word	0x000000ff
        /*0c28*/ 	.word	0x000168b8
        /*0c2c*/ 	.short	0x0100
        /*0c2e*/ 	.byte	0x08
	.zero		1


	//   ....[21]....
        /*0c30*/ 	.word	0x00000800
        /*0c34*/ 	.word	0x000000ff
        /*0c38*/ 	.word	0x000168c8
        /*0c3c*/ 	.short	0x0100
        /*0c3e*/ 	.byte	0x08
	.zero		1


	//   ....[22]....
        /*0c40*/ 	.word	0x00001a20
        /*0c44*/ 	.word	0x000000ff
        /*0c48*/ 	.word	0x00016800
        /*0c4c*/ 	.short	0x010a
        /*0c4e*/ 	.byte	0x2d
	.zero		1


	//   ....[23]....
        /*0c50*/ 	.word	0x00001aa0
        /*0c54*/ 	.word	0x00000003
        /*0c58*/ 	.word	0x00016830
        /*0c5c*/ 	.short	0x010a
        /*0c5e*/ 	.byte	0x3f
	.zero		1


	//   ....[24]....
        /*0c60*/ 	.word	0x00001ae0
        /*0c64*/ 	.word	0x00000003
        /*0c68*/ 	.word	0x00016830
        /*0c6c*/ 	.short	0x010a
        /*0c6e*/ 	.byte	0x3f
	.zero		1


	//   ....[25]....
        /*0c70*/ 	.word	0x00001ea0
        /*0c74*/ 	.word	0x000000ff
        /*0c78*/ 	.word	0x00000000
        /*0c7c*/ 	.short	0x0101
        /*0c7e*/ 	.byte	0x06
	.zero		1


	//   ....[26]....
        /*0c80*/ 	.word	0x00004d50
        /*0c84*/ 	.word	0x000000ff
        /*0c88*/ 	.word	0x00016830
        /*0c8c*/ 	.short	0x010a
        /*0c8e*/ 	.byte	0x06
	.zero		1


	//   ....[27]....
        /*0c90*/ 	.word	0x00004d90
        /*0c94*/ 	.word	0x000000ff
        /*0c98*/ 	.word	0x00016830
        /*0c9c*/ 	.short	0x010a
        /*0c9e*/ 	.byte	0x06
	.zero		1


	//   ....[28]....
        /*0ca0*/ 	.word	0x00004fa0
        /*0ca4*/ 	.word	0x000000ff
        /*0ca8*/ 	.word	0x00016850
        /*0cac*/ 	.short	0x010a
        /*0cae*/ 	.byte	0x06
	.zero		1


	//   ....[29]....
        /*0cb0*/ 	.word	0x00004fe0
        /*0cb4*/ 	.word	0x000000ff
        /*0cb8*/ 	.word	0x00016850
        /*0cbc*/ 	.short	0x010a
        /*0cbe*/ 	.byte	0x06
	.zero		1


	//   ....[30]....
        /*0cc0*/ 	.word	0x00005400
        /*0cc4*/ 	.word	0x000000ff
        /*0cc8*/ 	.word	0x00000000
        /*0ccc*/ 	.short	0x0101
        /*0cce*/ 	.byte	0x06
	.zero		1


	//   ....[31]....
        /*0cd0*/ 	.word	0x000076c0
        /*0cd4*/ 	.word	0x000000ff
        /*0cd8*/ 	.word	0x00000000
        /*0cdc*/ 	.short	0x0101
        /*0cde*/ 	.byte	0x06
	.zero		1


	//   ....[32]....
        /*0ce0*/ 	.word	0x00007de0
        /*0ce4*/ 	.word	0x000000ff
        /*0ce8*/ 	.word	0x00016830
        /*0cec*/ 	.short	0x010a
        /*0cee*/ 	.byte	0x06
	.zero		1


	//   ....[33]....
        /*0cf0*/ 	.word	0x00007e20
        /*0cf4*/ 	.word	0x000000ff
        /*0cf8*/ 	.word	0x00016830
        /*0cfc*/ 	.short	0x010a
        /*0cfe*/ 	.byte	0x06
	.zero		1


	//   ....[34]....
        /*0d00*/ 	.word	0x00008030
        /*0d04*/ 	.word	0x000000ff
        /*0d08*/ 	.word	0x00016850
        /*0d0c*/ 	.short	0x010a
        /*0d0e*/ 	.byte	0x06
	.zero		1


	//   ....[35]....
        /*0d10*/ 	.word	0x00008070
        /*0d14*/ 	.word	0x000000ff
        /*0d18*/ 	.word	0x00016850
        /*0d1c*/ 	.short	0x010a
        /*0d1e*/ 	.byte	0x06
	.zero		1


	//   ....[36]....
        /*0d20*/ 	.word	0x00008490
        /*0d24*/ 	.word	0x000000ff
        /*0d28*/ 	.word	0x00000000
        /*0d2c*/ 	.short	0x0101
        /*0d2e*/ 	.byte	0x06
	.zero		1


	//   ....[37]....
        /*0d30*/ 	.word	0x00009640
        /*0d34*/ 	.word	0x000000ff
        /*0d38*/ 	.word	0x00000000
        /*0d3c*/ 	.short	0x0101
        /*0d3e*/ 	.byte	0x06
	.zero		1


	//   ....[38]....
        /*0d40*/ 	.word	0x00009b30
        /*0d44*/ 	.word	0x000000ff
        /*0d48*/ 	.word	0x00016830
        /*0d4c*/ 	.short	0x010a
        /*0d4e*/ 	.byte	0x06
	.zero		1


	//   ....[39]....
        /*0d50*/ 	.word	0x00009b70
        /*0d54*/ 	.word	0x000000ff
        /*0d58*/ 	.word	0x00016830
        /*0d5c*/ 	.short	0x010a
        /*0d5e*/ 	.byte	0x06
	.zero		1


	//   ....[40]....
        /*0d60*/ 	.word	0x00009d50
        /*0d64*/ 	.word	0x000000ff
        /*0d68*/ 	.word	0x00016850
        /*0d6c*/ 	.short	0x010a
        /*0d6e*/ 	.byte	0x06
	.zero		1


	//   ....[41]....
        /*0d70*/ 	.word	0x00009d90
        /*0d74*/ 	.word	0x000000ff
        /*0d78*/ 	.word	0x00016850
        /*0d7c*/ 	.short	0x010a
        /*0d7e*/ 	.byte	0x06
	.zero		1


	//   ....[42]....
        /*0d80*/ 	.word	0x0000a1b0
        /*0d84*/ 	.word	0x000000ff
        /*0d88*/ 	.word	0x00000000
        /*0d8c*/ 	.short	0x0101
        /*0d8e*/ 	.byte	0x06
	.zero		1


	//   ....[43]....
        /*0d90*/ 	.word	0x0000c470
        /*0d94*/ 	.word	0x000000ff
        /*0d98*/ 	.word	0x00000000
        /*0d9c*/ 	.short	0x0101
        /*0d9e*/ 	.byte	0x06
	.zero		1


	//   ....[44]....
        /*0da0*/ 	.word	0x0000c870
        /*0da4*/ 	.word	0x000000ff
        /*0da8*/ 	.word	0x00016850
        /*0dac*/ 	.short	0x010a
        /*0dae*/ 	.byte	0x05
	.zero		1


	//   ....[45]....
        /*0db0*/ 	.word	0x0000c8b0
        /*0db4*/ 	.word	0x000000ff
        /*0db8*/ 	.word	0x00016850
        /*0dbc*/ 	.short	0x010a
        /*0dbe*/ 	.byte	0x05
	.zero		1


	//   ....[46]....
        /*0dc0*/ 	.word	0x0000ce10
        /*0dc4*/ 	.word	0x000000ff
        /*0dc8*/ 	.word	0x00000000
        /*0dcc*/ 	.short	0x0101
        /*0dce*/ 	.byte	0x04
	.zero		1


	//   ....[47]....
        /*0dd0*/ 	.word	0x0000dcb0
        /*0dd4*/ 	.word	0x00000000
        /*0dd8*/ 	.word	0x00000000
        /*0ddc*/ 	.short	0x0101
        /*0dde*/ 	.byte	0x3f
	.zero		1


	//   ....[48]....
        /*0de0*/ 	.word	0x00010890
        /*0de4*/ 	.word	0x00000003
        /*0de8*/ 	.word	0x00016840
        /*0dec*/ 	.short	0x010a
        /*0dee*/ 	.byte	0x3f
	.zero		1


	//   ....[49]....
        /*0df0*/ 	.word	0x00011050
        /*0df4*/ 	.word	0x00000003
        /*0df8*/ 	.word	0x00016830
        /*0dfc*/ 	.short	0x0107
        /*0dfe*/ 	.byte	0x3f
	.zero		1


	//   ....[50]....
        /*0e00*/ 	.word	0x00011120
        /*0e04*/ 	.word	0x00000003
        /*0e08*/ 	.word	0x00016830
        /*0e0c*/ 	.short	0x0101
        /*0e0e*/ 	.byte	0x3f
	.zero		1


	//   ....[51]....
        /*0e10*/ 	.word	0x00011f60
        /*0e14*/ 	.word	0x00000016
        /*0e18*/ 	.word	0x00016800
        /*0e1c*/ 	.short	0x0107
        /*0e1e*/ 	.byte	0x3f
	.zero		1


	//   ....[52]....
        /*0e20*/ 	.word	0x00012050
        /*0e24*/ 	.word	0x00000016
        /*0e28*/ 	.word	0x00016800
        /*0e2c*/ 	.short	0x0101
        /*0e2e*/ 	.byte	0x3f
	.zero		1


	//   ....[53]....
        /*0e30*/ 	.word	0x00012070
        /*0e34*/ 	.word	0x00000016
        /*0e38*/ 	.word	0x00016820
        /*0e3c*/ 	.short	0x010a
        /*0e3e*/ 	.byte	0x3f
	.zero		1


	//   ....[54]....
        /*0e40*/ 	.word	0x00012420
        /*0e44*/ 	.word	0x00000005
        /*0e48*/ 	.word	0x00016840
        /*0e4c*/ 	.short	0x010a
        /*0e4e*/ 	.byte	0x3f
	.zero		1


	//   ....[55]....
        /*0e50*/ 	.word	0x00012930
        /*0e54*/ 	.word	0x00000005
        /*0e58*/ 	.word	0x00016830
        /*0e5c*/ 	.short	0x0107
        /*0e5e*/ 	.byte	0x3f
	.zero		1


	//   ....[56]....
        /*0e60*/ 	.word	0x000129f0
        /*0e64*/ 	.word	0x00000005
        /*0e68*/ 	.word	0x00016830
        /*0e6c*/ 	.short	0x0101
        /*0e6e*/ 	.byte	0x3f
	.zero		1


	//   ....[57]....
        /*0e70*/ 	.word	0x00012a50
        /*0e74*/ 	.word	0x00000005
        /*0e78*/ 	.word	0x00016860
        /*0e7c*/ 	.short	0x010a
        /*0e7e*/ 	.byte	0x3f
	.zero		1


	//   ....[58]....
        /*0e80*/ 	.word	0x00012f20
        /*0e84*/ 	.word	0x00000005
        /*0e88*/ 	.word	0x00016850
        /*0e8c*/ 	.short	0x0107
        /*0e8e*/ 	.byte	0x3f
	.zero		1


	//   ....[59]....
        /*0e90*/ 	.word	0x000130d0
        /*0e94*/ 	.word	0x00000005
        /*0e98*/ 	.word	0x00016850
        /*0e9c*/ 	.short	0x0101
        /*0e9e*/ 	.byte	0x3f
	.zero		1


	//   ....[60]....
        /*0ea0*/ 	.word	0x000132f0
        /*0ea4*/ 	.word	0x00000000
        /*0ea8*/ 	.word	0x00016860
        /*0eac*/ 	.short	0x010a
        /*0eae*/ 	.byte	0x3f
	.zero		1


	//   ....[61]....
        /*0eb0*/ 	.word	0x00013770
        /*0eb4*/ 	.word	0x00000000
        /*0eb8*/ 	.word	0x00016850
        /*0ebc*/ 	.short	0x0107
        /*0ebe*/ 	.byte	0x3f
	.zero		1


	//   ....[62]....
        /*0ec0*/ 	.word	0x00013840
        /*0ec4*/ 	.word	0x00000000
        /*0ec8*/ 	.word	0x00016850
        /*0ecc*/ 	.short	0x0101
        /*0ece*/ 	.byte	0x3f
	.zero		1


	//   ....[63]....
        /*0ed0*/ 	.word	0x00014570
        /*0ed4*/ 	.word	0x00000005
        /*0ed8*/ 	.word	0x00016820
        /*0edc*/ 	.short	0x010a
        /*0ede*/ 	.byte	0x3f
	.zero		1


	//   ....[64]....
        /*0ee0*/ 	.word	0x000146f0
        /*0ee4*/ 	.word	0x00000003
        /*0ee8*/ 	.word	0x00016840
        /*0eec*/ 	.short	0x010a
        /*0eee*/ 	.byte	0x3f
	.zero		1


	//   ....[65]....
        /*0ef0*/ 	.word	0x00014790
        /*0ef4*/ 	.word	0x00000005
        /*0ef8*/ 	.word	0x00016840
        /*0efc*/ 	.short	0x010a
        /*0efe*/ 	.byte	0x3f
	.zero		1


	//   ....[66]....
        /*0f00*/ 	.word	0x000147d0
        /*0f04*/ 	.word	0x00000003
        /*0f08*/ 	.word	0x00016860
        /*0f0c*/ 	.short	0x010a
        /*0f0e*/ 	.byte	0x3f
	.zero		1


	//   ....[67]....
        /*0f10*/ 	.word	0x00014810
        /*0f14*/ 	.word	0x00000005
        /*0f18*/ 	.word	0x00016860
        /*0f1c*/ 	.short	0x010a
        /*0f1e*/ 	.byte	0x3f
	.zero		1


	//   ....[68]....
        /*0f20*/ 	.word	0x00014880
        /*0f24*/ 	.word	0x00000003
        /*0f28*/ 	.word	0x00016800
        /*0f2c*/ 	.short	0x010a
        /*0f2e*/ 	.byte	0x3f
	.zero		1


	//   ....[69]....
        /*0f30*/ 	.word	0x000148d0
        /*0f34*/ 	.word	0x00000003
        /*0f38*/ 	.word	0x00016830
        /*0f3c*/ 	.short	0x010a
        /*0f3e*/ 	.byte	0x3f
	.zero		1


	//   ....[70]....
        /*0f40*/ 	.word	0x00014930
        /*0f44*/ 	.word	0x00000009
        /*0f48*/ 	.word	0x00016830
        /*0f4c*/ 	.short	0x010a
        /*0f4e*/ 	.byte	0x3f
	.zero		1


	//   ....[71]....
        /*0f50*/ 	.word	0x00014990
        /*0f54*/ 	.word	0x00000009
        /*0f58*/ 	.word	0x00016850
        /*0f5c*/ 	.short	0x010a
        /*0f5e*/ 	.byte	0x3f
	.zero		1


	//   ....[72]....
        /*0f60*/ 	.word	0x000149f0
        /*0f64*/ 	.word	0x00000009
        /*0f68*/ 	.word	0x00016830
        /*0f6c*/ 	.short	0x010a
        /*0f6e*/ 	.byte	0x3f
	.zero		1


	//   ....[73]....
        /*0f70*/ 	.word	0x00014a50
        /*0f74*/ 	.word	0x00000009
        /*0f78*/ 	.word	0x00016850
        /*0f7c*/ 	.short	0x010a
        /*0f7e*/ 	.byte	0x3f
	.zero		1


	//   ....[74]....
        /*0f80*/ 	.word	0x00014ab0
        /*0f84*/ 	.word	0x00000009
        /*0f88*/ 	.word	0x00016830
        /*0f8c*/ 	.short	0x010a
        /*0f8e*/ 	.byte	0x3f
	.zero		1


	//   ....[75]....
        /*0f90*/ 	.word	0x00014b10
        /*0f94*/ 	.word	0x00000009
        /*0f98*/ 	.word	0x00016850
        /*0f9c*/ 	.short	0x010a
        /*0f9e*/ 	.byte	0x3f
	.zero		1


	//   ....[76]....
        /*0fa0*/ 	.word	0x00014b70
        /*0fa4*/ 	.word	0x00000006
        /*0fa8*/ 	.word	0x00016850
        /*0fac*/ 	.short	0x010a
        /*0fae*/ 	.byte	0x3f
	.zero		1


	//   ....[77]....
        /*0fb0*/ 	.word	0x00014c90
        /*0fb4*/ 	.word	0x00000003
        /*0fb8*/ 	.word	0x00016840
        /*0fbc*/ 	.short	0x010a
        /*0fbe*/ 	.byte	0x3f
	.zero		1


	//   ....[78]....
        /*0fc0*/ 	.word	0x00016730
        /*0fc4*/ 	.word	0x00000016
        /*0fc8*/ 	.word	0x00016820
        /*0fcc*/ 	.short	0x010a
        /*0fce*/ 	.byte	0x3f
	.zero		1


	//   ....[79]....
        /*0fd0*/ 	.word	0x00016780
        /*0fd4*/ 	.word	0x00000005
        /*0fd8*/ 	.word	0x00016840
        /*0fdc*/ 	.short	0x010a
        /*0fde*/ 	.byte	0x3f
	.zero		1


	//   ....[80]....
        /*0fe0*/ 	.word	0x00017090
        /*0fe4*/ 	.word	0x00000005
        /*0fe8*/ 	.word	0x00016860
        /*0fec*/ 	.short	0x010a
        /*0fee*/ 	.byte	0x3f
	.zero		1


	//   ....[81]....
        /*0ff0*/ 	.word	0x00017a00
        /*0ff4*/ 	.word	0x00000000
        /*0ff8*/ 	.word	0x00016860
        /*0ffc*/ 	.short	0x010a
        /*0ffe*/ 	.byte	0x3f
	.zero		1


	//   ....[82]....
        /*1000*/ 	.word	0x00018c80
        /*1004*/ 	.word	0x00000005
        /*1008*/ 	.word	0x00016820
        /*100c*/ 	.short	0x010a
        /*100e*/ 	.byte	0x3f
	.zero		1


	//   ....[83]....
        /*1010*/ 	.word	0x00018e20
        /*1014*/ 	.word	0x00000003
        /*1018*/ 	.word	0x00016840
        /*101c*/ 	.short	0x010a
        /*101e*/ 	.byte	0x3f
	.zero		1


	//   ....[84]....
        /*1020*/ 	.word	0x00018e70
        /*1024*/ 	.word	0x00000005
        /*1028*/ 	.word	0x00016840
        /*102c*/ 	.short	0x010a
        /*102e*/ 	.byte	0x3f
	.zero		1


	//   ....[85]....
        /*1030*/ 	.word	0x00018ec0
        /*1034*/ 	.word	0x00000003
        /*1038*/ 	.word	0x00016860
        /*103c*/ 	.short	0x010a
        /*103e*/ 	.byte	0x3f
	.zero		1


	//----- nvinfo : EIATTR_NUM_MBARRIERS
	.align		4
.L_207:
        /*1040*/ 	.byte	0x03, 0x38
        /*1042*/ 	.short	0x0016


	//----- nvinfo : EIATTR_EXIT_INSTR_OFFSETS
	.align		4
        /*1044*/ 	.byte	0x04, 0x1c
        /*1046*/ 	.short	(.L_209 - .L_208)


	//   ....[0]....
.L_208:
        /*1048*/ 	.word	0x000009b0


	//   ....[1]....
        /*104c*/ 	.word	0x0000e8f0


	//   ....[2]....
        /*1050*/ 	.word	0x00014860


	//----- nvinfo : EIATTR_MAX_THREADS
	.align		4
.L_209:
        /*1054*/ 	.byte	0x04, 0x05
        /*1056*/ 	.short	(.L_211 - .L_210)
.L_210:
        /*1058*/ 	.word	0x00000200
        /*105c*/ 	.word	0x00000001
        /*1060*/ 	.word	0x00000001


	//----- nvinfo : EIATTR_CRS_STACK_SIZE
	.align		4
.L_211:
        /*1064*/ 	.byte	0x04, 0x1e
        /*1066*/ 	.short	(.L_213 - .L_212)
.L_212:
        /*1068*/ 	.word	0x00000000


	//----- nvinfo : EIATTR_CBANK_PARAM_SIZE
	.align		4
.L_213:
        /*106c*/ 	.byte	0x03, 0x19
        /*106e*/ 	.short	0x0af0


	//----- nvinfo : EIATTR_PARAM_CBANK
	.align		4
        /*1070*/ 	.byte	0x04, 0x0a
        /*1072*/ 	.short	(.L_215 - .L_214)
	.align		4
.L_214:
        /*1074*/ 	.word	index@(.nv.constant0._ZN7cutlass13device_kernelIN5flash11enable_sm90INS1_16FlashAttnFwdSm90INS1_25CollectiveMainloopFwdSm90ILi2EN4cute5tupleIJNS5_1CILi1EEES8_S8_EEENS6_IJNS7_ILi192EEENS7_ILi128EEENS7_ILi64EEEEEELi64ENS_10bfloat16_tEfNS_4arch4Sm90ELb0ELb1ELb0ELb1ELb1ELb0ELb0ELb1ELb1ELb1ELb0ELb0EEENS1_21CollectiveEpilogueFwdINS6_IJSA_SC_SB_EEES9_SE_SG_Li384ELb1ELb1ELb0ELb0EEENS1_36VarlenDynamicPersistentTileSchedulerILi192ELi128ELi384ELi128ELb0ELb1ELb1ELb1ELb0ELb1EEEEEEEEEvNT_6ParamsE)
        /*1078*/ 	.short	0x0210
        /*107a*/ 	.short	0x0af0


	//----- nvinfo : EIATTR_SW_WAR
	.align		4
.L_215:
        /*107c*/ 	.byte	0x04, 0x36
        /*107e*/ 	.short	(.L_217 - .L_216)
.L_216:
        /*1080*/ 	.word	0x00000008
.L_217:


//--------------------- .nv.info._ZN7cutlass13device_kernelIN5flash11enable_sm90INS1_16FlashAttnFwdSm90INS1_25CollectiveMainloopFwdSm90ILi2EN4cute5tupleIJNS5_1CILi1EEES8_S8_EEENS6_IJNS7_ILi192EEENS7_ILi128EEENS7_ILi64EEEEEELi64ENS_10bfloat16_tEfNS_4arch4Sm90ELb0ELb1ELb0ELb1ELb1ELb1ELb0ELb1ELb1ELb1ELb0ELb0EEENS1_21CollectiveEpilogueFwdINS6_IJSA_SC_SB_EEES9_SE_SG_Li384ELb1ELb1ELb0ELb0EEENS1_36VarlenDynamicPersistentTileSchedulerILi192ELi128ELi384ELi128ELb0ELb1ELb1ELb1ELb0ELb1EEEEEEEEEvNT_6ParamsE --------------------------
	.section	.nv.info._ZN7cutlass13device_kernelIN5flash11enable_sm90INS1_16FlashAttnFwdSm90INS1_25CollectiveMainloopFwdSm90ILi2EN4cute5tupleIJNS5_1CILi1EEES8_S8_EEENS6_IJNS7_ILi192EEENS7_ILi128EEENS7_ILi64EEEEEELi64ENS_10bfloat16_tEfNS_4arch4Sm90ELb0ELb1ELb0ELb1ELb1ELb1ELb0ELb1ELb1ELb1ELb0ELb0EEENS1_21CollectiveEpilogueFwdINS6_IJSA_SC_SB_EEES9_SE_SG_Li384ELb1ELb1ELb0ELb0EEENS1_36VarlenDynamicPersistentTileSchedulerILi192ELi128ELi384ELi128ELb0ELb1ELb1ELb1ELb0ELb1EEEEEEEEEvNT_6ParamsE,"",@"SHT_CUDA_INFO"
	.sectionflags	@""
	.align	4


	//----- nvinfo : EIATTR_CUDA_API_VERSION
	.align		4
        /*0000*/ 	.byte	0x04, 0x37
        /*0002*/ 	.short	(.L_219 - .L_218)
.L_218:
        /*0004*/ 	.word	0x00000082


	//----- nvinfo : EIATTR_KPARAM_INFO
	.align		4
.L_219:
        /*0008*/ 	.byte	0x04, 0x17
        /*000a*/ 	.short	(.L_221 - .L_220)
.L_220:
        /*000c*/ 	.word	0x00000000
        /*0010*/ 	.short	0x0000
        /*0012*/ 	.short	0x0070
        /*0014*/ 	.byte	0x00, 0xf0, 0x01, 0x2a


	//----- nvinfo : EIATTR_SPARSE_MMA_MASK
	.align		4
.L_221:
        /*0018*/ 	.byte	0x03, 0x50
        /*001a*/ 	.short	0x0000


	//----- nvinfo : EIATTR_MAXREG_COUNT
	.align		4
        /*001c*/ 	.byte	0x03, 0x1b
        /*001e*/ 	.short	0x0080


	//----- nvinfo : EIATTR_NUM_BARRIERS
	.align		4
        /*0020*/ 	.byte	0x02, 0x4c
        /*0022*/ 	.byte	0x10
	.zero		1


	//----- nvinfo : EIATTR_EXTERNS
	.align		4
        /*0024*/ 	.byte	0x04, 0x0f
        /*0026*/ 	.short	(.L_223 - .L_222)


	//   ....[0]....
	.align		4
.L_222:
        /*0028*/ 	.word	index@(__assertfail)


	//----- nvinfo : EIATTR_ANNOTATIONS
	.align		4
.L_223:
        /*002c*/ 	.byte	0x04, 0x55
        /*002e*/ 	.short	(.L_225 - .L_224)


	//   ....[0]....
.L_224:
        /* <DEDUP_REMOVED lines=78> */


	//----- nvinfo : EIATTR_MERCURY_ISA_VERSION
	.align		4
.L_225:
        /*0500*/ 	.byte	0x03, 0x5f
        /*0502*/ 	.short	0x0101


	//----- nvinfo : EIATTR_UNUSED_LOAD_BYTE_OFFSET
	.align		4
        /*0504*/ 	.byte	0x04, 0x44
        /*0506*/ 	.short	(.L_227 - .L_226)


	//   ....[0]....
.L_226:
        /*0508*/ 	.word	0x00000a90
        /*050c*/ 	.word	0x0000fff0


	//   ....[1]....
        /*0510*/ 	.word	0x00015990
        /*0514*/ 	.word	0x0000fff0


	//----- nvinfo : EIATTR_INT_WARP_WIDE_INSTR_OFFSETS
	.align		4
.L_227:
        /*0518*/ 	.byte	0x04, 0x31
        /*051a*/ 	.short	(.L_229 - .L_228)


	//   ....[0]....
.L_228:
        /*051c*/ 	.word	0x00000130


	//   ....[1]....
        /*0520*/ 	.word	0x00000170


	//   ....[2]....
        /*0524*/ 	.word	0x000001e0


	//   ....[3]....
        /*0528*/ 	.word	0x00019c00


	//   ....[4]....
        /*052c*/ 	.word	0x00019c90


	//   ....[5]....
        /*0530*/ 	.word	0x0001ced0


	//   ....[6]....
        /*0534*/ 	.word	0x0001cf60


	//----- nvinfo : EIATTR_COOP_GROUP_MASK_REGIDS
	.align		4
.L_229:
        /*0538*/ 	.byte	0x04, 0x29
        /*053a*/ 	.short	(.L_231 - .L_230)


	//   ....[0]....
.L_230:
        /*053c*/ 	.word	0xffffffff


	//   ....[1]....
        /*0540*/ 	.word	0xffffffff


	//   ....[2]....
        /*0544*/ 	.word	0xffffffff


	//   ....[3]....
        /*0548*/ 	.word	0xffffffff


	//   ....[4]....
        /*054c*/ 	.word	0xffffffff


	//   ....[5]....
        /*0550*/ 	.word	0xffffffff


	//   ....[6]....
        /*0554*/ 	.word	0xffffffff


	//   ....[7]....
        /*0558*/ 	.word	0xffffffff


	//   ....[8]....
        /*055c*/ 	.word	0xffffffff


	//   ....[9]....
        /*0560*/ 	.word	0xffffffff


	//   ....[10]....
        /*0564*/ 	.word	0xffffffff


	//   ....[11]....
        /*0568*/ 	.word	0xffffffff


	//   ....[12]....
        /*056c*/ 	.word	0xffffffff


	//   ....[13]....
        /*0570*/ 	.word	0xffffffff


	//   ....[14]....
        /*0574*/ 	.word	0xffffffff


	//   ....[15]....
        /*0578*/ 	.word	0xffffffff


	//   ....[16]....
        /*057c*/ 	.word	0xffffffff


	//   ....[17]....
        /*0580*/ 	.word	0xffffffff


	//   ....[18]....
        /*0584*/ 	.word	0xffffffff


	//   ....[19]....
        /*0588*/ 	.word	0xffffffff


	//   ....[20]....
        /*058c*/ 	.word	0xffffffff


	//   ....[21]....
        /*0590*/ 	.word	0xffffffff


	//   ....[22]....
        /*0594*/ 	.word	0xffffffff


	//   ....[23]....
        /*0598*/ 	.word	0xffffffff


	//   ....[24]....
        /*059c*/ 	.word	0xffffffff


	//   ....[25]....
        /*05a0*/ 	.word	0xffffffff


	//   ....[26]....
        /*05a4*/ 	.word	0xffffffff


	//   ....[27]....
        /*05a8*/ 	.word	0xffffffff


	//   ....[28]....
        /*05ac*/ 	.word	0xffffffff


	//   ....[29]....
        /*05b0*/ 	.word	0xffffffff


	//   ....[30]....
        /*05b4*/ 	.word	0xffffffff


	//   ....[31]....
        /*05b8*/ 	.word	0xffffffff


	//   ....[32]....
        /*05bc*/ 	.word	0xffffffff


	//   ....[33]....
        /*05c0*/ 	.word	0xffffffff


	//   ....[34]....
        /*05c4*/ 	.word	0xffffffff


	//   ....[35]....
        /*05c8*/ 	.word	0xffffffff


	//   ....[36]....
        /*05cc*/ 	.word	0xffffffff


	//   ....[37]....
        /*05d0*/ 	.word	0xffffffff


	//   ....[38]....
        /*05d4*/ 	.word	0xffffffff


	//   ....[39]....
        /*05d8*/ 	.word	0xffffffff


	//   ....[40]....
        /*05dc*/ 	.word	0xffffffff


	//   ....[41]....
        /*05e0*/ 	.word	0xffffffff


	//   ....[42]....
        /*05e4*/ 	.word	0xffffffff


	//   ....[43]....
        /*05e8*/ 	.word	0xffffffff


	//   ....[44]....
        /*05ec*/ 	.word	0xffffffff


	//   ....[45]....
        /*05f0*/ 	.word	0xffffffff


	//   ....[46]....
        /*05f4*/ 	.word	0xffffffff


	//   ....[47]....
        /*05f8*/ 	.word	0xffffffff


	//   ....[48]....
        /*05fc*/ 	.word	0xffffffff


	//   ....[49]....
        /*0600*/ 	.word	0xffffffff


	//   ....[50]....
        /*0604*/ 	.word	0xffffffff


	//   ....[51]....
        /*0608*/ 	.word	0xffffffff


	//   ....[52]....
        /*060c*/ 	.word	0xffffffff


	//   ....[53]....
        /*0610*/ 	.word	0xffffffff


	//   ....[54]....
        /*0614*/ 	.word	0xffffffff


	//   ....[55]....
        /*0618*/ 	.word	0xffffffff


	//   ....[56]....
        /*061c*/ 	.word	0xffffffff


	//   ....[57]....
        /*0620*/ 	.word	0xffffffff


	//   ....[58]....
        /*0624*/ 	.word	0xffffffff


	//   ....[59]....
        /*0628*/ 	.word	0xffffffff


	//   ....[60]....
        /*062c*/ 	.word	0xffffffff


	//   ....[61]....
        /*0630*/ 	.word	0xffffffff


	//   ....[62]....
        /*0634*/ 	.word	0xffffffff


	//   ....[63]....
        /*0638*/ 	.word	0xffffffff


	//   ....[64]....
        /*063c*/ 	.word	0xffffffff


	//   ....[65]....
        /*0640*/ 	.word	0xffffffff


	//   ....[66]....
        /*0644*/ 	.word	0xffffffff


	//   ....[67]....
        /*0648*/ 	.word	0xffffffff


	//   ....[68]....
        /*064c*/ 	.word	0xffffffff


	//   ....[69]....
        /*0650*/ 	.word	0xffffffff


	//   ....[70]....
        /*0654*/ 	.word	0xffffffff


	//   ....[71]....
        /*0658*/ 	.word	0xffffffff


	//   ....[72]....
        /*065c*/ 	.word	0xffffffff


	//   ....[73]....
        /*0660*/ 	.word	0xffffffff


	//   ....[74]....
        /*0664*/ 	.word	0xffffffff


	//   ....[75]....
        /*0668*/ 	.word	0xffffffff


	//   ....[76]....
        /*066c*/ 	.word	0xffffffff


	//   ....[77]....
        /*0670*/ 	.word	0xffffffff


	//   ....[78]....
        /*0674*/ 	.word	0xffffffff


	//   ....[79]....
        /*0678*/ 	.word	0xffffffff


	//   ....[80]....
        /*067c*/ 	.word	0xffffffff


	//   ....[81]....
        /*0680*/ 	.word	0xffffffff


	//   ....[82]....
        /*0684*/ 	.word	0xffffffff


	//   ....[83]....
        /*0688*/ 	.word	0xffffffff


	//   ....[84]....
        /*068c*/ 	.word	0xffffffff


	//   ....[85]....
        /*0690*/ 	.word	0xffffffff


	//   ....[86]....
        /*0694*/ 	.word	0xffffffff


	//   ....[87]....
        /*0698*/ 	.word	0xffffffff


	//   ....[88]....
        /*069c*/ 	.word	0xffffffff


	//   ....[89]....
        /*06a0*/ 	.word	0xffffffff


	//   ....[90]....
        /*06a4*/ 	.word	0xffffffff


	//   ....[91]....
        /*06a8*/ 	.word	0xffffffff


	//   ....[92]....
        /*06ac*/ 	.word	0xffffffff


	//   ....[93]....
        /*06b0*/ 	.word	0xffffffff


	//   ....[94]....
        /*06b4*/ 	.word	0xffffffff


	//   ....[95]....
        /*06b8*/ 	.word	0xffffffff


	//   ....[96]....
        /*06bc*/ 	.word	0xffffffff


	//   ....[97]....
        /*06c0*/ 	.word	0xffffffff


	//   ....[98]....
        /*06c4*/ 	.word	0xffffffff


	//   ....[99]....
        /*06c8*/ 	.word	0xffffffff


	//   ....[100]....
        /*06cc*/ 	.word	0xffffffff


	//   ....[101]....
        /*06d0*/ 	.word	0xffffffff


	//   ....[102]....
        /*06d4*/ 	.word	0xffffffff


	//   ....[103]....
        /*06d8*/ 	.word	0xffffffff


	//   ....[104]....
        /*06dc*/ 	.word	0xffffffff


	//   ....[105]....
        /*06e0*/ 	.word	0xffffffff


	//   ....[106]....
        /*06e4*/ 	.word	0xffffffff


	//   ....[107]....
        /*06e8*/ 	.word	0xffffffff


	//   ....[108]....
        /*06ec*/ 	.word	0xffffffff


	//   ....[109]....
        /*06f0*/ 	.word	0xffffffff


	//   ....[110]....
        /*06f4*/ 	.word	0xffffffff


	//   ....[111]....
        /*06f8*/ 	.word	0xffffffff


	//   ....[112]....
        /*06fc*/ 	.word	0xffffffff


	//   ....[113]....
        /*0700*/ 	.word	0xffffffff


	//   ....[114]....
        /*0704*/ 	.word	0xffffffff


	//   ....[115]....
        /*0708*/ 	.word	0xffffffff


	//   ....[116]....
        /*070c*/ 	.word	0xffffffff


	//   ....[117]....
        /*0710*/ 	.word	0xffffffff


	//   ....[118]....
        /*0714*/ 	.word	0xffffffff


	//   ....[119]....
        /*0718*/ 	.word	0xffffffff


	//   ....[120]....
        /*071c*/ 	.word	0xffffffff


	//   ....[121]....
        /*0720*/ 	.word	0xffffffff


	//   ....[122]....
        /*0724*/ 	.word	0xffffffff


	//   ....[123]....
        /*0728*/ 	.word	0xffffffff


	//   ....[124]....
        /*072c*/ 	.word	0xffffffff


	//   ....[125]....
        /*0730*/ 	.word	0xffffffff


	//   ....[126]....
        /*0734*/ 	.word	0xffffffff


	//   ....[127]....
        /*0738*/ 	.word	0xffffffff


	//   ....[128]....
        /*073c*/ 	.word	0xffffffff


	//   ....[129]....
        /*0740*/ 	.word	0xffffffff


	//   ....[130]....
        /*0744*/ 	.word	0xffffffff


	//   ....[131]....
        /*0748*/ 	.word	0xffffffff


	//   ....[132]....
        /*074c*/ 	.word	0xffffffff


	//   ....[133]....
        /*0750*/ 	.word	0xffffffff


	//   ....[134]....
        /*0754*/ 	.word	0xffffffff


	//   ....[135]....
        /*0758*/ 	.word	0xffffffff


	//   ....[136]....
        /*075c*/ 	.word	0xffffffff


	//   ....[137]....
        /*0760*/ 	.word	0xffffffff


	//   ....[138]....
        /*0764*/ 	.word	0xffffffff


	//   ....[139]....
        /*0768*/ 	.word	0xffffffff


	//   ....[140]....
        /*076c*/ 	.word	0xffffffff


	//   ....[141]....
        /*0770*/ 	.word	0xffffffff


	//   ....[142]....
        /*0774*/ 	.word	0xffffffff


	//   ....[143]....
        /*0778*/ 	.word	0xffffffff


	//   ....[144]....
        /*077c*/ 	.word	0xffffffff


	//   ....[145]....
        /*0780*/ 	.word	0xffffffff


	//   ....[146]....
        /*0784*/ 	.word	0xffffffff


	//   ....[147]....
        /*0788*/ 	.word	0xffffffff


	//   ....[148]....
        /*078c*/ 	.word	0xffffffff


	//   ....[149]....
        /*0790*/ 	.word	0xffffffff


	//   ....[150]....
        /*0794*/ 	.word	0xffffffff


	//   ....[151]....
        /*0798*/ 	.word	0xffffffff


	//   ....[152]....
        /*079c*/ 	.word	0xffffffff


	//   ....[153]....
        /*07a0*/ 	.word	0xffffffff


	//   ....[154]....
        /*07a4*/ 	.word	0xffffffff


	//   ....[155]....
        /*07a8*/ 	.word	0xffffffff


	//   ....[156]....
        /*07ac*/ 	.word	0xffffffff


	//   ....[157]....
        /*07b0*/ 	.word	0xffffffff


	//   ....[158]....
        /*07b4*/ 	.word	0xffffffff


	//   ....[159]....
        /*07b8*/ 	.word	0xffffffff


	//   ....[160]....
        /*07bc*/ 	.word	0xffffffff


	//   ....[161]....
        /*07c0*/ 	.word	0xffffffff


	//   ....[162]....
        /*07c4*/ 	.word	0xffffffff


	//   ....[163]....
        /*07c8*/ 	.word	0xffffffff


	//   ....[164]....
        /*07cc*/ 	.word	0xffffffff


	//   ....[165]....
        /*07d0*/ 	.word	0xffffffff


	//   ....[166]....
        /*07d4*/ 	.word	0xffffffff


	//   ....[167]....
        /*07d8*/ 	.word	0xffffffff


	//   ....[168]....
        /*07dc*/ 	.word	0xffffffff


	//   ....[169]....
        /*07e0*/ 	.word	0xffffffff


	//   ....[170]....
        /*07e4*/ 	.word	0xffffffff


	//   ....[171]....
        /*07e8*/ 	.word	0xffffffff


	//   ....[172]....
        /*07ec*/ 	.word	0xffffffff


	//   ....[173]....
        /*07f0*/ 	.word	0xffffffff


	//   ....[174]....
        /*07f4*/ 	.word	0xffffffff


	//   ....[175]....
        /*07f8*/ 	.word	0xffffffff


	//   ....[176]....
        /*07fc*/ 	.word	0xffffffff


	//   ....[177]....
        /*0800*/ 	.word	0xffffffff


	//   ....[178]....
        /*0804*/ 	.word	0xffffffff


	//   ....[179]....
        /*0808*/ 	.word	0xffffffff


	//   ....[180]....
        /*080c*/ 	.word	0xffffffff


	//   ....[181]....
        /*0810*/ 	.word	0xffffffff


	//   ....[182]....
        /*0814*/ 	.word	0xffffffff


	//   ....[183]....
        /*0818*/ 	.word	0xffffffff


	//   ....[184]....
        /*081c*/ 	.word	0xffffffff


	//   ....[185]....
        /*0820*/ 	.word	0xffffffff


	//   ....[186]....
        /*0824*/ 	.word	0xffffffff


	//   ....[187]....
        /*0828*/ 	.word	0xffffffff


	//   ....[188]....
        /*082c*/ 	.word	0xffffffff


	//   ....[189]....
        /*0830*/ 	.word	0xffffffff


	//   ....[190]....
        /*0834*/ 	.word	0xffffffff


	//   ....[191]....
        /*0838*/ 	.word	0xffffffff


	//   ....[192]....
        /*083c*/ 	.word	0xffffffff


	//   ....[193]....
        /*0840*/ 	.word	0xffffffff


	//   ....[194]....
        /*0844*/ 	.word	0xffffffff


	//   ....[195]....
        /*0848*/ 	.word	0xffffffff


	//   ....[196]....
        /*084c*/ 	.word	0xffffffff


	//   ....[197]....
        /*0850*/ 	.word	0xffffffff


	//   ....[198]....
        /*0854*/ 	.word	0xffffffff


	//   ....[199]....
        /*0858*/ 	.word	0xffffffff


	//   ....[200]....
        /*085c*/ 	.word	0xffffffff


	//   ....[201]....
        /*0860*/ 	.word	0xffffffff


	//   ....[202]....
        /*0864*/ 	.word	0xffffffff


	//   ....[203]....
        /*0868*/ 	.word	0xffffffff


	//   ....[204]....
        /*086c*/ 	.word	0xffffffff


	//   ....[205]....
        /*0870*/ 	.word	0xffffffff


	//   ....[206]....
        /*0874*/ 	.word	0xffffffff


	//   ....[207]....
        /*0878*/ 	.word	0xffffffff


	//   ....[208]....
        /*087c*/ 	.word	0xffffffff


	//   ....[209]....
        /*0880*/ 	.word	0x0500000f


	//   ....[210]....
        /*0884*/ 	.word	0x0500000f


	//   ....[211]....
        /*0888*/ 	.word	0x0500000f


	//   ....[212]....
        /*088c*/ 	.word	0x0500000f


	//   ....[213]....
        /*0890*/ 	.word	0x0500000f


	//   ....[214]....
        /*0894*/ 	.word	0x0500000f


	//   ....[215]....
        /*0898*/ 	.word	0x0500000f


	//   ....[216]....
        /*089c*/ 	.word	0x0500000f


	//   ....[217]....
        /*08a0*/ 	.word	0x0500000f


	//   ....[218]....
        /*08a4*/ 	.word	0x0500000f


	//   ....[219]....
        /*08a8*/ 	.word	0x0500000f


	//   ....[220]....
        /*08ac*/ 	.word	0x0500000f


	//   ....[221]....
        /*08b0*/ 	.word	0x0500000f


	//   ....[222]....
        /*08b4*/ 	.word	0x0500000f


	//   ....[223]....
        /*08b8*/ 	.word	0x0500000f


	//   ....[224]....
        /*08bc*/ 	.word	0x0500000f


	//   ....[225]....
        /*08c0*/ 	.word	0x0500000f


	//   ....[226]....
        /*08c4*/ 	.word	0x0500000f


	//   ....[227]....
        /*08c8*/ 	.word	0x0500000f


	//   ....[228]....
        /*08cc*/ 	.word	0x0500000f


	//   ....[229]....
        /*08d0*/ 	.word	0x0500000f


	//   ....[230]....
        /*08d4*/ 	.word	0x0500000f


	//   ....[231]....
        /*08d8*/ 	.word	0x0500000f


	//   ....[232]....
        /*08dc*/ 	.word	0x0500000f


	//   ....[233]....
        /*08e0*/ 	.word	0x0500000f


	//   ....[234]....
        /*08e4*/ 	.word	0x0500000f


	//   ....[235]....
        /*08e8*/ 	.word	0x0500000f


	//   ....[236]....
        /*08ec*/ 	.word	0x0500000f


	//   ....[237]....
        /*08f0*/ 	.word	0x0500000f


	//   ....[238]....
        /*08f4*/ 	.word	0x0500000f


	//   ....[239]....
        /*08f8*/ 	.word	0x0500000f


	//   ....[240]....
        /*08fc*/ 	.word	0x0500000f


	//   ....[241]....
        /*0900*/ 	.word	0x0500000f


	//   ....[242]....
        /*0904*/ 	.word	0x0500000f


	//   ....[243]....
        /*0908*/ 	.word	0x0500000f


	//   ....[244]....
        /*090c*/ 	.word	0x0500000f


	//   ....[245]....
        /*0910*/ 	.word	0x0500000f


	//   ....[246]....
        /*0914*/ 	.word	0x0500000f


	//   ....[247]....
        /*0918*/ 	.word	0x0500000f


	//   ....[248]....
        /*091c*/ 	.word	0x0500000f


	//   ....[249]....
        /*0920*/ 	.word	0x0500000f


	//   ....[250]....
        /*0924*/ 	.word	0x0500000f


	//   ....[251]....
        /*0928*/ 	.word	0x0500000f


	//   ....[252]....
        /*092c*/ 	.word	0x0500000f


	//   ....[253]....
        /*0930*/ 	.word	0x0500000f


	//   ....[254]....
        /*0934*/ 	.word	0x0500000f


	//   ....[255]....
        /*0938*/ 	.word	0x0500000f


	//   ....[0]....
        /*093c*/ 	.word	0x0500000f


	//   ....[1]....
        /*0940*/ 	.word	0x0500000f


	//   ....[2]....
        /*0944*/ 	.word	0x0500000f


	//   ....[3]....
        /*0948*/ 	.word	0x0500000f


	//   ....[4]....
        /*094c*/ 	.word	0x0500000f


	//   ....[5]....
        /*0950*/ 	.word	0x0500000f


	//   ....[6]....
        /*0954*/ 	.word	0x0500000f


	//   ....[7]....
        /*0958*/ 	.word	0x0500000f


	//   ....[8]....
        /*095c*/ 	.word	0x0500000f


	//   ....[9]....
        /*0960*/ 	.word	0x0500000f


	//   ....[10]....
        /*0964*/ 	.word	0x0500000f


	//   ....[11]....
        /*0968*/ 	.word	0x0500000f


	//   ....[12]....
        /*096c*/ 	.word	0x0500000f


	//   ....[13]....
        /*0970*/ 	.word	0x0500000f


	//   ....[14]....
        /*0974*/ 	.word	0x0500000f


	//   ....[15]....
        /*0978*/ 	.word	0x0500000f


	//   ....[16]....
        /*097c*/ 	.word	0x0500000f


	//   ....[17]....
        /*0980*/ 	.word	0x0500000f


	//   ....[18]....
        /*0984*/ 	.word	0x0500000f


	//   ....[19]....
        /*0988*/ 	.word	0x0500000f


	//   ....[20]....
        /*098c*/ 	.word	0x0500000f


	//   ....[21]....
        /*0990*/ 	.word	0x0500000f


	//   ....[22]....
        /*0994*/ 	.word	0x0500000f


	//   ....[23]....
        /*0998*/ 	.word	0x0500000f


	//   ....[24]....
        /*099c*/ 	.word	0x0500000f


	//   ....[25]....
        /*09a0*/ 	.word	0x0500000f


	//   ....[26]....
        /*09a4*/ 	.word	0x0500000f


	//   ....[27]....
        /*09a8*/ 	.word	0x0500000f


	//   ....[28]....
        /*09ac*/ 	.word	0x0500000f


	//   ....[29]....
        /*09b0*/ 	.word	0x0500000f


	//   ....[30]....
        /*09b4*/ 	.word	0x0500000f


	//   ....[31]....
        /*09b8*/ 	.word	0x0500000f


	//   ....[32]....
        /*09bc*/ 	.word	0x0500000f


	//   ....[33]....
        /*09c0*/ 	.word	0x0500000f


	//   ....[34]....
        /*09c4*/ 	.word	0x0500000f


	//   ....[35]....
        /*09c8*/ 	.word	0x0500000f


	//   ....[36]....
        /*09cc*/ 	.word	0x0500000f


	//   ....[37]....
        /*09d0*/ 	.word	0x0500000f


	//   ....[38]....
        /*09d4*/ 	.word	0x0500000f


	//   ....[39]....
        /*09d8*/ 	.word	0x0500000f


	//   ....[40]....
        /*09dc*/ 	.word	0x0500000f


	//   ....[41]....
        /*09e0*/ 	.word	0x0500000f


	//   ....[42]....
        /*09e4*/ 	.word	0x0500000f


	//   ....[43]....
        /*09e8*/ 	.word	0x0500000f


	//   ....[44]....
        /*09ec*/ 	.word	0x0500000f


	//   ....[45]....
        /*09f0*/ 	.word	0x0500000f


	//   ....[46]....
        /*09f4*/ 	.word	0x0500000f


	//   ....[47]....
        /*09f8*/ 	.word	0x0500000f


	//   ....[48]....
        /*09fc*/ 	.word	0x0500000f


	//   ....[49]....
        /*0a00*/ 	.word	0x0500000f


	//   ....[50]....
        /*0a04*/ 	.word	0x0500000f


	//   ....[51]....
        /*0a08*/ 	.word	0x0500000f


	//   ....[52]....
        /*0a0c*/ 	.word	0x0500000f


	//   ....[53]....
        /*0a10*/ 	.word	0x0500000f


	//   ....[54]....
        /*0a14*/ 	.word	0x0500000f


	//   ....[55]....
        /*0a18*/ 	.word	0x0500000f


	//   ....[56]....
        /*0a1c*/ 	.word	0x0500000f


	//   ....[57]....
        /*0a20*/ 	.word	0x0500000f


	//   ....[58]....
        /*0a24*/ 	.word	0x0500000f


	//   ....[59]....
        /*0a28*/ 	.word	0x0500000f


	//   ....[60]....
        /*0a2c*/ 	.word	0x0500000f


	//   ....[61]....
        /*0a30*/ 	.word	0x0500000f


	//   ....[62]....
        /*0a34*/ 	.word	0x0500000f


	//   ....[63]....
        /*0a38*/ 	.word	0x0500000f


	//   ....[64]....
        /*0a3c*/ 	.word	0x0500000f


	//   ....[65]....
        /*0a40*/ 	.word	0x0500000f


	//   ....[66]....
        /*0a44*/ 	.word	0x0500000f


	//   ....[67]....
        /*0a48*/ 	.word	0x0500000f


	//   ....[68]....
        /*0a4c*/ 	.word	0x0500000f


	//   ....[69]....
        /*0a50*/ 	.word	0x0500000f


	//   ....[70]....
        /*0a54*/ 	.word	0x0500000f


	//   ....[71]....
        /*0a58*/ 	.word	0x0500000f


	//   ....[72]....
        /*0a5c*/ 	.word	0x0500000f


	//   ....[73]....
        /*0a60*/ 	.word	0x0500000f


	//   ....[74]....
        /*0a64*/ 	.word	0x0500000f


	//   ....[75]....
        /*0a68*/ 	.word	0x0500000f


	//   ....[76]....
        /*0a6c*/ 	.word	0x0500000f


	//   ....[77]....
        /*0a70*/ 	.word	0x0500000f


	//   ....[78]....
        /*0a74*/ 	.word	0x0500000f


	//   ....[79]....
        /*0a78*/ 	.word	0x0500000f


	//   ....[80]....
        /*0a7c*/ 	.word	0x0500000f


	//   ....[81]....
        /*0a80*/ 	.word	0x0500000f


	//   ....[82]....
        /*0a84*/ 	.word	0x0500000f


	//   ....[83]....
        /*0a88*/ 	.word	0x0500000f


	//   ....[84]....
        /*0a8c*/ 	.word	0x0500000f


	//   ....[85]....
        /*0a90*/ 	.word	0x0500000f


	//   ....[86]....
        /*0a94*/ 	.word	0x0500000f


	//   ....[87]....
        /*0a98*/ 	.word	0x0500000f


	//   ....[88]....
        /*0a9c*/ 	.word	0x0500000f


	//   ....[89]....
        /*0aa0*/ 	.word	0x0500000f


	//   ....[90]....
        /*0aa4*/ 	.word	0x0500000f


	//   ....[91]....
        /*0aa8*/ 	.word	0x0500000f


	//   ....[92]....
        /*0aac*/ 	.word	0x0500000f


	//   ....[93]....
        /*0ab0*/ 	.word	0x0500000f


	//   ....[94]....
        /*0ab4*/ 	.word	0x0500000f


	//   ....[95]....
        /*0ab8*/ 	.word	0x0500000f


	//   ....[96]....
        /*0abc*/ 	.word	0x0500000f


	//   ....[97]....
        /*0ac0*/ 	.word	0x0500000f


	//----- nvinfo : EIATTR_COOP_GROUP_INSTR_OFFSETS
	.align		4
.L_231:
        /*0ac4*/ 	.byte	0x04, 0x28
        /*0ac6*/ 	.short	(.L_233 - .L_232)


	//   ....[0]....
.L_232:
        /*0ac8*/ 	.word	0x00000070


	//   ....[1]....
        /*0acc*/ 	.word	0x00000140


	//   ....[2]....
        /*0ad0*/ 	.word	0x00000190


	//   ....[3]....
        /*0ad4*/ 	.word	0x000003c0


	//   ....[4]....
        /*0ad8*/ 	.word	0x00000520


	//   ....[5]....
        /*0adc*/ 	.word	0x00000640


	//   ....[6]....
        /*0ae0*/ 	.word	0x000007a0


	//   ....[7]....
        /*0ae4*/ 	.word	0x00002eb0


	//   ....[8]....
        /*0ae8*/ 	.word	0x00002ec0


	//   ....[9]....
        /*0aec*/ 	.word	0x00003630


	//   ....[10]....
        /*0af0*/ 	.word	0x00003640


	//   ....[11]....
        /*0af4*/ 	.word	0x00004390


	//   ....[12]....
        /*0af8*/ 	.word	0x000043a0


	//   ....[13]....
        /*0afc*/ 	.word	0x00004b70


	//   ....[14]....
        /*0b00*/ 	.word	0x00004b80


	//   ....[15]....
        /*0b04*/ 	.word	0x000055e0


	//   ....[16]....
        /*0b08*/ 	.word	0x000055f0


	//   ....[17]....
        /*0b0c*/ 	.word	0x00005710


	//   ....[18]....
        /*0b10*/ 	.word	0x00005720


	//   ....[19]....
        /*0b14*/ 	.word	0x00005ad0


	//   ....[20]....
        /*0b18*/ 	.word	0x00005af0


	//   ....[21]....
        /*0b1c*/ 	.word	0x00005bd0


	//   ....[22]....
        /*0b20*/ 	.word	0x00005bf0


	//   ....[23]....
        /*0b24*/ 	.word	0x000064a0


	//   ....[24]....
        /*0b28*/ 	.word	0x00006c50


	//   ....[25]....
        /*0b2c*/ 	.word	0x00006c60


	//   ....[26]....
        /*0b30*/ 	.word	0x00006c70


	//   ....[27]....
        /*0b34*/ 	.word	0x00006c80


	//   ....[28]....
        /*0b38*/ 	.word	0x00006fd0


	//   ....[29]....
        /*0b3c*/ 	.word	0x00006fe0


	//   ....[30]....
        /*0b40*/ 	.word	0x00006ff0


	//   ....[31]....
        /*0b44*/ 	.word	0x00007000


	//   ....[32]....
        /*0b48*/ 	.word	0x00008420


	//   ....[33]....
        /*0b4c*/ 	.word	0x00008440


	//   ....[34]....
        /*0b50*/ 	.word	0x00008450


	//   ....[35]....
        /*0b54*/ 	.word	0x00008460


	//   ....[36]....
        /*0b58*/ 	.word	0x00008550


	//   ....[37]....
        /*0b5c*/ 	.word	0x00008570


	//   ....[38]....
        /*0b60*/ 	.word	0x00008600


	//   ....[39]....
        /*0b64*/ 	.word	0x00008630


	//   ....[40]....
        /*0b68*/ 	.word	0x00009e20


	//   ....[41]....
        /*0b6c*/ 	.word	0x0000ab90


	//   ....[42]....
        /*0b70*/ 	.word	0x0000b300


	//   ....[43]....
        /*0b74*/ 	.word	0x0000b400


	//   ....[44]....
        /*0b78*/ 	.word	0x0000bbf0


	//   ....[45]....
        /*0b7c*/ 	.word	0x0000bc60


	//   ....[46]....
        /*0b80*/ 	.word	0x0000d590


	//   ....[47]....
        /*0b84*/ 	.word	0x0000d7b0


	//   ....[48]....
        /*0b88*/ 	.word	0x0000e7a0


	//   ....[49]....
        /*0b8c*/ 	.word	0x0000e7c0


	//   ....[50]....
        /*0b90*/ 	.word	0x0000ed60


	//   ....[51]....
        /*0b94*/ 	.word	0x0000edc0


	//   ....[52]....
        /*0b98*/ 	.word	0x00010b00


	//   ....[53]....
        /*0b9c*/ 	.word	0x00010b20


	//   ....[54]....
        /*0ba0*/ 	.word	0x00011080


	//   ....[55]....
        /*0ba4*/ 	.word	0x000110e0


	//   ....[56]....
        /*0ba8*/ 	.word	0x000129b0


	//   ....[57]....
        /*0bac*/ 	.word	0x00012be0


	//   ....[58]....
        /*0bb0*/ 	.word	0x00013ad0


	//   ....[59]....
        /*0bb4*/ 	.word	0x00013bd0


	//   ....[60]....
        /*0bb8*/ 	.word	0x00014190


	//   ....[61]....
        /*0bbc*/ 	.word	0x000141f0


	//   ....[62]....
        /*0bc0*/ 	.word	0x00015190


	//   ....[63]....
        /*0bc4*/ 	.word	0x000151d0


	//   ....[64]....
        /*0bc8*/ 	.word	0x00015280


	//   ....[65]....
        /*0bcc*/ 	.word	0x00015520


	//   ....[66]....
        /*0bd0*/ 	.word	0x000161b0


	//   ....[67]....
        /*0bd4*/ 	.word	0x000161e0


	//   ....[68]....
        /*0bd8*/ 	.word	0x000161f0


	//   ....[69]....
        /*0bdc*/ 	.word	0x00016200


	//   ....[70]....
        /*0be0*/ 	.word	0x000166a0


	//   ....[71]....
        /*0be4*/ 	.word	0x000166c0


	//   ....[72]....
        /*0be8*/ 	.word	0x000166d0


	//   ....[73]....
        /*0bec*/ 	.word	0x000166e0


	//   ....[74]....
        /*0bf0*/ 	.word	0x00016700


	//   ....[75]....
        /*0bf4*/ 	.word	0x00016730


	//   ....[76]....
        /*0bf8*/ 	.word	0x000167f0


	//   ....[77]....
        /*0bfc*/ 	.word	0x00016800


	//   ....[78]....
        /*0c00*/ 	.word	0x000170d0


	//   ....[79]....
        /*0c04*/ 	.word	0x00017100


	//   ....[80]....
        /*0c08*/ 	.word	0x00017120


	//   ....[81]....
        /*0c0c*/ 	.word	0x00017150


	//   ....[82]....
        /*0c10*/ 	.word	0x00017180


	//   ....[83]....
        /*0c14*/ 	.word	0x00017190


	//   ....[84]....
        /*0c18*/ 	.word	0x000171c0


	//   ....[85]....
        /*0c1c*/ 	.word	0x00017230


	//   ....[86]....
        /*0c20*/ 	.word	0x00017350


	//   ....[87]....
        /*0c24*/ 	.word	0x00017520


	//   ....[88]....
        /*0c28*/ 	.word	0x00017550


	//   ....[89]....
        /*0c2c*/ 	.word	0x00017580


	//   ....[90]....
        /*0c30*/ 	.word	0x000175b0


	//   ....[91]....
        /*0c34*/ 	.word	0x000175e0


	//   ....[92]....
        /*0c38*/ 	.word	0x00017610


	//   ....[93]....
        /*0c3c*/ 	.word	0x00017780


	//   ....[94]....
        /*0c40*/ 	.word	0x000177b0


	//   ....[95]....
        /*0c44*/ 	.word	0x000177e0


	//   ....[96]....
        /*0c48*/ 	.word	0x00017810


	//   ....[97]....
        /*0c4c*/ 	.word	0x00017840


	//   ....[98]....
        /*0c50*/ 	.word	0x00017870


	//   ....[99]....
        /*0c54*/ 	.word	0x00017910


	//   ....[100]....
        /*0c58*/ 	.word	0x00017970


	//   ....[101]....
        /*0c5c*/ 	.word	0x00017a10


	//   ....[102]....
        /*0c60*/ 	.word	0x00018ac0


	//   ....[103]....
        /*0c64*/ 	.word	0x0001a7c0


	//   ....[104]....
        /*0c68*/ 	.word	0x0001a7e0


	//   ....[105]....
        /*0c6c*/ 	.word	0x0001a870


	//   ....[106]....
        /*0c70*/ 	.word	0x0001a890


	//   ....[107]....
        /*0c74*/ 	.word	0x0001a910


	//   ....[108]....
        /*0c78*/ 	.word	0x0001a930


	//   ....[109]....
        /*0c7c*/ 	.word	0x0001a9b0


	//   ....[110]....
        /*0c80*/ 	.word	0x0001a9d0


	//   ....[111]....
        /*0c84*/ 	.word	0x0001aa50


	//   ....[112]....
        /*0c88*/ 	.word	0x0001aa70


	//   ....[113]....
        /*0c8c*/ 	.word	0x0001aaf0


	//   ....[114]....
        /*0c90*/ 	.word	0x0001ab10


	//   ....[115]....
        /*0c94*/ 	.word	0x0001ab90


	//   ....[116]....
        /*0c98*/ 	.word	0x0001abb0


	//   ....[117]....
        /*0c9c*/ 	.word	0x0001abc0


	//   ....[118]....
        /*0ca0*/ 	.word	0x0001abd0


	//   ....[119]....
        /*0ca4*/ 	.word	0x0001b530


	//   ....[120]....
        /*0ca8*/ 	.word	0x0001b540


	//   ....[121]....
        /*0cac*/ 	.word	0x0001b560


	//   ....[122]....
        /*0cb0*/ 	.word	0x0001b5c0


	//   ....[123]....
        /*0cb4*/ 	.word	0x0001b5e0


	//   ....[124]....
        /*0cb8*/ 	.word	0x0001b660


	//   ....[125]....
        /*0cbc*/ 	.word	0x0001b680


	//   ....[126]....
        /*0cc0*/ 	.word	0x0001b700


	//   ....[127]....
        /*0cc4*/ 	.word	0x0001b720


	//   ....[128]....
        /*0cc8*/ 	.word	0x0001b7a0


	//   ....[129]....
        /*0ccc*/ 	.word	0x0001b7c0


	//   ....[130]....
        /*0cd0*/ 	.word	0x0001b840


	//   ....[131]....
        /*0cd4*/ 	.word	0x0001b860


	//   ....[132]....
        /*0cd8*/ 	.word	0x0001b8e0


	//   ....[133]....
        /*0cdc*/ 	.word	0x0001b900


	//   ....[134]....
        /*0ce0*/ 	.word	0x0001b910


	//   ....[135]....
        /*0ce4*/ 	.word	0x0001b980


	//   ....[136]....
        /*0ce8*/ 	.word	0x0001b9d0


	//   ....[137]....
        /*0cec*/ 	.word	0x0001ba70


	//   ....[138]....
        /*0cf0*/ 	.word	0x0001baa0


	//   ....[139]....
        /*0cf4*/ 	.word	0x0001bab0


	//   ....[140]....
        /*0cf8*/ 	.word	0x0001bb20


	//   ....[141]....
        /*0cfc*/ 	.word	0x0001bb30


	//   ....[142]....
        /*0d00*/ 	.word	0x0001bb40


	//   ....[143]....
        /*0d04*/ 	.word	0x0001c340


	//   ....[144]....
        /*0d08*/ 	.word	0x0001c360


	//   ....[145]....
        /*0d0c*/ 	.word	0x0001c3d0


	//   ....[146]....
        /*0d10*/ 	.word	0x0001c3e0


	//   ....[147]....
        /*0d14*/ 	.word	0x0001c420


	//   ....[148]....
        /*0d18*/ 	.word	0x0001c430


	//   ....[149]....
        /*0d1c*/ 	.word	0x0001c470


	//   ....[150]....
        /*0d20*/ 	.word	0x0001c480


	//   ....[151]....
        /*0d24*/ 	.word	0x0001c4c0


	//   ....[152]....
        /*0d28*/ 	.word	0x0001c4d0


	//   ....[153]....
        /*0d2c*/ 	.word	0x0001c510


	//   ....[154]....
        /*0d30*/ 	.word	0x0001c520


	//   ....[155]....
        /*0d34*/ 	.word	0x0001c560


	//   ....[156]....
        /*0d38*/ 	.word	0x0001c570


	//   ....[157]....
        /*0d3c*/ 	.word	0x0001c580


	//   ....[158]....
        /*0d40*/ 	.word	0x0001c5c0


	//   ....[159]....
        /*0d44*/ 	.word	0x0001c880


	//   ....[160]....
        /*0d48*/ 	.word	0x0001c8b0


	//   ....[161]....
        /*0d4c*/ 	.word	0x0001c910


	//   ....[162]....
        /*0d50*/ 	.word	0x0001c920


	//   ....[163]....
        /*0d54*/ 	.word	0x0001c970


	//   ....[164]....
        /*0d58*/ 	.word	0x0001c980


	//   ....[165]....
        /*0d5c*/ 	.word	0x0001c9d0


	//   ....[166]....
        /*0d60*/ 	.word	0x0001c9e0


	//   ....[167]....
        /*0d64*/ 	.word	0x0001ca30


	//   ....[168]....
        /*0d68*/ 	.word	0x0001ca40


	//   ....[169]....
        /*0d6c*/ 	.word	0x0001ca90


	//   ....[170]....
        /*0d70*/ 	.word	0x0001caa0


	//   ....[171]....
        /*0d74*/ 	.word	0x0001caf0


	//   ....[172]....
        /*0d78*/ 	.word	0x0001cb00


	//   ....[173]....
        /*0d7c*/ 	.word	0x0001cb10


	//   ....[174]....
        /*0d80*/ 	.word	0x0001cb50


	//   ....[175]....
        /*0d84*/ 	.word	0x0001d150


	//   ....[176]....
        /*0d88*/ 	.word	0x0001d190


	//   ....[177]....
        /*0d8c*/ 	.word	0x0001d1b0


	//   ....[178]....
        /*0d90*/ 	.word	0x0001d1f0


	//   ....[179]....
        /*0d94*/ 	.word	0x0001d210


	//   ....[180]....
        /*0d98*/ 	.word	0x0001d250


	//   ....[181]....
        /*0d9c*/ 	.word	0x0001d270


	//   ....[182]....
        /*0da0*/ 	.word	0x0001d2b0


	//   ....[183]....
        /*0da4*/ 	.word	0x0001d2d0


	//   ....[184]....
        /*0da8*/ 	.word	0x0001d310


	//   ....[185]....
        /*0dac*/ 	.word	0x0001d330


	//   ....[186]....
        /*0db0*/ 	.word	0x0001d370


	//   ....[187]....
        /*0db4*/ 	.word	0x0001d390


	//   ....[188]....
        /*0db8*/ 	.word	0x0001d3d0


	//   ....[189]....
        /*0dbc*/ 	.word	0x0001d3f0


	//   ....[190]....
        /*0dc0*/ 	.word	0x0001d400


	//   ....[191]....
        /*0dc4*/ 	.word	0x0001d760


	//   ....[192]....
        /*0dc8*/ 	.word	0x0001d790


	//   ....[193]....
        /*0dcc*/ 	.word	0x0001d7d0


	//   ....[194]....
        /*0dd0*/ 	.word	0x0001d800


	//   ....[195]....
        /*0dd4*/ 	.word	0x0001d830


	//   ....[196]....
        /*0dd8*/ 	.word	0x0001d860


	//   ....[197]....
        /*0ddc*/ 	.word	0x0001d890


	//   ....[198]....
        /*0de0*/ 	.word	0x0001d8c0


	//   ....[199]....
        /*0de4*/ 	.word	0x0001da40


	//   ....[200]....
        /*0de8*/ 	.word	0x0001da70


	//   ....[201]....
        /*0dec*/ 	.word	0x0001daa0


	//   ....[202]....
        /*0df0*/ 	.word	0x0001dad0


	//   ....[203]....
        /*0df4*/ 	.word	0x0001db00


	//   ....[204]....
        /*0df8*/ 	.word	0x0001db30


	//   ....[205]....
        /*0dfc*/ 	.word	0x0001dbf0


	//   ....[206]....
        /*0e00*/ 	.word	0x0001dc10


	//   ....[207]....
        /*0e04*/ 	.word	0x0001dc80


	//   ....[208]....
        /*0e08*/ 	.word	0x0001e320


	//   ....[209]....
        /*0e0c*/ 	.word	0x0001e640


	//   ....[210]....
        /*0e10*/ 	.word	0x0001e6d0


	//   ....[211]....
        /*0e14*/ 	.word	0x0001e760


	//   ....[212]....
        /*0e18*/ 	.word	0x0001e7f0


	//   ....[213]....
        /*0e1c*/ 	.word	0x0001e8d0


	//   ....[214]....
        /*0e20*/ 	.word	0x0001e960


	//   ....[215]....
        /*0e24*/ 	.word	0x0001ea00


	//   ....[216]....
        /*0e28*/ 	.word	0x0001ea90


	//   ....[217]....
        /*0e2c*/ 	.word	0x0001eb80


	//   ....[218]....
        /*0e30*/ 	.word	0x0001ec10


	//   ....[219]....
        /*0e34*/ 	.word	0x0001ecb0


	//   ....[220]....
        /*0e38*/ 	.word	0x0001ed40


	//   ....[221]....
        /*0e3c*/ 	.word	0x0001ee80


	//   ....[222]....
        /*0e40*/ 	.word	0x0001ef30


	//   ....[223]....
        /*0e44*/ 	.word	0x0001efc0


	//   ....[224]....
        /*0e48*/ 	.word	0x0001f010


	//   ....[225]....
        /*0e4c*/ 	.word	0x0001f060


	//   ....[226]....
        /*0e50*/ 	.word	0x0001f0f0


	//   ....[227]....
        /*0e54*/ 	.word	0x0001f180


	//   ....[228]....
        /*0e58*/ 	.word	0x0001f1d0


	//   ....[229]....
        /*0e5c*/ 	.word	0x0001f220


	//   ....[230]....
        /*0e60*/ 	.word	0x0001f310


	//   ....[231]....
        /*0e64*/ 	.word	0x0001f3c0


	//   ....[232]....
        /*0e68*/ 	.word	0x0001f440


	//   ....[233]....
        /*0e6c*/ 	.word	0x0001f4b0


	//   ....[234]....
        /*0e70*/ 	.word	0x0001f5e0


	//   ....[235]....
        /*0e74*/ 	.word	0x0001f700


	//   ....[236]....
        /*0e78*/ 	.word	0x0001f7e0


	//   ....[237]....
        /*0e7c*/ 	.word	0x0001f830


	//   ....[238]....
        /*0e80*/ 	.word	0x0001fba0


	//   ....[239]....
        /*0e84*/ 	.word	0x0001fc40


	//   ....[240]....
        /*0e88*/ 	.word	0x0001fca0


	//   ....[241]....
        /*0e8c*/ 	.word	0x0001fd10


	//   ....[242]....
        /*0e90*/ 	.word	0x0001fd70


	//   ....[243]....
        /*0e94*/ 	.word	0x0001fde0


	//   ....[244]....
        /*0e98*/ 	.word	0x0001fea0


	//   ....[245]....
        /*0e9c*/ 	.word	0x0001ff00


	//   ....[246]....
        /*0ea0*/ 	.word	0x0001ffc0


	//   ....[247]....
        /*0ea4*/ 	.word	0x000202a0


	//   ....[248]....
        /*0ea8*/ 	.word	0x00020390


	//   ....[249]....
        /*0eac*/ 	.word	0x00020430


	//   ....[250]....
        /*0eb0*/ 	.word	0x00020490


	//   ....[251]....
        /*0eb4*/ 	.word	0x00020580


	//   ....[252]....
        /*0eb8*/ 	.word	0x000205f0


	//   ....[253]....
        /*0ebc*/ 	.word	0x000206e0


	//   ....[254]....
        /*0ec0*/ 	.word	0x00020750


	//   ....[255]....
        /*0ec4*/ 	.word	0x00020840


	//   ....[0]....
        /*0ec8*/ 	.word	0x000208b0


	//   ....[1]....
        /*0ecc*/ 	.word	0x000209a0


	//   ....[2]....
        /*0ed0*/ 	.word	0x00020a10


	//   ....[3]....
        /*0ed4*/ 	.word	0x00020b00


	//   ....[4]....
        /*0ed8*/ 	.word	0x00020b70


	//   ....[5]....
        /*0edc*/ 	.word	0x00020c60


	//   ....[6]....
        /*0ee0*/ 	.word	0x00020cd0


	//   ....[7]....
        /*0ee4*/ 	.word	0x00020d70


	//   ....[8]....
        /*0ee8*/ 	.word	0x00020e90


	//   ....[9]....
        /*0eec*/ 	.word	0x00020ee0


	//   ....[10]....
        /*0ef0*/ 	.word	0x00020f40


	//   ....[11]....
        /*0ef4*/ 	.word	0x00021000


	//   ....[12]....
        /*0ef8*/ 	.word	0x00021060


	//   ....[13]....
        /*0efc*/ 	.word	0x00021160


	//   ....[14]....
        /*0f00*/ 	.word	0x000211c0


	//   ....[15]....
        /*0f04*/ 	.word	0x000212c0


	//   ....[16]....
        /*0f08*/ 	.word	0x00021320


	//   ....[17]....
        /*0f0c*/ 	.word	0x00021420


	//   ....[18]....
        /*0f10*/ 	.word	0x00021480


	//   ....[19]....
        /*0f14*/ 	.word	0x00021580


	//   ....[20]....
        /*0f18*/ 	.word	0x000215e0


	//   ....[21]....
        /*0f1c*/ 	.word	0x000216e0


	//   ....[22]....
        /*0f20*/ 	.word	0x00021740


	//   ....[23]....
        /*0f24*/ 	.word	0x000217f0


	//   ....[24]....
        /*0f28*/ 	.word	0x000218a0


	//   ....[25]....
        /*0f2c*/ 	.word	0x00021990


	//   ....[26]....
        /*0f30*/ 	.word	0x000219f0


	//   ....[27]....
        /*0f34*/ 	.word	0x00021ae0


	//   ....[28]....
        /*0f38*/ 	.word	0x00021b40


	//   ....[29]....
        /*0f3c*/ 	.word	0x00021c10


	//   ....[30]....
        /*0f40*/ 	.word	0x00021c70


	//   ....[31]....
        /*0f44*/ 	.word	0x00021d30


	//   ....[32]....
        /*0f48*/ 	.word	0x00021e70


	//   ....[33]....
        /*0f4c*/ 	.word	0x00021f20


	//   ....[34]....
        /*0f50*/ 	.word	0x00021fa0


	//   ....[35]....
        /*0f54*/ 	.word	0x00022060


	//   ....[36]....
        /*0f58*/ 	.word	0x000220c0


	//   ....[37]....
        /*0f5c*/ 	.word	0x00022170


	//   ....[38]....
        /*0f60*/ 	.word	0x000221d0


	//   ....[39]....
        /*0f64*/ 	.word	0x00022280


	//   ....[40]....
        /*0f68*/ 	.word	0x000222e0


	//   ....[41]....
        /*0f6c*/ 	.word	0x00022390


	//   ....[42]....
        /*0f70*/ 	.word	0x000223f0


	//   ....[43]....
        /*0f74*/ 	.word	0x000224a0


	//   ....[44]....
        /*0f78*/ 	.word	0x00022500


	//   ....[45]....
        /*0f7c*/ 	.word	0x000225b0


	//   ....[46]....
        /*0f80*/ 	.word	0x00022610


	//   ....[47]....
        /*0f84*/ 	.word	0x000226c0


	//   ....[48]....
        /*0f88*/ 	.word	0x000227b0


	//   ....[49]....
        /*0f8c*/ 	.word	0x00022860


	//   ....[50]....
        /*0f90*/ 	.word	0x000228c0


	//   ....[51]....
        /*0f94*/ 	.word	0x00022980


	//   ....[52]....
        /*0f98*/ 	.word	0x000229e0


	//   ....[53]....
        /*0f9c*/ 	.word	0x00022aa0


	//   ....[54]....
        /*0fa0*/ 	.word	0x00022b00


	//   ....[55]....
        /*0fa4*/ 	.word	0x00022bc0


	//   ....[56]....
        /*0fa8*/ 	.word	0x00022c20


	//   ....[57]....
        /*0fac*/ 	.word	0x00022ce0


	//   ....[58]....
        /*0fb0*/ 	.word	0x00022d40


	//   ....[59]....
        /*0fb4*/ 	.word	0x00022e00


	//   ....[60]....
        /*0fb8*/ 	.word	0x00022e60


	//   ....[61]....
        /*0fbc*/ 	.word	0x00022f20


	//   ....[62]....
        /*0fc0*/ 	.word	0x00022f80


	//   ....[63]....
        /*0fc4*/ 	.word	0x00023030


	//   ....[64]....
        /*0fc8*/ 	.word	0x00023120


	//   ....[65]....
        /*0fcc*/ 	.word	0x000231d0


	//   ....[66]....
        /*0fd0*/ 	.word	0x00023240


	//   ....[67]....
        /*0fd4*/ 	.word	0x000232f0


	//   ....[68]....
        /*0fd8*/ 	.word	0x00023350


	//   ....[69]....
        /*0fdc*/ 	.word	0x00023400


	//   ....[70]....
        /*0fe0*/ 	.word	0x00023460


	//   ....[71]....
        /*0fe4*/ 	.word	0x00023510


	//   ....[72]....
        /*0fe8*/ 	.word	0x00023570


	//   ....[73]....
        /*0fec*/ 	.word	0x00023620


	//   ....[74]....
        /*0ff0*/ 	.word	0x00023680


	//   ....[75]....
        /*0ff4*/ 	.word	0x00023730


	//   ....[76]....
        /*0ff8*/ 	.word	0x00023790


	//   ....[77]....
        /*0ffc*/ 	.word	0x00023840


	//   ....[78]....
        /*1000*/ 	.word	0x000238a0


	//   ....[79]....
        /*1004*/ 	.word	0x00023940


	//   ....[80]....
        /*1008*/ 	.word	0x000239d0


	//   ....[81]....
        /*100c*/ 	.word	0x00023a70


	//   ....[82]....
        /*1010*/ 	.word	0x00023b90


	//   ....[83]....
        /*1014*/ 	.word	0x00023c00


	//   ....[84]....
        /*1018*/ 	.word	0x00023c70


	//   ....[85]....
        /*101c*/ 	.word	0x00023ce0


	//   ....[86]....
        /*1020*/ 	.word	0x00023d50


	//   ....[87]....
        /*1024*/ 	.word	0x00023dd0


	//   ....[88]....
        /*1028*/ 	.word	0x00023e60


	//   ....[89]....
        /*102c*/ 	.word	0x00023ef0


	//   ....[90]....
        /*1030*/ 	.word	0x00023f60


	//   ....[91]....
        /*1034*/ 	.word	0x00023fd0


	//   ....[92]....
        /*1038*/ 	.word	0x00024040


	//   ....[93]....
        /*103c*/ 	.word	0x000240c0


	//   ....[94]....
        /*1040*/ 	.word	0x00024130


	//   ....[95]....
        /*1044*/ 	.word	0x000241d0


	//   ....[96]....
        /*1048*/ 	.word	0x00024260


	//   ....[97]....
        /*104c*/ 	.word	0x00024390


	//----- nvinfo : EIATTR_REG_RECONFIG
	.align		4
.L_233:
        /*1050*/ 	.byte	0x01, 0x54
	.zero		2


	//----- nvinfo : EIATTR_SYSCALL_OFFSETS
	.align		4
        /*1054*/ 	.byte	0x04, 0x46
        /*1056*/ 	.short	(.L_235 - .L_234)


	//   ....[0]....
.L_234:
        /*1058*/ 	.word	0x00001bb0


	//   ....[1]....
        /*105c*/ 	.word	0x00001d00


	//   ....[2]....
        /*1060*/ 	.word	0x00006670


	//   ....[3]....
        /*1064*/ 	.word	0x00006990


	//   ....[4]....
        /*1068*/ 	.word	0x00019df0


	//   ....[5]....
        /*106c*/ 	.word	0x00019f40


	//   ....[6]....
        /*1070*/ 	.word	0x0001a030


	//   ....[7]....
        /*1074*/ 	.word	0x0001b000


	//----- nvinfo : EIATTR_MBARRIER_INSTR_OFFSETS
	.align		4
.L_235:
        /*1078*/ 	.byte	0x04, 0x39
        /*107a*/ 	.short	(.L_237 - .L_236)


	//   ....[0]....
.L_236:
        /*107c*/ 	.word	0x00000270
        /*1080*/ 	.word	0x000000ff
        /*1084*/ 	.word	0x00016800
        /*1088*/ 	.short	0x0100
        /*108a*/ 	.byte	0x08
	.zero		1


	//   ....[1]....
        /*108c*/ 	.word	0x00000280
        /*1090*/ 	.word	0x000000ff
        /*1094*/ 	.word	0x00016820
        /*1098*/ 	.short	0x0100
        /*109a*/ 	.byte	0x08
	.zero		1


	//   ....[2]....
        /*109c*/ 	.word	0x00000370
        /*10a0*/ 	.word	0x000000ff
        /*10a4*/ 	.word	0x00016830
        /*10a8*/ 	.short	0x0100
        /*10aa*/ 	.byte	0x08
	.zero		1


	//   ....[3]....
        /*10ac*/ 	.word	0x00000380
        /*10b0*/ 	.word	0x000000ff
        /*10b4*/ 	.word	0x00016840
        /*10b8*/ 	.short	0x0100
        /*10ba*/ 	.byte	0x08
	.zero		1


	//   ....[4]....
        /*10bc*/ 	.word	0x00000390
        /*10c0*/ 	.word	0x000000ff
        /*10c4*/ 	.word	0x00016838
        /*10c8*/ 	.short	0x0100
        /*10ca*/ 	.byte	0x08
	.zero		1


	//   ....[5]....
        /*10cc*/ 	.word	0x000003a0
        /*10d0*/ 	.word	0x000000ff
        /*10d4*/ 	.word	0x00016848
        /*10d8*/ 	.short	0x0100
        /*10da*/ 	.byte	0x08
	.zero		1


	//   ....[6]....
        /*10dc*/ 	.word	0x000004d0
        /*10e0*/ 	.word	0x000000ff
        /*10e4*/ 	.word	0x00016850
        /*10e8*/ 	.short	0x0100
        /*10ea*/ 	.byte	0x08
	.zero		1


	//   ....[7]....
        /*10ec*/ 	.word	0x000004e0
        /*10f0*/ 	.word	0x000000ff
        /*10f4*/ 	.word	0x00016860
        /*10f8*/ 	.short	0x0100
        /*10fa*/ 	.byte	0x08
	.zero		1


	//   ....[8]....
        /*10fc*/ 	.word	0x000004f0
        /*1100*/ 	.word	0x000000ff
        /*1104*/ 	.word	0x00016858
        /*1108*/ 	.short	0x0100
        /*110a*/ 	.byte	0x08
	.zero		1


	//   ....[9]....
        /*110c*/ 	.word	0x00000500
        /*1110*/ 	.word	0x000000ff
        /*1114*/ 	.word	0x00016868
        /*1118*/ 	.short	0x0100
        /*111a*/ 	.byte	0x08
	.zero		1


	//   ....[10]....
        /*111c*/ 	.word	0x000005f0
        /*1120*/ 	.word	0x000000ff
        /*1124*/ 	.word	0x00016870
        /*1128*/ 	.short	0x0100
        /*112a*/ 	.byte	0x06
	.zero		1


	//   ....[11]....
        /*112c*/ 	.word	0x00000600
        /*1130*/ 	.word	0x000000ff
        /*1134*/ 	.word	0x00016880
        /*1138*/ 	.short	0x0100
        /*113a*/ 	.byte	0x06
	.zero		1


	//   ....[12]....
        /*113c*/ 	.word	0x00000610
        /*1140*/ 	.word	0x000000ff
        /*1144*/ 	.word	0x00016878
        /*1148*/ 	.short	0x0100
        /*114a*/ 	.byte	0x06
	.zero		1


	//   ....[13]....
        /*114c*/ 	.word	0x00000620
        /*1150*/ 	.word	0x000000ff
        /*1154*/ 	.word	0x00016888
        /*1158*/ 	.short	0x0100
        /*115a*/ 	.byte	0x06
	.zero		1


	//   ....[14]....
        /*115c*/ 	.word	0x00000750
        /*1160*/ 	.word	0x000000ff
        /*1164*/ 	.word	0x00016890
        /*1168*/ 	.short	0x0100
        /*116a*/ 	.byte	0x08
	.zero		1


	//   ....[15]....
        /*116c*/ 	.word	0x00000760
        /*1170*/ 	.word	0x000000ff
        /*1174*/ 	.word	0x000168a0
        /*1178*/ 	.short	0x0100
        /*117a*/ 	.byte	0x08
	.zero		1


	//   ....[16]....
        /*117c*/ 	.word	0x00000770
        /*1180*/ 	.word	0x000000ff
        /*1184*/ 	.word	0x00016898
        /*1188*/ 	.short	0x0100
        /*118a*/ 	.byte	0x08
	.zero		1


	//   ....[17]....
        /*118c*/ 	.word	0x00000780
        /*1190*/ 	.word	0x000000ff
        /*1194*/ 	.word	0x000168a8
        /*1198*/ 	.short	0x0100
        /*119a*/ 	.byte	0x08
	.zero		1


	//   ....[18]....
        /*119c*/ 	.word	0x000008b0
        /*11a0*/ 	.word	0x000000ff
        /*11a4*/ 	.word	0x000168b0
        /*11a8*/ 	.short	0x0100
        /*11aa*/ 	.byte	0x08
	.zero		1


	//   ....[19]....
        /*11ac*/ 	.word	0x000008c0
        /*11b0*/ 	.word	0x000000ff
        /*11b4*/ 	.word	0x000168c0
        /*11b8*/ 	.short	0x0100
        /*11ba*/ 	.byte	0x08
	.zero		1


	//   ....[20]....
        /*11bc*/ 	.word	0x000008d0
        /*11c0*/ 	.word	0x000000ff
        /*11c4*/ 	.word	0x000168b8
        /*11c8*/ 	.short	0x0100
        /*11ca*/ 	.byte	0x08
	.zero		1


	//   ....[21]....
        /*11cc*/ 	.word	0x000008e0
        /*11d0*/ 	.word	0x000000ff
        /*11d4*/ 	.word	0x000168c8
        /*11d8*/ 	.short	0x0100
        /*11da*/ 	.byte	0x08
	.zero		1


	//   ....[22]....
        /*11dc*/ 	.word	0x00002e60
        /*11e0*/ 	.word	0x00000046
        /*11e4*/ 	.word	0x00016890
        /*11e8*/ 	.short	0x010a
        /*11ea*/ 	.byte	0x3f
	.zero		1


	//   ....[23]....
        /*11ec*/ 	.word	0x00004330
        /*11f0*/ 	.word	0x00000046
        /*11f4*/ 	.word	0x00016890
        /*11f8*/ 	.short	0x010a
        /*11fa*/ 	.byte	0x3f
	.zero		1


	//   ....[24]....
        /*11fc*/ 	.word	0x00005420
        /*1200*/ 	.word	0x00000046
        /*1204*/ 	.word	0x00016890
        /*1208*/ 	.short	0x010a
        /*120a*/ 	.byte	0x3f
	.zero		1


	//   ....[25]....
        /*120c*/ 	.word	0x000058f0
        /*1210*/ 	.word	0x00000008
        /*1214*/ 	.word	0x00000000
        /*1218*/ 	.short	0x0101
        /*121a*/ 	.byte	0x3f
	.zero		1


	//   ....[26]....
        /*121c*/ 	.word	0x00005930
        /*1220*/ 	.word	0x00000046
        /*1224*/ 	.word	0x000168b0
        /*1228*/ 	.short	0x010a
        /*122a*/ 	.byte	0x3f
	.zero		1


	//   ....[27]....
        /*122c*/ 	.word	0x00005d80
        /*1230*/ 	.word	0x00000046
        /*1234*/ 	.word	0x00000000
        /*1238*/ 	.short	0x0101
        /*123a*/ 	.byte	0x3f
	.zero		1


	//   ....[28]....
        /*123c*/ 	.word	0x00006710
        /*1240*/ 	.word	0x00000002
        /*1244*/ 	.word	0x00016800
        /*1248*/ 	.short	0x010a
        /*124a*/ 	.byte	0x3f
	.zero		1


	//   ....[29]....
        /*124c*/ 	.word	0x00006760
        /*1250*/ 	.word	0x00000002
        /*1254*/ 	.word	0x00016800
        /*1258*/ 	.short	0x010a
        /*125a*/ 	.byte	0x3f
	.zero		1


	//   ....[30]....
        /*125c*/ 	.word	0x00007370
        /*1260*/ 	.word	0x00000002
        /*1264*/ 	.word	0x00016800
        /*1268*/ 	.short	0x010a
        /*126a*/ 	.byte	0x3f
	.zero		1


	//   ....[31]....
        /*126c*/ 	.word	0x000089d0
        /*1270*/ 	.word	0x00000002
        /*1274*/ 	.word	0x00016800
        /*1278*/ 	.short	0x010a
        /*127a*/ 	.byte	0x3f
	.zero		1


	//   ....[32]....
        /*127c*/ 	.word	0x00009900
        /*1280*/ 	.word	0x0000000e
        /*1284*/ 	.word	0x00016830
        /*1288*/ 	.short	0x010a
        /*128a*/ 	.byte	0x3f
	.zero		1


	//   ....[33]....
        /*128c*/ 	.word	0x000099b0
        /*1290*/ 	.word	0x0000000e
        /*1294*/ 	.word	0x00016830
        /*1298*/ 	.short	0x010a
        /*129a*/ 	.byte	0x3f
	.zero		1


	//   ....[34]....
        /*129c*/ 	.word	0x00009e70
        /*12a0*/ 	.word	0x00000000
        /*12a4*/ 	.word	0x00000000
        /*12a8*/ 	.short	0x0101
        /*12aa*/ 	.byte	0x3f
	.zero		1


	//   ....[35]....
        /*12ac*/ 	.word	0x0000cc60
        /*12b0*/ 	.word	0x0000000b
        /*12b4*/ 	.word	0x00016830
        /*12b8*/ 	.short	0x010a
        /*12ba*/ 	.byte	0x3f
	.zero		1


	//   ....[36]....
        /*12bc*/ 	.word	0x0000ccb0
        /*12c0*/ 	.word	0x0000000b
        /*12c4*/ 	.word	0x00016830
        /*12c8*/ 	.short	0x010a
        /*12ca*/ 	.byte	0x3f
	.zero		1


	//   ....[37]....
        /*12cc*/ 	.word	0x0000cfe0
        /*12d0*/ 	.word	0x0000000b
        /*12d4*/ 	.word	0x00016850
        /*12d8*/ 	.short	0x010a
        /*12da*/ 	.byte	0x3f
	.zero		1


	//   ....[38]....
        /*12dc*/ 	.word	0x0000d020
        /*12e0*/ 	.word	0x0000000b
        /*12e4*/ 	.word	0x00016850
        /*12e8*/ 	.short	0x010a
        /*12ea*/ 	.byte	0x3f
	.zero		1


	//   ....[39]....
        /*12ec*/ 	.word	0x0000d5a0
        /*12f0*/ 	.word	0x0000000a
        /*12f4*/ 	.word	0x00000000
        /*12f8*/ 	.short	0x0101
        /*12fa*/ 	.byte	0x3f
	.zero		1


	//   ....[40]....
        /*12fc*/ 	.word	0x0000f820
        /*1300*/ 	.word	0x0000000e
        /*1304*/ 	.word	0x00000000
        /*1308*/ 	.short	0x0101
        /*130a*/ 	.byte	0x3f
	.zero		1


	//   ....[41]....
        /*130c*/ 	.word	0x00010030
        /*1310*/ 	.word	0x00000003
        /*1314*/ 	.word	0x00016830
        /*1318*/ 	.short	0x010a
        /*131a*/ 	.byte	0x3f
	.zero		1


	//   ....[42]....
        /*131c*/ 	.word	0x00010080
        /*1320*/ 	.word	0x00000003
        /*1324*/ 	.word	0x00016830
        /*1328*/ 	.short	0x010a
        /*132a*/ 	.byte	0x3f
	.zero		1


	//   ....[43]....
        /*132c*/ 	.word	0x00010400
        /*1330*/ 	.word	0x00000003
        /*1334*/ 	.word	0x00016850
        /*1338*/ 	.short	0x010a
        /*133a*/ 	.byte	0x3f
	.zero		1


	//   ....[44]....
        /*133c*/ 	.word	0x00010440
        /*1340*/ 	.word	0x00000003
        /*1344*/ 	.word	0x00016850
        /*1348*/ 	.short	0x010a
        /*134a*/ 	.byte	0x3f
	.zero		1


	//   ....[45]....
        /*134c*/ 	.word	0x000108f0
        /*1350*/ 	.word	0x00000000
        /*1354*/ 	.word	0x00000000
        /*1358*/ 	.short	0x0101
        /*135a*/ 	.byte	0x3f
	.zero		1


	//   ....[46]....
        /*135c*/ 	.word	0x00011b00
        /*1360*/ 	.word	0x0000000f
        /*1364*/ 	.word	0x00000000
        /*1368*/ 	.short	0x0101
        /*136a*/ 	.byte	0x3f
	.zero		1


	//   ....[47]....
        /*136c*/ 	.word	0x00012040
        /*1370*/ 	.word	0x00000003
        /*1374*/ 	.word	0x00016830
        /*1378*/ 	.short	0x010a
        /*137a*/ 	.byte	0x3f
	.zero		1


	//   ....[48]....
        /*137c*/ 	.word	0x00012090
        /*1380*/ 	.word	0x00000003
        /*1384*/ 	.word	0x00016830
        /*1388*/ 	.short	0x010a
        /*138a*/ 	.byte	0x3f
	.zero		1


	//   ....[49]....
        /*138c*/ 	.word	0x00012410
        /*1390*/ 	.word	0x00000003
        /*1394*/ 	.word	0x00016850
        /*1398*/ 	.short	0x010a
        /*139a*/ 	.byte	0x3f
	.zero		1


	//   ....[50]....
        /*139c*/ 	.word	0x00012450
        /*13a0*/ 	.word	0x00000003
        /*13a4*/ 	.word	0x00016850
        /*13a8*/ 	.short	0x010a
        /*13aa*/ 	.byte	0x3f
	.zero		1


	//   ....[51]....
        /*13ac*/ 	.word	0x000129c0
        /*13b0*/ 	.word	0x00000000
        /*13b4*/ 	.word	0x00000000
        /*13b8*/ 	.short	0x0101
        /*13ba*/ 	.byte	0x3f
	.zero		1


	//   ....[52]....
        /*13bc*/ 	.word	0x00014c50
        /*13c0*/ 	.word	0x0000000b
        /*13c4*/ 	.word	0x00000000
        /*13c8*/ 	.short	0x0101
        /*13ca*/ 	.byte	0x3f
	.zero		1


	//   ....[53]....
        /*13cc*/ 	.word	0x000150a0
        /*13d0*/ 	.word	0x0000000b
        /*13d4*/ 	.word	0x00016850
        /*13d8*/ 	.short	0x010a
        /*13da*/ 	.byte	0x3f
	.zero		1


	//   ....[54]....
        /*13dc*/ 	.word	0x00015110
        /*13e0*/ 	.word	0x0000000b
        /*13e4*/ 	.word	0x00016850
        /*13e8*/ 	.short	0x010a
        /*13ea*/ 	.byte	0x3f
	.zero		1


	//   ....[55]....
        /*13ec*/ 	.word	0x00015720
        /*13f0*/ 	.word	0x00000002
        /*13f4*/ 	.word	0x00000000
        /*13f8*/ 	.short	0x0101
        /*13fa*/ 	.byte	0x3f
	.zero		1


	//   ....[56]....
        /*13fc*/ 	.word	0x000167c0
        /*1400*/ 	.word	0x00000000
        /*1404*/ 	.word	0x00000000
        /*1408*/ 	.short	0x0101
        /*140a*/ 	.byte	0x3f
	.zero		1


	//   ....[57]....
        /*140c*/ 	.word	0x00018ba0
        /*1410*/ 	.word	0x00000017
        /*1414*/ 	.word	0x00016820
        /*1418*/ 	.short	0x010a
        /*141a*/ 	.byte	0x3f
	.zero		1


	//   ....[58]....
        /*141c*/ 	.word	0x00018c60
        /*1420*/ 	.word	0x0000000a
        /*1424*/ 	.word	0x000168a0
        /*1428*/ 	.short	0x010a
        /*142a*/ 	.byte	0x3f
	.zero		1


	//   ....[59]....
        /*142c*/ 	.word	0x00018ea0
        /*1430*/ 	.word	0x0000000a
        /*1434*/ 	.word	0x000168c0
        /*1438*/ 	.short	0x010a
        /*143a*/ 	.byte	0x3f
	.zero		1


	//   ....[60]....
        /*143c*/ 	.word	0x00019230
        /*1440*/ 	.word	0x00000005
        /*1444*/ 	.word	0x000168a0
        /*1448*/ 	.short	0x010a
        /*144a*/ 	.byte	0x3f
	.zero		1


	//   ....[61]....
        /*144c*/ 	.word	0x00019450
        /*1450*/ 	.word	0x00000005
        /*1454*/ 	.word	0x000168c0
        /*1458*/ 	.short	0x010a
        /*145a*/ 	.byte	0x3f
	.zero		1


	//   ....[62]....
        /*145c*/ 	.word	0x0001a510
        /*1460*/ 	.word	0x00000003
        /*1464*/ 	.word	0x00016840
        /*1468*/ 	.short	0x010a
        /*146a*/ 	.byte	0x3f
	.zero		1


	//   ....[63]....
        /*146c*/ 	.word	0x0001acd0
        /*1470*/ 	.word	0x00000003
        /*1474*/ 	.word	0x00016830
        /*1478*/ 	.short	0x0107
        /*147a*/ 	.byte	0x3f
	.zero		1


	//   ....[64]....
        /*147c*/ 	.word	0x0001ada0
        /*1480*/ 	.word	0x00000003
        /*1484*/ 	.word	0x00016830
        /*1488*/ 	.short	0x0101
        /*148a*/ 	.byte	0x3f
	.zero		1


	//   ....[65]....
        /*148c*/ 	.word	0x0001bc20
        /*1490*/ 	.word	0x00000017
        /*1494*/ 	.word	0x00016800
        /*1498*/ 	.short	0x0107
        /*149a*/ 	.byte	0x3f
	.zero		1


	//   ....[66]....
        /*149c*/ 	.word	0x0001bd10
        /*14a0*/ 	.word	0x00000017
        /*14a4*/ 	.word	0x00016800
        /*14a8*/ 	.short	0x0101
        /*14aa*/ 	.byte	0x3f
	.zero		1


	//   ....[67]....
        /*14ac*/ 	.word	0x0001bd30
        /*14b0*/ 	.word	0x00000017
        /*14b4*/ 	.word	0x00016820
        /*14b8*/ 	.short	0x010a
        /*14ba*/ 	.byte	0x3f
	.zero		1


	//   ....[68]....
        /*14bc*/ 	.word	0x0001c100
        /*14c0*/ 	.word	0x00000005
        /*14c4*/ 	.word	0x00016840
        /*14c8*/ 	.short	0x010a
        /*14ca*/ 	.byte	0x3f
	.zero		1


	//   ....[69]....
        /*14cc*/ 	.word	0x0001c640
        /*14d0*/ 	.word	0x00000005
        /*14d4*/ 	.word	0x00016830
        /*14d8*/ 	.short	0x0107
        /*14da*/ 	.byte	0x3f
	.zero		1


	//   ....[70]....
        /*14dc*/ 	.word	0x0001c700
        /*14e0*/ 	.word	0x00000005
        /*14e4*/ 	.word	0x00016830
        /*14e8*/ 	.short	0x0101
        /*14ea*/ 	.byte	0x3f
	.zero		1


	//   ....[71]....
        /*14ec*/ 	.word	0x0001c760
        /*14f0*/ 	.word	0x00000005
        /*14f4*/ 	.word	0x00016860
        /*14f8*/ 	.short	0x010a
        /*14fa*/ 	.byte	0x3f
	.zero		1


	//   ....[72]....
        /*14fc*/ 	.word	0x0001cc40
        /*1500*/ 	.word	0x00000005
        /*1504*/ 	.word	0x00016850
        /*1508*/ 	.short	0x0107
        /*150a*/ 	.byte	0x3f
	.zero		1


	//   ....[73]....
        /*150c*/ 	.word	0x0001cdf0
        /*1510*/ 	.word	0x00000005
        /*1514*/ 	.word	0x00016850
        /*1518*/ 	.short	0x0101
        /*151a*/ 	.byte	0x3f
	.zero		1


	//   ....[74]....
        /*151c*/ 	.word	0x0001d010
        /*1520*/ 	.word	0x00000000
        /*1524*/ 	.word	0x00016860
        /*1528*/ 	.short	0x010a
        /*152a*/ 	.byte	0x3f
	.zero		1


	//   ....[75]....
        /*152c*/ 	.word	0x0001d4b0
        /*1530*/ 	.word	0x00000000
        /*1534*/ 	.word	0x00016850
        /*1538*/ 	.short	0x0107
        /*153a*/ 	.byte	0x3f
	.zero		1


	//   ....[76]....
        /*153c*/ 	.word	0x0001d580
        /*1540*/ 	.word	0x00000000
        /*1544*/ 	.word	0x00016850
        /*1548*/ 	.short	0x0101
        /*154a*/ 	.byte	0x3f
	.zero		1


	//   ....[77]....
        /*154c*/ 	.word	0x0001e2a0
        /*1550*/ 	.word	0x00000005
        /*1554*/ 	.word	0x00016820
        /*1558*/ 	.short	0x010a
        /*155a*/ 	.byte	0x3f
	.zero		1


	//   ....[78]....
        /*155c*/ 	.word	0x0001e410
        /*1560*/ 	.word	0x00000003
        /*1564*/ 	.word	0x00016840
        /*1568*/ 	.short	0x010a
        /*156a*/ 	.byte	0x3f
	.zero		1


	//   ....[79]....
        /*156c*/ 	.word	0x0001e4b0
        /*1570*/ 	.word	0x00000019
        /*1574*/ 	.word	0x00016840
        /*1578*/ 	.short	0x010a
        /*157a*/ 	.byte	0x3f
	.zero		1


	//   ....[80]....
        /*157c*/ 	.word	0x0001e4f0
        /*1580*/ 	.word	0x00000003
        /*1584*/ 	.word	0x00016860
        /*1588*/ 	.short	0x010a
        /*158a*/ 	.byte	0x3f
	.zero		1


	//   ....[81]....
        /*158c*/ 	.word	0x0001e530
        /*1590*/ 	.word	0x00000019
        /*1594*/ 	.word	0x00016860
        /*1598*/ 	.short	0x010a
        /*159a*/ 	.byte	0x3f
	.zero		1


	//   ....[82]....
        /*159c*/ 	.word	0x0001e590
        /*15a0*/ 	.word	0x00000046
        /*15a4*/ 	.word	0x00016890
        /*15a8*/ 	.short	0x010a
        /*15aa*/ 	.byte	0x3f
	.zero		1


	//   ....[83]....
        /*15ac*/ 	.word	0x0001e820
        /*15b0*/ 	.word	0x00000046
        /*15b4*/ 	.word	0x00016890
        /*15b8*/ 	.short	0x010a
        /*15ba*/ 	.byte	0x3f
	.zero		1


	//   ....[84]....
        /*15bc*/ 	.word	0x0001ead0
        /*15c0*/ 	.word	0x00000046
        /*15c4*/ 	.word	0x00016890
        /*15c8*/ 	.short	0x010a
        /*15ca*/ 	.byte	0x3f
	.zero		1


	//   ....[85]....
        /*15cc*/ 	.word	0x0001ed80
        /*15d0*/ 	.word	0x00000046
        /*15d4*/ 	.word	0x000168b0
        /*15d8*/ 	.short	0x010a
        /*15da*/ 	.byte	0x3f
	.zero		1


	//   ....[86]....
        /*15dc*/ 	.word	0x0001f250
        /*15e0*/ 	.word	0x00000002
        /*15e4*/ 	.word	0x00016800
        /*15e8*/ 	.short	0x010a
        /*15ea*/ 	.byte	0x3f
	.zero		1


	//   ....[87]....
        /*15ec*/ 	.word	0x0001f860
        /*15f0*/ 	.word	0x00000002
        /*15f4*/ 	.word	0x00016800
        /*15f8*/ 	.short	0x010a
        /*15fa*/ 	.byte	0x3f
	.zero		1


	//   ....[88]....
        /*15fc*/ 	.word	0x0001f8b0
        /*1600*/ 	.word	0x0000000e
        /*1604*/ 	.word	0x00016830
        /*1608*/ 	.short	0x010a
        /*160a*/ 	.byte	0x3f
	.zero		1


	//   ....[89]....
        /*160c*/ 	.word	0x0001f900
        /*1610*/ 	.word	0x0000000b
        /*1614*/ 	.word	0x00016830
        /*1618*/ 	.short	0x010a
        /*161a*/ 	.byte	0x3f
	.zero		1


	//   ....[90]....
        /*161c*/ 	.word	0x0001f950
        /*1620*/ 	.word	0x0000000b
        /*1624*/ 	.word	0x00016850
        /*1628*/ 	.short	0x010a
        /*162a*/ 	.byte	0x3f
	.zero		1


	//   ....[91]....
        /*162c*/ 	.word	0x0001f9a0
        /*1630*/ 	.word	0x00000003
        /*1634*/ 	.word	0x00016830
        /*1638*/ 	.short	0x010a
        /*163a*/ 	.byte	0x3f
	.zero		1


	//   ....[92]....
        /*163c*/ 	.word	0x0001f9f0
        /*1640*/ 	.word	0x00000003
        /*1644*/ 	.word	0x00016850
        /*1648*/ 	.short	0x010a
        /*164a*/ 	.byte	0x3f
	.zero		1


	//   ....[93]....
        /*164c*/ 	.word	0x0001fa40
        /*1650*/ 	.word	0x00000003
        /*1654*/ 	.word	0x00016830
        /*1658*/ 	.short	0x010a
        /*165a*/ 	.byte	0x3f
	.zero		1


	//   ....[94]....
        /*165c*/ 	.word	0x0001fa90
        /*1660*/ 	.word	0x00000003
        /*1664*/ 	.word	0x00016850
        /*1668*/ 	.short	0x010a
        /*166a*/ 	.byte	0x3f
	.zero		1


	//   ....[95]....
        /*166c*/ 	.word	0x0001fae0
        /*1670*/ 	.word	0x0000000b
        /*1674*/ 	.word	0x00016850
        /*1678*/ 	.short	0x010a
        /*167a*/ 	.byte	0x3f
	.zero		1


	//   ....[96]....
        /*167c*/ 	.word	0x00020080
        /*1680*/ 	.word	0x00000017
        /*1684*/ 	.word	0x00016820
        /*1688*/ 	.short	0x010a
        /*168a*/ 	.byte	0x3f
	.zero		1


	//   ....[97]....
        /*168c*/ 	.word	0x000200d0
        /*1690*/ 	.word	0x0000000a
        /*1694*/ 	.word	0x000168a0
        /*1698*/ 	.short	0x010a
        /*169a*/ 	.byte	0x3f
	.zero		1


	//   ....[98]....
        /*169c*/ 	.word	0x00020120
        /*16a0*/ 	.word	0x0000000a
        /*16a4*/ 	.word	0x000168c0
        /*16a8*/ 	.short	0x010a
        /*16aa*/ 	.byte	0x3f
	.zero		1


	//   ....[99]....
        /*16ac*/ 	.word	0x00020170
        /*16b0*/ 	.word	0x00000005
        /*16b4*/ 	.word	0x000168a0
        /*16b8*/ 	.short	0x010a
        /*16ba*/ 	.byte	0x3f
	.zero		1


	//   ....[100]....
        /*16bc*/ 	.word	0x000201c0
        /*16c0*/ 	.word	0x00000005
        /*16c4*/ 	.word	0x000168c0
        /*16c8*/ 	.short	0x010a
        /*16ca*/ 	.byte	0x3f
	.zero		1


	//   ....[101]....
        /*16cc*/ 	.word	0x000202e0
        /*16d0*/ 	.word	0x00000003
        /*16d4*/ 	.word	0x00016840
        /*16d8*/ 	.short	0x010a
        /*16da*/ 	.byte	0x3f
	.zero		1


	//   ....[102]....
        /*16dc*/ 	.word	0x00021d70
        /*16e0*/ 	.word	0x00000017
        /*16e4*/ 	.word	0x00016820
        /*16e8*/ 	.short	0x010a
        /*16ea*/ 	.byte	0x3f
	.zero		1


	//   ....[103]....
        /*16ec*/ 	.word	0x00021dc0
        /*16f0*/ 	.word	0x00000005
        /*16f4*/ 	.word	0x00016840
        /*16f8*/ 	.short	0x010a
        /*16fa*/ 	.byte	0x3f
	.zero		1


	//   ....[104]....
        /*16fc*/ 	.word	0x00022700
        /*1700*/ 	.word	0x00000005
        /*1704*/ 	.word	0x00016860
        /*1708*/ 	.short	0x010a
        /*170a*/ 	.byte	0x3f
	.zero		1


	//   ....[105]....
        /*170c*/ 	.word	0x00023070
        /*1710*/ 	.word	0x00000000
        /*1714*/ 	.word	0x00016860
        /*1718*/ 	.short	0x010a
        /*171a*/ 	.byte	0x3f
	.zero		1


	//   ....[106]....
        /*171c*/ 	.word	0x000242b0
        /*1720*/ 	.word	0x00000005
        /*1724*/ 	.word	0x00016820
        /*1728*/ 	.short	0x010a
        /*172a*/ 	.byte	0x3f
	.zero		1


	//   ....[107]....
        /*172c*/ 	.word	0x00024450
        /*1730*/ 	.word	0x00000003
        /*1734*/ 	.word	0x00016840
        /*1738*/ 	.short	0x010a
        /*173a*/ 	.byte	0x3f
	.zero		1


	//   ....[108]....
        /*173c*/ 	.word	0x000244a0
        /*1740*/ 	.word	0x00000019
        /*1744*/ 	.word	0x00016840
        /*1748*/ 	.short	0x010a
        /*174a*/ 	.byte	0x3f
	.zero		1


	//   ....[109]....
        /*174c*/ 	.word	0x000244f0
        /*1750*/ 	.word	0x00000003
        /*1754*/ 	.word	0x00016860
        /*1758*/ 	.short	0x010a
        /*175a*/ 	.byte	0x3f
	.zero		1


	//----- nvinfo : EIATTR_NUM_MBARRIERS
	.align		4
.L_237:
        /*175c*/ 	.byte	0x03, 0x38
        /*175e*/ 	.short	0x0016


	//----- nvinfo : EIATTR_EXIT_INSTR_OFFSETS
	.align		4
        /*1760*/ 	.byte	0x04, 0x1c
        /*1762*/ 	.short	(.L_239 - .L_238)


	//   ....[0]....
.L_238:
        /*1764*/ 	.word	0x0001e580


	//----- nvinfo : EIATTR_MAX_THREADS
	.align		4
.L_239:
        /*1768*/ 	.byte	0x04, 0x05
        /*176a*/ 	.short	(.L_241 - .L_240)
.L_240:
        /*176c*/ 	.word	0x00000200
        /*1770*/ 	.word	0x00000001
        /*1774*/ 	.word	0x00000001


	//----- nvinfo : EIATTR_CRS_STACK_SIZE
	.align		4
.L_241:
        /*1778*/ 	.byte	0x04, 0x1e
        /*177a*/ 	.short	(.L_243 - .L_242)
.L_242:
        /*177c*/ 	.word	0x00000000


	//----- nvinfo : EIATTR_CBANK_PARAM_SIZE
	.align		4
.L_243:
        /*1780*/ 	.byte	0x03, 0x19
        /*1782*/ 	.short	0x0af0


	//----- nvinfo : EIATTR_PARAM_CBANK
	.align		4
        /*1784*/ 	.byte	0x04, 0x0a
        /*1786*/ 	.short	(.L_245 - .L_244)
	.align		4
.L_244:
        /*1788*/ 	.word	index@(.nv.constant0._ZN7cutlass13device_kernelIN5flash11enable_sm90INS1_16FlashAttnFwdSm90INS1_25CollectiveMainloopFwdSm90ILi2EN4cute5tupleIJNS5_1CILi1EEES8_S8_EEENS6_IJNS7_ILi192EEENS7_ILi128EEENS7_ILi64EEEEEELi64ENS_10bfloat16_tEfNS_4arch4Sm90ELb0ELb1ELb0ELb1ELb1ELb1ELb0ELb1ELb1ELb1ELb0ELb0EEENS1_21CollectiveEpilogueFwdINS6_IJSA_SC_SB_EEES9_SE_SG_Li384ELb1ELb1ELb0ELb0EEENS1_36VarlenDynamicPersistentTileSchedulerILi192ELi128ELi384ELi128ELb0ELb1ELb1ELb1ELb0ELb1EEEEEEEEEvNT_6ParamsE)
        /*178c*/ 	.short	0x0210
        /*178e*/ 	.short	0x0af0


	//----- nvinfo : EIATTR_SW_WAR
	.align		4
.L_245:
        /*1790*/ 	.byte	0x04, 0x36
        /*1792*/ 	.short	(.L_247 - .L_246)
.L_246:
        /*1794*/ 	.word	0x00000008
.L_247:


//--------------------- .nv.info._ZN7cutlass13device_kernelIN5flash11enable_sm90INS1_16FlashAttnFwdSm90INS1_25CollectiveMainloopFwdSm90ILi2EN4cute5tupleIJNS5_1CILi1EEES8_S8_EEENS6_IJNS7_ILi192EEENS7_ILi128EEENS7_ILi64EEEEEELi64ENS_10bfloat16_tEfNS_4arch4Sm90ELb1ELb0ELb0ELb0ELb1ELb0ELb0ELb1ELb1ELb1ELb0ELb0EEENS1_21CollectiveEpilogueFwdINS6_IJSA_SC_SB_EEES9_SE_SG_Li384ELb0ELb1ELb0ELb0EEENS1_30DynamicPersistentTileSchedulerILi384ELi128ELb0ELb1ELb1EEEEEEEEEvNT_6ParamsE --------------------------
	.section	.nv.info._ZN7cutlass13device_kernelIN5flash11enable_sm90INS1_16FlashAttnFwdSm90INS1_25CollectiveMainloopFwdSm90ILi2EN4cute5tupleIJNS5_1CILi1EEES8_S8_EEENS6_IJNS7_ILi192EEENS7_ILi128EEENS7_ILi64EEEEEELi64ENS_10bfloat16_tEfNS_4arch4Sm90ELb1ELb0ELb0ELb0ELb1ELb0ELb0ELb1ELb1ELb1ELb0ELb0EEENS1_21CollectiveEpilogueFwdINS6_IJSA_SC_SB_EEES9_SE_SG_Li384ELb0ELb1ELb0ELb0EEENS1_30DynamicPersistentTileSchedulerILi384ELi128ELb0ELb1ELb1EEEEEEEEEvNT_6ParamsE,"",@"SHT_CUDA_INFO"
	.sectionflags	@""
	.align	4


	//----- nvinfo : EIATTR_CUDA_API_VERSION
	.align		4
        /*0000*/ 	.byte	0x04, 0x37
        /*0002*/ 	.short	(.L_249 - .L_248)
.L_248:
        /*0004*/ 	.word	0x00000082


	//----- nvinfo : EIATTR_KPARAM_INFO
	.align		4
.L_249:
        /*0008*/ 	.byte	0x04, 0x17
        /*000a*/ 	.short	(.L_251 - .L_250)
.L_250:
        /*000c*/ 	.word	0x00000000
        /*0010*/ 	.short	0x0000
        /*0012*/ 	.short	0x0070
        /*0014*/ 	.byte	0x00, 0xf0, 0x01, 0x2a


	//----- nvinfo : EIATTR_SPARSE_MMA_MASK
	.align		4
.L_251:
        /*0018*/ 	.byte	0x03, 0x50
        /*001a*/ 	.short	0x0000


	//----- nvinfo : EIATTR_MAXREG_COUNT
	.align		4
        /*001c*/ 	.byte	0x03, 0x1b
        /*001e*/ 	.short	0x0080


	//----- nvinfo : EIATTR_NUM_BARRIERS
	.align		4
        /*0020*/ 	.byte	0x02, 0x4c
        /*0022*/ 	.byte	0x10
	.zero		1


	//----- nvinfo : EIATTR_EXTERNS
	.align		4
        /*0024*/ 	.byte	0x04, 0x0f
        /*0026*/ 	.short	(.L_253 - .L_252)


	//   ....[0]....
	.align		4
.L_252:
        /*0028*/ 	.word	index@(__assertfail)


	//----- nvinfo : EIATTR_ANNOTATIONS
	.align		4
.L_253:
        /*002c*/ 	.byte	0x04, 0x55
        /*002e*/ 	.short	(.L_255 - .L_254)


	//   ....[0]....
.L_254:
        /* <DEDUP_REMOVED lines=11> */


	//----- nvinfo : EIATTR_MERCURY_ISA_VERSION
	.align		4
.L_255:
        /*00c8*/ 	.byte	0x03, 0x5f
        /*00ca*/ 	.short	0x0101


	//----- nvinfo : EIATTR_INT_WARP_WIDE_INSTR_OFFSETS
	.align		4
        /*00cc*/ 	.byte	0x04, 0x31
        /*00ce*/ 	.short	(.L_257 - .L_256)


	//   ....[0]....
.L_256:
        /*00d0*/ 	.word	0x000000c0


	//   ....[1]....
        /*00d4*/ 	.word	0x000000d0


	//   ....[2]....
        /*00d8*/ 	.word	0x00000170


	//   ....[3]....
        /*00dc*/ 	.word	0x0000a000


	//   ....[4]....
        /*00e0*/ 	.word	0x0000a090


	//   ....[5]....
        /*00e4*/ 	.word	0x0000d140


	//   ....[6]....
        /*00e8*/ 	.word	0x0000d1d0


	//----- nvinfo : EIATTR_COOP_GROUP_MASK_REGIDS
	.align		4
.L_257:
        /*00ec*/ 	.byte	0x04, 0x29
        /*00ee*/ 	.short	(.L_259 - .L_258)


	//   ....[0]....
.L_258:
        /*00f0*/ 	.word	0xffffffff


	//   ....[1]....
        /*00f4*/ 	.word	0xffffffff


	//   ....[2]....
        /*00f8*/ 	.word	0xffffffff


	//   ....[3]....
        /*00fc*/ 	.word	0xffffffff


	//   ....[4]....
        /*0100*/ 	.word	0xffffffff


	//   ....[5]....
        /*0104*/ 	.word	0xffffffff


	//   ....[6]....
        /*0108*/ 	.word	0xffffffff


	//   ....[7]....
        /*010c*/ 	.word	0xffffffff


	//   ....[8]....
        /*0110*/ 	.word	0xffffffff


	//   ....[9]....
        /*0114*/ 	.word	0xffffffff


	//   ....[10]....
        /*0118*/ 	.word	0xffffffff


	//   ....[11]....
        /*011c*/ 	.word	0xffffffff


	//   ....[12]....
        /*0120*/ 	.word	0xffffffff


	//   ....[13]....
        /*0124*/ 	.word	0xffffffff


	//   ....[14]....
        /*0128*/ 	.word	0xffffffff


	//   ....[15]....
        /*012c*/ 	.word	0xffffffff


	//   ....[16]....
        /*0130*/ 	.word	0xffffffff


	//   ....[17]....
        /*0134*/ 	.word	0xffffffff


	//   ....[18]....
        /*0138*/ 	.word	0xffffffff


	//   ....[19]....
        /*013c*/ 	.word	0xffffffff


	//   ....[20]....
        /*0140*/ 	.word	0xffffffff


	//   ....[21]....
        /*0144*/ 	.word	0xffffffff


	//   ....[22]....
        /*0148*/ 	.word	0xffffffff


	//   ....[23]....
        /*014c*/ 	.word	0xffffffff


	//   ....[24]....
        /*0150*/ 	.word	0xffffffff


	//   ....[25]....
        /*0154*/ 	.word	0xffffffff


	//   ....[26]....
        /*0158*/ 	.word	0xffffffff


	//   ....[27]....
        /*015c*/ 	.word	0xffffffff


	//   ....[28]....
        /*0160*/ 	.word	0xffffffff


	//   ....[29]....
        /*0164*/ 	.word	0xffffffff


	//   ....[30]....
        /*0168*/ 	.word	0xffffffff


	//   ....[31]....
        /*016c*/ 	.word	0xffffffff


	//   ....[32]....
        /*0170*/ 	.word	0xffffffff


	//   ....[33]....
        /*0174*/ 	.word	0xffffffff


	//   ....[34]....
        /*0178*/ 	.word	0xffffffff


	//   ....[35]....
        /*017c*/ 	.word	0xffffffff


	//   ....[36]....
        /*0180*/ 	.word	0xffffffff


	//   ....[37]....
        /*0184*/ 	.word	0xffffffff


	//   ....[38]....
        /*0188*/ 	.word	0xffffffff


	//   ....[39]....
        /*018c*/ 	.word	0xffffffff


	//   ....[40]....
        /*0190*/ 	.word	0xffffffff


	//   ....[41]....
        /*0194*/ 	.word	0xffffffff


	//   ....[42]....
        /*0198*/ 	.word	0xffffffff


	//   ....[43]....
        /*019c*/ 	.word	0xffffffff


	//   ....[44]....
        /*01a0*/ 	.word	0xffffffff


	//   ....[45]....
        /*01a4*/ 	.word	0xffffffff


	//   ....[46]....
        /*01a8*/ 	.word	0xffffffff


	//   ....[47]....
        /*01ac*/ 	.word	0xffffffff


	//   ....[48]....
        /*01b0*/ 	.word	0xffffffff


	//   ....[49]....
        /*01b4*/ 	.word	0xffffffff


	//   ....[50]....
        /*01b8*/ 	.word	0xffffffff


	//   ....[51]....
        /*01bc*/ 	.word	0xffffffff


	//   ....[52]....
        /*01c0*/ 	.word	0xffffffff


	//   ....[53]....
        /*01c4*/ 	.word	0xffffffff


	//   ....[54]....
        /*01c8*/ 	.word	0xffffffff


	//   ....[55]....
        /*01cc*/ 	.word	0xffffffff


	//   ....[56]....
        /*01d0*/ 	.word	0xffffffff


	//   ....[57]....
        /*01d4*/ 	.word	0xffffffff


	//   ....[58]....
        /*01d8*/ 	.word	0xffffffff


	//   ....[59]....
        /*01dc*/ 	.word	0xffffffff


	//   ....[60]....
        /*01e0*/ 	.word	0xffffffff


	//   ....[61]....
        /*01e4*/ 	.word	0xffffffff


	//   ....[62]....
        /*01e8*/ 	.word	0xffffffff


	//   ....[63]....
        /*01ec*/ 	.word	0xffffffff


	//   ....[64]....
        /*01f0*/ 	.word	0xffffffff


	//   ....[65]....
        /*01f4*/ 	.word	0xffffffff


	//   ....[66]....
        /*01f8*/ 	.word	0xffffffff


	//   ....[67]....
        /*01fc*/ 	.word	0xffffffff


	//   ....[68]....
        /*0200*/ 	.word	0xffffffff


	//   ....[69]....
        /*0204*/ 	.word	0xffffffff


	//   ....[70]....
        /*0208*/ 	.word	0xffffffff


	//   ....[71]....
        /*020c*/ 	.word	0xffffffff


	//   ....[72]....
        /*0210*/ 	.word	0xffffffff


	//   ....[73]....
        /*0214*/ 	.word	0xffffffff


	//   ....[74]....
        /*0218*/ 	.word	0xffffffff


	//   ....[75]....
        /*021c*/ 	.word	0xffffffff


	//   ....[76]....
        /*0220*/ 	.word	0xffffffff


	//   ....[77]....
        /*0224*/ 	.word	0xffffffff


	//   ....[78]....
        /*0228*/ 	.word	0xffffffff


	//   ....[79]....
        /*022c*/ 	.word	0xffffffff


	//   ....[80]....
        /*0230*/ 	.word	0xffffffff


	//   ....[81]....
        /*0234*/ 	.word	0xffffffff


	//   ....[82]....
        /*0238*/ 	.word	0xffffffff


	//   ....[83]....
        /*023c*/ 	.word	0xffffffff


	//   ....[84]....
        /*0240*/ 	.word	0xffffffff


	//   ....[85]....
        /*0244*/ 	.word	0xffffffff


	//   ....[86]....
        /*0248*/ 	.word	0xffffffff


	//   ....[87]....
        /*024c*/ 	.word	0xffffffff


	//   ....[88]....
        /*0250*/ 	.word	0xffffffff


	//   ....[89]....
        /*0254*/ 	.word	0xffffffff


	//   ....[90]....
        /*0258*/ 	.word	0xffffffff


	//   ....[91]....
        /*025c*/ 	.word	0xffffffff


	//   ....[92]....
        /*0260*/ 	.word	0xffffffff


	//   ....[93]....
        /*0264*/ 	.word	0xffffffff


	//   ....[94]....
        /*0268*/ 	.word	0xffffffff


	//   ....[95]....
        /*026c*/ 	.word	0xffffffff


	//   ....[96]....
        /*0270*/ 	.word	0xffffffff


	//   ....[97]....
        /*0274*/ 	.word	0xffffffff


	//   ....[98]....
        /*0278*/ 	.word	0xffffffff


	//   ....[99]....
        /*027c*/ 	.word	0xffffffff


	//   ....[100]....
        /*0280*/ 	.word	0xffffffff


	//   ....[101]....
        /*0284*/ 	.word	0xffffffff


	//   ....[102]....
        /*0288*/ 	.word	0xffffffff


	//   ....[103]....
        /*028c*/ 	.word	0xffffffff


	//   ....[104]....
        /*0290*/ 	.word	0xffffffff


	//   ....[105]....
        /*0294*/ 	.word	0xffffffff


	//   ....[106]....
        /*0298*/ 	.word	0xffffffff


	//   ....[107]....
        /*029c*/ 	.word	0xffffffff


	//   ....[108]....
        /*02a0*/ 	.word	0xffffffff


	//   ....[109]....
        /*02a4*/ 	.word	0xffffffff


	//   ....[110]....
        /*02a8*/ 	.word	0xffffffff


	//   ....[111]....
        /*02ac*/ 	.word	0xffffffff


	//   ....[112]....
        /*02b0*/ 	.word	0xffffffff


	//   ....[113]....
        /*02b4*/ 	.word	0xffffffff


	//   ....[114]....
        /*02b8*/ 	.word	0xffffffff


	//   ....[115]....
        /*02bc*/ 	.word	0xffffffff


	//   ....[116]....
        /*02c0*/ 	.word	0xffffffff


	//   ....[117]....
        /*02c4*/ 	.word	0xffffffff


	//   ....[118]....
        /*02c8*/ 	.word	0xffffffff


	//   ....[119]....
        /*02cc*/ 	.word	0xffffffff


	//   ....[120]....
        /*02d0*/ 	.word	0xffffffff


	//   ....[121]....
        /*02d4*/ 	.word	0xffffffff


	//   ....[122]....
        /*02d8*/ 	.word	0xffffffff


	//   ....[123]....
        /*02dc*/ 	.word	0xffffffff


	//   ....[124]....
        /*02e0*/ 	.word	0xffffffff


	//   ....[125]....
        /*02e4*/ 	.word	0xffffffff


	//   ....[126]....
        /*02e8*/ 	.word	0xffffffff


	//   ....[127]....
        /*02ec*/ 	.word	0xffffffff


	//   ....[128]....
        /*02f0*/ 	.word	0xffffffff


	//   ....[129]....
        /*02f4*/ 	.word	0xffffffff


	//   ....[130]....
        /*02f8*/ 	.word	0xffffffff


	//   ....[131]....
        /*02fc*/ 	.word	0xffffffff


	//   ....[132]....
        /*0300*/ 	.word	0xffffffff


	//   ....[133]....
        /*0304*/ 	.word	0xffffffff


	//   ....[134]....
        /*0308*/ 	.word	0xffffffff


	//   ....[135]....
        /*030c*/ 	.word	0xffffffff


	//   ....[136]....
        /*0310*/ 	.word	0xffffffff


	//   ....[137]....
        /*0314*/ 	.word	0xffffffff


	//   ....[138]....
        /*0318*/ 	.word	0x0500000f


	//   ....[139]....
        /*031c*/ 	.word	0x0500000f


	//   ....[140]....
        /*0320*/ 	.word	0x0500000f


	//   ....[141]....
        /*0324*/ 	.word	0x0500000f


	//   ....[142]....
        /*0328*/ 	.word	0x0500000f


	//   ....[143]....
        /*032c*/ 	.word	0x0500000f


	//   ....[144]....
        /*0330*/ 	.word	0x0500000f


	//   ....[145]....
        /*0334*/ 	.word	0x0500000f


	//   ....[146]....
        /*0338*/ 	.word	0x0500000f


	//   ....[147]....
        /*033c*/ 	.word	0x0500000f


	//   ....[148]....
        /*0340*/ 	.word	0x0500000f


	//   ....[149]....
        /*0344*/ 	.word	0x0500000f


	//   ....[150]....
        /*0348*/ 	.word	0x0500000f


	//   ....[151]....
        /*034c*/ 	.word	0x0500000f


	//   ....[152]....
        /*0350*/ 	.word	0x0500000f


	//   ....[153]....
        /*0354*/ 	.word	0x0500000f


	//   ....[154]....
        /*0358*/ 	.word	0x0500000f


	//   ....[155]....
        /*035c*/ 	.word	0x0500000f


	//   ....[156]....
        /*0360*/ 	.word	0x0500000f


	//   ....[157]....
        /*0364*/ 	.word	0x0500000f


	//   ....[158]....
        /*0368*/ 	.word	0x0500000f


	//   ....[159]....
        /*036c*/ 	.word	0x0500000f


	//   ....[160]....
        /*0370*/ 	.word	0x0500000f


	//   ....[161]....
        /*0374*/ 	.word	0x0500000f


	//   ....[162]....
        /*0378*/ 	.word	0x0500000f


	//   ....[163]....
        /*037c*/ 	.word	0x0500000f


	//   ....[164]....
        /*0380*/ 	.word	0x0500000f


	//   ....[165]....
        /*0384*/ 	.word	0x0500000f


	//   ....[166]....
        /*0388*/ 	.word	0x0500000f


	//   ....[167]....
        /*038c*/ 	.word	0x0500000f


	//   ....[168]....
        /*0390*/ 	.word	0x0500000f


	//   ....[169]....
        /*0394*/ 	.word	0x0500000f


	//   ....[170]....
        /*0398*/ 	.word	0x0500000f


	//   ....[171]....
        /*039c*/ 	.word	0x0500000f


	//   ....[172]....
        /*03a0*/ 	.word	0x0500000f


	//   ....[173]....
        /*03a4*/ 	.word	0x0500000f


	//   ....[174]....
        /*03a8*/ 	.word	0x0500000f


	//   ....[175]....
        /*03ac*/ 	.word	0x0500000f


	//   ....[176]....
        /*03b0*/ 	.word	0x0500000f


	//   ....[177]....
        /*03b4*/ 	.word	0x0500000f


	//   ....[178]....
        /*03b8*/ 	.word	0x0500000f


	//   ....[179]....
        /*03bc*/ 	.word	0x0500000f


	//   ....[180]....
        /*03c0*/ 	.word	0x0500000f


	//   ....[181]....
        /*03c4*/ 	.word	0x0500000f


	//   ....[182]....
        /*03c8*/ 	.word	0x0500000f


	//   ....[183]....
        /*03cc*/ 	.word	0x0500000f


	//   ....[184]....
        /*03d0*/ 	.word	0x0500000f


	//   ....[185]....
        /*03d4*/ 	.word	0x0500000f


	//   ....[186]....
        /*03d8*/ 	.word	0x0500000f


	//   ....[187]....
        /*03dc*/ 	.word	0x0500000f


	//   ....[188]....
        /*03e0*/ 	.word	0x0500000f


	//   ....[189]....
        /*03e4*/ 	.word	0x0500000f


	//   ....[190]....
        /*03e8*/ 	.word	0x0500000f


	//   ....[191]....
        /*03ec*/ 	.word	0x0500000f


	//   ....[192]....
        /*03f0*/ 	.word	0x0500000f


	//   ....[193]....
        /*03f4*/ 	.word	0x0500000f


	//   ....[194]....
        /*03f8*/ 	.word	0x0500000f


	//   ....[195]....
        /*03fc*/ 	.word	0x0500000f


	//   ....[196]....
        /*0400*/ 	.word	0x0500000f


	//   ....[197]....
        /*0404*/ 	.word	0x0500000f


	//   ....[198]....
        /*0408*/ 	.word	0x0500000f


	//   ....[199]....
        /*040c*/ 	.word	0x0500000f


	//   ....[200]....
        /*0410*/ 	.word	0x0500000f


	//   ....[201]....
        /*0414*/ 	.word	0x0500000f


	//   ....[202]....
        /*0418*/ 	.word	0x0500000f


	//   ....[203]....
        /*041c*/ 	.word	0x0500000f


	//   ....[204]....
        /*0420*/ 	.word	0x0500000f


	//   ....[205]....
        /*0424*/ 	.word	0x0500000f


	//   ....[206]....
        /*0428*/ 	.word	0x0500000f


	//   ....[207]....
        /*042c*/ 	.word	0x0500000f


	//   ....[208]....
        /*0430*/ 	.word	0x0500000f


	//   ....[209]....
        /*0434*/ 	.word	0x0500000f


	//   ....[210]....
        /*0438*/ 	.word	0x0500000f


	//   ....[211]....
        /*043c*/ 	.word	0x0500000f


	//   ....[212]....
        /*0440*/ 	.word	0x0500000f


	//   ....[213]....
        /*0444*/ 	.word	0x0500000f


	//   ....[214]....
        /*0448*/ 	.word	0x0500000f


	//   ....[215]....
        /*044c*/ 	.word	0x0500000f


	//   ....[216]....
        /*0450*/ 	.word	0x0500000f


	//   ....[217]....
        /*0454*/ 	.word	0x0500000f


	//   ....[218]....
        /*0458*/ 	.word	0x0500000f


	//   ....[219]....
        /*045c*/ 	.word	0x0500000f


	//   ....[220]....
        /*0460*/ 	.word	0x0500000f


	//   ....[221]....
        /*0464*/ 	.word	0x0500000f


	//   ....[222]....
        /*0468*/ 	.word	0x0500000f


	//   ....[223]....
        /*046c*/ 	.word	0x0500000f


	//   ....[224]....
        /*0470*/ 	.word	0x0500000f


	//   ....[225]....
        /*0474*/ 	.word	0x0500000f


	//   ....[226]....
        /*0478*/ 	.word	0x0500000f


	//   ....[227]....
        /*047c*/ 	.word	0x0500000f


	//   ....[228]....
        /*0480*/ 	.word	0x0500000f


	//----- nvinfo : EIATTR_COOP_GROUP_INSTR_OFFSETS
	.align		4
.L_259:
        /*0484*/ 	.byte	0x04, 0x28
        /*0486*/ 	.short	(.L_261 - .L_260)


	//   ....[0]....
.L_260:
        /*0488*/ 	.word	0x00000080


	//   ....[1]....
        /*048c*/ 	.word	0x00000090


	//   ....[2]....
        /*0490*/ 	.word	0x000002d0


	//   ....[3]....
        /*0494*/ 	.word	0x00000430


	//   ....[4]....
        /*0498*/ 	.word	0x00000550


	//   ....[5]....
        /*049c*/ 	.word	0x000006b0


	//   ....[6]....
        /*04a0*/ 	.word	0x00001290


	//   ....[7]....
        /*04a4*/ 	.word	0x00001960


	//   ....[8]....
        /*04a8*/ 	.word	0x00001990


	//   ....[9]....
        /*04ac*/ 	.word	0x00002070


	//   ....[10]....
        /*04b0*/ 	.word	0x000020d0


	//   ....[11]....
        /*04b4*/ 	.word	0x00002b70


	//   ....[12]....
        /*04b8*/ 	.word	0x00002bd0


	//   ....[13]....
        /*04bc*/ 	.word	0x00003e60


	//   ....[14]....
        /*04c0*/ 	.word	0x00003e80


	//   ....[15]....
        /*04c4*/ 	.word	0x00004540


	//   ....[16]....
        /*04c8*/ 	.word	0x00004590


	//   ....[17]....
        /*04cc*/ 	.word	0x00004e90


	//   ....[18]....
        /*04d0*/ 	.word	0x00004ef0


	//   ....[19]....
        /*04d4*/ 	.word	0x000068d0


	//   ....[20]....
        /*04d8*/ 	.word	0x000068e0


	//   ....[21]....
        /*04dc*/ 	.word	0x00006910


	//   ....[22]....
        /*04e0*/ 	.word	0x00006930


	//   ....[23]....
        /*04e4*/ 	.word	0x00007bb0


	//   ....[24]....
        /*04e8*/ 	.word	0x00007be0


	//   ....[25]....
        /*04ec*/ 	.word	0x00007c90


	//   ....[26]....
        /*04f0*/ 	.word	0x00007ca0


	//   ....[27]....
        /*04f4*/ 	.word	0x000088a0


	//   ....[28]....
        /*04f8*/ 	.word	0x000088d0


	//   ....[29]....
        /*04fc*/ 	.word	0x00008900


	//   ....[30]....
        /*0500*/ 	.word	0x00008930


	//   ....[31]....
        /*0504*/ 	.word	0x00008db0


	//   ....[32]....
        /*0508*/ 	.word	0x00008df0


	//   ....[33]....
        /*050c*/ 	.word	0x00008e10


	//   ....[34]....
        /*0510*/ 	.word	0x00008e40


	//   ....[35]....
        /*0514*/ 	.word	0x00008e60


	//   ....[36]....
        /*0518*/ 	.word	0x00008e70


	//   ....[37]....
        /*051c*/ 	.word	0x00008e90


	//   ....[38]....
        /*0520*/ 	.word	0x00008eb0


	//   ....[39]....
        /*0524*/ 	.word	0x00009510


	//   ....[40]....
        /*0528*/ 	.word	0x00009550


	//   ....[41]....
        /*052c*/ 	.word	0x00009580


	//   ....[42]....
        /*0530*/ 	.word	0x000095b0


	//   ....[43]....
        /*0534*/ 	.word	0x000095d0


	//   ....[44]....
        /*0538*/ 	.word	0x000095e0


	//   ....[45]....
        /*053c*/ 	.word	0x000095f0


	//   ....[46]....
        /*0540*/ 	.word	0x00009610


	//   ....[47]....
        /*0544*/ 	.word	0x000097b0


	//   ....[48]....
        /*0548*/ 	.word	0x0000ac00


	//   ....[49]....
        /*054c*/ 	.word	0x0000ac20


	//   ....[50]....
        /*0550*/ 	.word	0x0000ac30


	//   ....[51]....
        /*0554*/ 	.word	0x0000acb0


	//   ....[52]....
        /*0558*/ 	.word	0x0000acd0


	//   ....[53]....
        /*055c*/ 	.word	0x0000ad50


	//   ....[54]....
        /*0560*/ 	.word	0x0000ad70


	//   ....[55]....
        /*0564*/ 	.word	0x0000adf0


	//   ....[56]....
        /*0568*/ 	.word	0x0000ae10


	//   ....[57]....
        /*056c*/ 	.word	0x0000ae90


	//   ....[58]....
        /*0570*/ 	.word	0x0000aeb0


	//   ....[59]....
        /*0574*/ 	.word	0x0000af30


	//   ....[60]....
        /*0578*/ 	.word	0x0000af50


	//   ....[61]....
        /*057c*/ 	.word	0x0000afd0


	//   ....[62]....
        /*0580*/ 	.word	0x0000aff0


	//   ....[63]....
        /*0584*/ 	.word	0x0000b000


	//   ....[64]....
        /*0588*/ 	.word	0x0000b850


	//   ....[65]....
        /*058c*/ 	.word	0x0000b870


	//   ....[66]....
        /*0590*/ 	.word	0x0000b890


	//   ....[67]....
        /*0594*/ 	.word	0x0000b930


	//   ....[68]....
        /*0598*/ 	.word	0x0000b950


	//   ....[69]....
        /*059c*/ 	.word	0x0000b9d0


	//   ....[70]....
        /*05a0*/ 	.word	0x0000b9f0


	//   ....[71]....
        /*05a4*/ 	.word	0x0000ba70


	//   ....[72]....
        /*05a8*/ 	.word	0x0000ba90


	//   ....[73]....
        /*05ac*/ 	.word	0x0000bb10


	//   ....[74]....
        /*05b0*/ 	.word	0x0000bb30


	//   ....[75]....
        /*05b4*/ 	.word	0x0000bbb0


	//   ....[76]....
        /*05b8*/ 	.word	0x0000bbd0


	//   ....[77]....
        /*05bc*/ 	.word	0x0000bc50


	//   ....[78]....
        /*05c0*/ 	.word	0x0000bc70


	//   ....[79]....
        /*05c4*/ 	.word	0x0000bc80


	//   ....[80]....
        /*05c8*/ 	.word	0x0000bc90


	//   ....[81]....
        /*05cc*/ 	.word	0x0000bd30


	//   ....[82]....
        /*05d0*/ 	.word	0x0000bd80


	//   ....[83]....
        /*05d4*/ 	.word	0x0000bda0


	//   ....[84]....
        /*05d8*/ 	.word	0x0000bdc0


	//   ....[85]....
        /*05dc*/ 	.word	0x0000be10


	//   ....[86]....
        /*05e0*/ 	.word	0x0000be30


	//   ....[87]....
        /*05e4*/ 	.word	0x0000be40


	//   ....[88]....
        /*05e8*/ 	.word	0x0000c5e0


	//   ....[89]....
        /*05ec*/ 	.word	0x0000c600


	//   ....[90]....
        /*05f0*/ 	.word	0x0000c670


	//   ....[91]....
        /*05f4*/ 	.word	0x0000c680


	//   ....[92]....
        /*05f8*/ 	.word	0x0000c6c0


	//   ....[93]....
        /*05fc*/ 	.word	0x0000c6d0


	//   ....[94]....
        /*0600*/ 	.word	0x0000c710


	//   ....[95]....
        /*0604*/ 	.word	0x0000c720


	//   ....[96]....
        /*0608*/ 	.word	0x0000c760


	//   ....[97]....
        /*060c*/ 	.word	0x0000c770


	//   ....[98]....
        /*0610*/ 	.word	0x0000c7b0


	//   ....[99]....
        /*0614*/ 	.word	0x0000c7c0


	//   ....[100]....
        /*0618*/ 	.word	0x0000c800


	//   ....[101]....
        /*061c*/ 	.word	0x0000c810


	//   ....[102]....
        /*0620*/ 	.word	0x0000c820


	//   ....[103]....
        /*0624*/ 	.word	0x0000c860


	//   ....[104]....
        /*0628*/ 	.word	0x0000cb20


	//   ....[105]....
        /*062c*/ 	.word	0x0000cb40


	//   ....[106]....
        /*0630*/ 	.word	0x0000cba0


	//   ....[107]....
        /*0634*/ 	.word	0x0000cbb0


	//   ....[108]....
        /*0638*/ 	.word	0x0000cc00


	//   ....[109]....
        /*063c*/ 	.word	0x0000cc10


	//   ....[110]....
        /*0640*/ 	.word	0x0000cc60


	//   ....[111]....
        /*0644*/ 	.word	0x0000cc70


	//   ....[112]....
        /*0648*/ 	.word	0x0000ccc0


	//   ....[113]....
        /*064c*/ 	.word	0x0000ccd0


	//   ....[114]....
        /*0650*/ 	.word	0x0000cd20


	//   ....[115]....
        /*0654*/ 	.word	0x0000cd30


	//   ....[116]....
        /*0658*/ 	.word	0x0000cd80


	//   ....[117]....
        /*065c*/ 	.word	0x0000cd90


	//   ....[118]....
        /*0660*/ 	.word	0x0000cda0


	//   ....[119]....
        /*0664*/ 	.word	0x0000cdf0


	//   ....[120]....
        /*0668*/ 	.word	0x0000d3c0


	//   ....[121]....
        /*066c*/ 	.word	0x0000d3d0


	//   ....[122]....
        /*0670*/ 	.word	0x0000d3e0


	//   ....[123]....
        /*0674*/ 	.word	0x0000d3f0


	//   ....[124]....
        /*0678*/ 	.word	0x0000d400


	//   ....[125]....
        /*067c*/ 	.word	0x0000d450


	//   ....[126]....
        /*0680*/ 	.word	0x0000d4a0


	//   ....[127]....
        /*0684*/ 	.word	0x0000d4d0


	//   ....[128]....
        /*0688*/ 	.word	0x0000d500


	//   ....[129]....
        /*068c*/ 	.word	0x0000d530


	//   ....[130]....
        /*0690*/ 	.word	0x0000d560


	//   ....[131]....
        /*0694*/ 	.word	0x0000d590


	//   ....[132]....
        /*0698*/ 	.word	0x0000d5c0


	//   ....[133]....
        /*069c*/ 	.word	0x0000d5f0


	//   ....[134]....
        /*06a0*/ 	.word	0x0000d620


	//   ....[135]....
        /*06a4*/ 	.word	0x0000d650


	//   ....[136]....
        /*06a8*/ 	.word	0x0000d950


	//   ....[137]....
        /*06ac*/ 	.word	0x0000db40


	//   ....[138]....
        /*06b0*/ 	.word	0x0000e0d0


	//   ....[139]....
        /*06b4*/ 	.word	0x0000e1b0


	//   ....[140]....
        /*06b8*/ 	.word	0x0000e250


	//   ....[141]....
        /*06bc*/ 	.word	0x0000e2b0


	//   ....[142]....
        /*06c0*/ 	.word	0x0000e3a0


	//   ....[143]....
        /*06c4*/ 	.word	0x0000e410


	//   ....[144]....
        /*06c8*/ 	.word	0x0000e500


	//   ....[145]....
        /*06cc*/ 	.word	0x0000e570


	//   ....[146]....
        /*06d0*/ 	.word	0x0000e660


	//   ....[147]....
        /*06d4*/ 	.word	0x0000e6d0


	//   ....[148]....
        /*06d8*/ 	.word	0x0000e7c0


	//   ....[149]....
        /*06dc*/ 	.word	0x0000e830


	//   ....[150]....
        /*06e0*/ 	.word	0x0000e920


	//   ....[151]....
        /*06e4*/ 	.word	0x0000e990


	//   ....[152]....
        /*06e8*/ 	.word	0x0000ea80


	//   ....[153]....
        /*06ec*/ 	.word	0x0000eaf0


	//   ....[154]....
        /*06f0*/ 	.word	0x0000ebd0


	//   ....[155]....
        /*06f4*/ 	.word	0x0000ec60


	//   ....[156]....
        /*06f8*/ 	.word	0x0000ecd0


	//   ....[157]....
        /*06fc*/ 	.word	0x0000ed30


	//   ....[158]....
        /*0700*/ 	.word	0x0000ee30


	//   ....[159]....
        /*0704*/ 	.word	0x0000ee90


	//   ....[160]....
        /*0708*/ 	.word	0x0000ef90


	//   ....[161]....
        /*070c*/ 	.word	0x0000eff0


	//   ....[162]....
        /*0710*/ 	.word	0x0000f0f0


	//   ....[163]....
        /*0714*/ 	.word	0x0000f150


	//   ....[164]....
        /*0718*/ 	.word	0x0000f250


	//   ....[165]....
        /*071c*/ 	.word	0x0000f2b0


	//   ....[166]....
        /*0720*/ 	.word	0x0000f3b0


	//   ....[167]....
        /*0724*/ 	.word	0x0000f410


	//   ....[168]....
        /*0728*/ 	.word	0x0000f510


	//   ....[169]....
        /*072c*/ 	.word	0x0000f570


	//   ....[170]....
        /*0730*/ 	.word	0x0000f610


	//   ....[171]....
        /*0734*/ 	.word	0x0000f6d0


	//   ....[172]....
        /*0738*/ 	.word	0x0000f7a0


	//   ....[173]....
        /*073c*/ 	.word	0x0000f800


	//   ....[174]....
        /*0740*/ 	.word	0x0000f8c0


	//   ....[175]....
        /*0744*/ 	.word	0x0000f920


	//   ....[176]....
        /*0748*/ 	.word	0x0000f9d0


	//   ....[177]....
        /*074c*/ 	.word	0x0000fa50


	//   ....[178]....
        /*0750*/ 	.word	0x0000fb00


	//   ....[179]....
        /*0754*/ 	.word	0x0000fc30


	//   ....[180]....
        /*0758*/ 	.word	0x0000fce0


	//   ....[181]....
        /*075c*/ 	.word	0x0000fd60


	//   ....[182]....
        /*0760*/ 	.word	0x0000fe20


	//   ....[183]....
        /*0764*/ 	.word	0x0000fe80


	//   ....[184]....
        /*0768*/ 	.word	0x0000ff30


	//   ....[185]....
        /*076c*/ 	.word	0x0000ff90


	//   ....[186]....
        /*0770*/ 	.word	0x00010040


	//   ....[187]....
        /*0774*/ 	.word	0x000100a0


	//   ....[188]....
        /*0778*/ 	.word	0x00010150


	//   ....[189]....
        /*077c*/ 	.word	0x000101b0


	//   ....[190]....
        /*0780*/ 	.word	0x00010260


	//   ....[191]....
        /*0784*/ 	.word	0x000102c0


	//   ....[192]....
        /*0788*/ 	.word	0x00010370


	//   ....[193]....
        /*078c*/ 	.word	0x000103d0


	//   ....[194]....
        /*0790*/ 	.word	0x00010480


	//   ....[195]....
        /*0794*/ 	.word	0x00010570


	//   ....[196]....
        /*0798*/ 	.word	0x00010610


	//   ....[197]....
        /*079c*/ 	.word	0x00010670


	//   ....[198]....
        /*07a0*/ 	.word	0x00010730


	//   ....[199]....
        /*07a4*/ 	.word	0x00010790


	//   ....[200]....
        /*07a8*/ 	.word	0x00010850


	//   ....[201]....
        /*07ac*/ 	.word	0x000108b0


	//   ....[202]....
        /*07b0*/ 	.word	0x00010970


	//   ....[203]....
        /*07b4*/ 	.word	0x000109d0


	//   ....[204]....
        /*07b8*/ 	.word	0x00010a90


	//   ....[205]....
        /*07bc*/ 	.word	0x00010af0


	//   ....[206]....
        /*07c0*/ 	.word	0x00010bb0


	//   ....[207]....
        /*07c4*/ 	.word	0x00010c10


	//   ....[208]....
        /*07c8*/ 	.word	0x00010cd0


	//   ....[209]....
        /*07cc*/ 	.word	0x00010d30


	//   ....[210]....
        /*07d0*/ 	.word	0x00010df0


	//   ....[211]....
        /*07d4*/ 	.word	0x00010ee0


	//   ....[212]....
        /*07d8*/ 	.word	0x00010f90


	//   ....[213]....
        /*07dc*/ 	.word	0x00011020


	//   ....[214]....
        /*07e0*/ 	.word	0x000110d0


	//   ....[215]....
        /*07e4*/ 	.word	0x00011130


	//   ....[216]....
        /*07e8*/ 	.word	0x000111e0


	//   ....[217]....
        /*07ec*/ 	.word	0x00011240


	//   ....[218]....
        /*07f0*/ 	.word	0x00011300


	//   ....[219]....
        /*07f4*/ 	.word	0x00011360


	//   ....[220]....
        /*07f8*/ 	.word	0x00011410


	//   ....[221]....
        /*07fc*/ 	.word	0x00011470


	//   ....[222]....
        /*0800*/ 	.word	0x00011530


	//   ....[223]....
        /*0804*/ 	.word	0x00011590


	//   ....[224]....
        /*0808*/ 	.word	0x00011640


	//   ....[225]....
        /*080c*/ 	.word	0x000116a0


	//   ....[226]....
        /*0810*/ 	.word	0x00011760


	//   ....[227]....
        /*0814*/ 	.word	0x000117f0


	//   ....[228]....
        /*0818*/ 	.word	0x00011910


	//----- nvinfo : EIATTR_REG_RECONFIG
	.align		4
.L_261:
        /*081c*/ 	.byte	0x01, 0x54
	.zero		2


	//----- nvinfo : EIATTR_SYSCALL_OFFSETS
	.align		4
        /*0820*/ 	.byte	0x04, 0x46
        /*0822*/ 	.short	(.L_263 - .L_262)


	//   ....[0]....
.L_262:
        /*0824*/ 	.word	0x00001470


	//   ....[1]....
        /*0828*/ 	.word	0x0000a200


	//   ....[2]....
        /*082c*/ 	.word	0x0000a350


	//   ....[3]....
        /*0830*/ 	.word	0x0000a440


	//   ....[4]....
        /*0834*/ 	.word	0x0000b320


	//----- nvinfo : EIATTR_MBARRIER_INSTR_OFFSETS
	.align		4
.L_263:
        /*0838*/ 	.byte	0x04, 0x39
        /*083a*/ 	.short	(.L_265 - .L_264)


	//   ....[0]....
.L_264:
        /*083c*/ 	.word	0x00000180
        /*0840*/ 	.word	0x000000ff
        /*0844*/ 	.word	0x00016800
        /*0848*/ 	.short	0x0100
        /*084a*/ 	.byte	0x08
	.zero		1


	//   ....[1]....
        /*084c*/ 	.word	0x00000190
        /*0850*/ 	.word	0x000000ff
        /*0854*/ 	.word	0x00016820
        /*0858*/ 	.short	0x0100
        /*085a*/ 	.byte	0x08
	.zero		1


	//   ....[2]....
        /*085c*/ 	.word	0x00000280
        /*0860*/ 	.word	0x000000ff
        /*0864*/ 	.word	0x00016830
        /*0868*/ 	.short	0x0100
        /*086a*/ 	.byte	0x08
	.zero		1


	//   ....[3]....
        /*086c*/ 	.word	0x00000290
        /*0870*/ 	.word	0x000000ff
        /*0874*/ 	.word	0x00016840
        /*0878*/ 	.short	0x0100
        /*087a*/ 	.byte	0x08
	.zero		1


	//   ....[4]....
        /*087c*/ 	.word	0x000002a0
        /*0880*/ 	.word	0x000000ff
        /*0884*/ 	.word	0x00016838
        /*0888*/ 	.short	0x0100
        /*088a*/ 	.byte	0x08
	.zero		1


	//   ....[5]....
        /*088c*/ 	.word	0x000002b0
        /*0890*/ 	.word	0x000000ff
        /*0894*/ 	.word	0x00016848
        /*0898*/ 	.short	0x0100
        /*089a*/ 	.byte	0x08
	.zero		1


	//   ....[6]....
        /*089c*/ 	.word	0x000003e0
        /*08a0*/ 	.word	0x000000ff
        /*08a4*/ 	.word	0x00016850
        /*08a8*/ 	.short	0x0100
        /*08aa*/ 	.byte	0x08
	.zero		1


	//   ....[7]....
        /*08ac*/ 	.word	0x000003f0
        /*08b0*/ 	.word	0x000000ff
        /*08b4*/ 	.word	0x00016860
        /*08b8*/ 	.short	0x0100
        /*08ba*/ 	.byte	0x08
	.zero		1


	//   ....[8]....
        /*08bc*/ 	.word	0x00000400
        /*08c0*/ 	.word	0x000000ff
        /*08c4*/ 	.word	0x00016858
        /*08c8*/ 	.short	0x0100
        /*08ca*/ 	.byte	0x08
	.zero		1


	//   ....[9]....
        /*08cc*/ 	.word	0x00000410
        /*08d0*/ 	.word	0x000000ff
        /*08d4*/ 	.word	0x00016868
        /*08d8*/ 	.short	0x0100
        /*08da*/ 	.byte	0x08
	.zero		1


	//   ....[10]....
        /*08dc*/ 	.word	0x00000500
        /*08e0*/ 	.word	0x000000ff
        /*08e4*/ 	.word	0x00016870
        /*08e8*/ 	.short	0x0100
        /*08ea*/ 	.byte	0x06
	.zero		1


	//   ....[11]....
        /*08ec*/ 	.word	0x00000510
        /*08f0*/ 	.word	0x000000ff
        /*08f4*/ 	.word	0x00016880
        /*08f8*/ 	.short	0x0100
        /*08fa*/ 	.byte	0x06
	.zero		1


	//   ....[12]....
        /*08fc*/ 	.word	0x00000520
        /*0900*/ 	.word	0x000000ff
        /*0904*/ 	.word	0x00016878
        /*0908*/ 	.short	0x0100
        /*090a*/ 	.byte	0x06
	.zero		1


	//   ....[13]....
        /*090c*/ 	.word	0x00000530
        /*0910*/ 	.word	0x000000ff
        /*0914*/ 	.word	0x00016888
        /*0918*/ 	.short	0x0100
        /*091a*/ 	.byte	0x06
	.zero		1


	//   ....[14]....
        /*091c*/ 	.word	0x00000660
        /*0920*/ 	.word	0x000000ff
        /*0924*/ 	.word	0x00016890
        /*0928*/ 	.short	0x0100
        /*092a*/ 	.byte	0x08
	.zero		1


	//   ....[15]....
        /*092c*/ 	.word	0x00000670
        /*0930*/ 	.word	0x000000ff
        /*0934*/ 	.word	0x000168a0
        /*0938*/ 	.short	0x0100
        /*093a*/ 	.byte	0x08
	.zero		1


	//   ....[16]....
        /*093c*/ 	.word	0x00000680
        /*0940*/ 	.word	0x000000ff
        /*0944*/ 	.word	0x00016898
        /*0948*/ 	.short	0x0100
        /*094a*/ 	.byte	0x08
	.zero		1


	//   ....[17]....
        /*094c*/ 	.word	0x00000690
        /*0950*/ 	.word	0x000000ff
        /*0954*/ 	.word	0x000168a8
        /*0958*/ 	.short	0x0100
        /*095a*/ 	.byte	0x08
	.zero		1


	//   ....[18]....
        /*095c*/ 	.word	0x000007d0
        /*0960*/ 	.word	0x000000ff
        /*0964*/ 	.word	0x000168b0
        /*0968*/ 	.short	0x0100
        /*096a*/ 	.byte	0x08
	.zero		1


	//   ....[19]....
        /*096c*/ 	.word	0x000007e0
        /*0970*/ 	.word	0x000000ff
        /*0974*/ 	.word	0x000168c0
        /*0978*/ 	.short	0x0100
        /*097a*/ 	.byte	0x08
	.zero		1


	//   ....[20]....
        /*097c*/ 	.word	0x000007f0
        /*0980*/ 	.word	0x000000ff
        /*0984*/ 	.word	0x000168b8
        /*0988*/ 	.short	0x0100
        /*098a*/ 	.byte	0x08
	.zero		1


	//   ....[21]....
        /*098c*/ 	.word	0x00000800
        /*0990*/ 	.word	0x000000ff
        /*0994*/ 	.word	0x000168c8
        /*0998*/ 	.short	0x0100
        /*099a*/ 	.byte	0x08
	.zero		1


	//   ....[22]....
        /*099c*/ 	.word	0x000014f0
        /*09a0*/ 	.word	0x000000ff
        /*09a4*/ 	.word	0x00016800
        /*09a8*/ 	.short	0x010a
        /*09aa*/ 	.byte	0x2d
	.zero		1


	//   ....[23]....
        /*09ac*/ 	.word	0x00001570
        /*09b0*/ 	.word	0x00000004
        /*09b4*/ 	.word	0x00016830
        /*09b8*/ 	.short	0x010a
        /*09ba*/ 	.byte	0x3f
	.zero		1


	//   ....[24]....
        /*09bc*/ 	.word	0x000015b0
        /*09c0*/ 	.word	0x00000004
        /*09c4*/ 	.word	0x00016830
        /*09c8*/ 	.short	0x010a
        /*09ca*/ 	.byte	0x3f
	.zero		1


	//   ....[25]....
        /*09cc*/ 	.word	0x00002140
        /*09d0*/ 	.word	0x000000ff
        /*09d4*/ 	.word	0x00000000
        /*09d8*/ 	.short	0x0101
        /*09da*/ 	.byte	0x06
	.zero		1


	//   ....[26]....
        /*09dc*/ 	.word	0x000037d0
        /*09e0*/ 	.word	0x000000ff
        /*09e4*/ 	.word	0x00016830
        /*09e8*/ 	.short	0x010a
        /*09ea*/ 	.byte	0x06
	.zero		1


	//   ....[27]....
        /*09ec*/ 	.word	0x00003810
        /*09f0*/ 	.word	0x000000ff
        /*09f4*/ 	.word	0x00016830
        /*09f8*/ 	.short	0x010a
        /*09fa*/ 	.byte	0x06
	.zero		1


	//   ....[28]....
        /*09fc*/ 	.word	0x00003a20
        /*0a00*/ 	.word	0x000000ff
        /*0a04*/ 	.word	0x00016850
        /*0a08*/ 	.short	0x010a
        /*0a0a*/ 	.byte	0x06
	.zero		1


	//   ....[29]....
        /*0a0c*/ 	.word	0x00003a60
        /*0a10*/ 	.word	0x000000ff
        /*0a14*/ 	.word	0x00016850
        /*0a18*/ 	.short	0x010a
        /*0a1a*/ 	.byte	0x06
	.zero		1


	//   ....[30]....
        /*0a1c*/ 	.word	0x00003ee0
        /*0a20*/ 	.word	0x000000ff
        /*0a24*/ 	.word	0x00000000
        /*0a28*/ 	.short	0x0101
        /*0a2a*/ 	.byte	0x06
	.zero		1


	//   ....[31]....
        /*0a2c*/ 	.word	0x000059d0
        /*0a30*/ 	.word	0x000000ff
        /*0a34*/ 	.word	0x00000000
        /*0a38*/ 	.short	0x0101
        /*0a3a*/ 	.byte	0x06
	.zero		1


	//   ....[32]....
        /*0a3c*/ 	.word	0x00005eb0
        /*0a40*/ 	.word	0x000000ff
        /*0a44*/ 	.word	0x00016830
        /*0a48*/ 	.short	0x010a
        /*0a4a*/ 	.byte	0x06
	.zero		1


	//   ....[33]....
        /*0a4c*/ 	.word	0x00005ef0
        /*0a50*/ 	.word	0x000000ff
        /*0a54*/ 	.word	0x00016830
        /*0a58*/ 	.short	0x010a
        /*0a5a*/ 	.byte	0x06
	.zero		1


	//   ....[34]....
        /*0a5c*/ 	.word	0x00006100
        /*0a60*/ 	.word	0x000000ff
        /*0a64*/ 	.word	0x00016850
        /*0a68*/ 	.short	0x010a
        /*0a6a*/ 	.byte	0x06
	.zero		1


	//   ....[35]....
        /*0a6c*/ 	.word	0x00006140
        /*0a70*/ 	.word	0x000000ff
        /*0a74*/ 	.word	0x00016850
        /*0a78*/ 	.short	0x010a
        /*0a7a*/ 	.byte	0x06
	.zero		1


	//   ....[36]....
        /*0a7c*/ 	.word	0x00006560
        /*0a80*/ 	.word	0x000000ff
        /*0a84*/ 	.word	0x00000000
        /*0a88*/ 	.short	0x0101
        /*0a8a*/ 	.byte	0x06
	.zero		1


	//   ....[37]....
        /*0a8c*/ 	.word	0x00007710
        /*0a90*/ 	.word	0x000000ff
        /*0a94*/ 	.word	0x00000000
        /*0a98*/ 	.short	0x0101
        /*0a9a*/ 	.byte	0x06
	.zero		1


	//   ....[38]....
        /*0a9c*/ 	.word	0x00007b20
        /*0aa0*/ 	.word	0x000000ff
        /*0aa4*/ 	.word	0x00016850
        /*0aa8*/ 	.short	0x010a
        /*0aaa*/ 	.byte	0x05
	.zero		1


	//   ....[39]....
        /*0aac*/ 	.word	0x00007b60
        /*0ab0*/ 	.word	0x000000ff
        /*0ab4*/ 	.word	0x00016850
        /*0ab8*/ 	.short	0x010a
        /*0aba*/ 	.byte	0x05
	.zero		1


	//   ....[40]....
        /*0abc*/ 	.word	0x000080c0
        /*0ac0*/ 	.word	0x000000ff
        /*0ac4*/ 	.word	0x00000000
        /*0ac8*/ 	.short	0x0101
        /*0aca*/ 	.byte	0x04
	.zero		1


	//   ....[41]....
        /*0acc*/ 	.word	0x00008cd0
        /*0ad0*/ 	.word	0x00000000
        /*0ad4*/ 	.word	0x00000000
        /*0ad8*/ 	.short	0x0101
        /*0ada*/ 	.byte	0x3f
	.zero		1


	//   ....[42]....
        /*0adc*/ 	.word	0x0000a9a0
        /*0ae0*/ 	.word	0x00000000
        /*0ae4*/ 	.word	0x00016840
        /*0ae8*/ 	.short	0x010a
        /*0aea*/ 	.byte	0x3f
	.zero		1


	//   ....[43]....
        /*0aec*/ 	.word	0x0000b100
        /*0af0*/ 	.word	0x00000000
        /*0af4*/ 	.word	0x00016830
        /*0af8*/ 	.short	0x0107
        /*0afa*/ 	.byte	0x3f
	.zero		1


	//   ....[44]....
        /*0afc*/ 	.word	0x0000b1c0
        /*0b00*/ 	.word	0x00000000
        /*0b04*/ 	.word	0x00016830
        /*0b08*/ 	.short	0x0101
        /*0b0a*/ 	.byte	0x3f
	.zero		1


	//   ....[45]....
        /*0b0c*/ 	.word	0x0000bf30
        /*0b10*/ 	.word	0x00000010
        /*0b14*/ 	.word	0x00016800
        /*0b18*/ 	.short	0x0107
        /*0b1a*/ 	.byte	0x3f
	.zero		1


	//   ....[46]....
        /*0b1c*/ 	.word	0x0000c020
        /*0b20*/ 	.word	0x00000010
        /*0b24*/ 	.word	0x00016800
        /*0b28*/ 	.short	0x0101
        /*0b2a*/ 	.byte	0x3f
	.zero		1


	//   ....[47]....
        /*0b2c*/ 	.word	0x0000c040
        /*0b30*/ 	.word	0x00000010
        /*0b34*/ 	.word	0x00016820
        /*0b38*/ 	.short	0x010a
        /*0b3a*/ 	.byte	0x3f
	.zero		1


	//   ....[48]....
        /*0b3c*/ 	.word	0x0000c3c0
        /*0b40*/ 	.word	0x00000005
        /*0b44*/ 	.word	0x00016840
        /*0b48*/ 	.short	0x010a
        /*0b4a*/ 	.byte	0x3f
	.zero		1


	//   ....[49]....
        /*0b4c*/ 	.word	0x0000c8e0
        /*0b50*/ 	.word	0x00000005
        /*0b54*/ 	.word	0x00016830
        /*0b58*/ 	.short	0x0107
        /*0b5a*/ 	.byte	0x3f
	.zero		1


	//   ....[50]....
        /*0b5c*/ 	.word	0x0000c9a0
        /*0b60*/ 	.word	0x00000005
        /*0b64*/ 	.word	0x00016830
        /*0b68*/ 	.short	0x0101
        /*0b6a*/ 	.byte	0x3f
	.zero		1


	//   ....[51]....
        /*0b6c*/ 	.word	0x0000ca00
        /*0b70*/ 	.word	0x00000005
        /*0b74*/ 	.word	0x00016860
        /*0b78*/ 	.short	0x010a
        /*0b7a*/ 	.byte	0x3f
	.zero		1


	//   ....[52]....
        /*0b7c*/ 	.word	0x0000cf10
        /*0b80*/ 	.word	0x00000005
        /*0b84*/ 	.word	0x00016850
        /*0b88*/ 	.short	0x0107
        /*0b8a*/ 	.byte	0x3f
	.zero		1


	//   ....[53]....
        /*0b8c*/ 	.word	0x0000d070
        /*0b90*/ 	.word	0x00000005
        /*0b94*/ 	.word	0x00016850
        /*0b98*/ 	.short	0x0101
        /*0b9a*/ 	.byte	0x3f
	.zero		1


	//   ....[54]....
        /*0b9c*/ 	.word	0x0000d280
        /*0ba0*/ 	.word	0x00000004
        /*0ba4*/ 	.word	0x00016860
        /*0ba8*/ 	.short	0x010a
        /*0baa*/ 	.byte	0x3f
	.zero		1


	//   ....[55]....
        /*0bac*/ 	.word	0x0000d730
        /*0bb0*/ 	.word	0x00000004
        /*0bb4*/ 	.word	0x00016850
        /*0bb8*/ 	.short	0x0107
        /*0bba*/ 	.byte	0x3f
	.zero		1


	//   ....[56]....
        /*0bbc*/ 	.word	0x0000d7f0
        /*0bc0*/ 	.word	0x00000004
        /*0bc4*/ 	.word	0x00016850
        /*0bc8*/ 	.short	0x0101
        /*0bca*/ 	.byte	0x3f
	.zero		1


	//   ....[57]....
        /*0bcc*/ 	.word	0x0000dac0
        /*0bd0*/ 	.word	0x00000005
        /*0bd4*/ 	.word	0x00016820
        /*0bd8*/ 	.short	0x010a
        /*0bda*/ 	.byte	0x3f
	.zero		1


	//   ....[58]....
        /*0bdc*/ 	.word	0x0000dc40
        /*0be0*/ 	.word	0x00000003
        /*0be4*/ 	.word	0x00016840
        /*0be8*/ 	.short	0x010a
        /*0bea*/ 	.byte	0x3f
	.zero		1


	//   ....[59]....
        /*0bec*/ 	.word	0x0000dce0
        /*0bf0*/ 	.word	0x00000005
        /*0bf4*/ 	.word	0x00016840
        /*0bf8*/ 	.short	0x010a
        /*0bfa*/ 	.byte	0x3f
	.zero		1


	//   ....[60]....
        /*0bfc*/ 	.word	0x0000dd20
        /*0c00*/ 	.word	0x00000003
        /*0c04*/ 	.word	0x00016860
        /*0c08*/ 	.short	0x010a
        /*0c0a*/ 	.byte	0x3f
	.zero		1


	//   ....[61]....
        /*0c0c*/ 	.word	0x0000dd60
        /*0c10*/ 	.word	0x00000005
        /*0c14*/ 	.word	0x00016860
        /*0c18*/ 	.short	0x010a
        /*0c1a*/ 	.byte	0x3f
	.zero		1


	//   ....[62]....
        /*0c1c*/ 	.word	0x0000ddd0
        /*0c20*/ 	.word	0x00000003
        /*0c24*/ 	.word	0x00016800
        /*0c28*/ 	.short	0x010a
        /*0c2a*/ 	.byte	0x3f
	.zero		1


	//   ....[63]....
        /*0c2c*/ 	.word	0x0000de20
        /*0c30*/ 	.word	0x00000004
        /*0c34*/ 	.word	0x00016830
        /*0c38*/ 	.short	0x010a
        /*0c3a*/ 	.byte	0x3f
	.zero		1


	//   ....[64]....
        /*0c3c*/ 	.word	0x0000de80
        /*0c40*/ 	.word	0x00000003
        /*0c44*/ 	.word	0x00016830
        /*0c48*/ 	.short	0x010a
        /*0c4a*/ 	.byte	0x3f
	.zero		1


	//   ....[65]....
        /*0c4c*/ 	.word	0x0000dee0
        /*0c50*/ 	.word	0x00000003
        /*0c54*/ 	.word	0x00016850
        /*0c58*/ 	.short	0x010a
        /*0c5a*/ 	.byte	0x3f
	.zero		1


	//   ....[66]....
        /*0c5c*/ 	.word	0x0000df40
        /*0c60*/ 	.word	0x00000003
        /*0c64*/ 	.word	0x00016830
        /*0c68*/ 	.short	0x010a
        /*0c6a*/ 	.byte	0x3f
	.zero		1


	//   ....[67]....
        /*0c6c*/ 	.word	0x0000dfa0
        /*0c70*/ 	.word	0x00000003
        /*0c74*/ 	.word	0x00016850
        /*0c78*/ 	.short	0x010a
        /*0c7a*/ 	.byte	0x3f
	.zero		1


	//   ....[68]....
        /*0c7c*/ 	.word	0x0000e000
        /*0c80*/ 	.word	0x00000007
        /*0c84*/ 	.word	0x00016850
        /*0c88*/ 	.short	0x010a
        /*0c8a*/ 	.byte	0x3f
	.zero		1


	//   ....[69]....
        /*0c8c*/ 	.word	0x0000e100
        /*0c90*/ 	.word	0x00000000
        /*0c94*/ 	.word	0x00016840
        /*0c98*/ 	.short	0x010a
        /*0c9a*/ 	.byte	0x3f
	.zero		1


	//   ....[70]....
        /*0c9c*/ 	.word	0x0000fb30
        /*0ca0*/ 	.word	0x00000010
        /*0ca4*/ 	.word	0x00016820
        /*0ca8*/ 	.short	0x010a
        /*0caa*/ 	.byte	0x3f
	.zero		1


	//   ....[71]....
        /*0cac*/ 	.word	0x0000fb80
        /*0cb0*/ 	.word	0x00000005
        /*0cb4*/ 	.word	0x00016840
        /*0cb8*/ 	.short	0x010a
        /*0cba*/ 	.byte	0x3f
	.zero		1


	//   ....[72]....
        /*0cbc*/ 	.word	0x000104c0
        /*0cc0*/ 	.word	0x00000005
        /*0cc4*/ 	.word	0x00016860
        /*0cc8*/ 	.short	0x010a
        /*0cca*/ 	.byte	0x3f
	.zero		1


	//   ....[73]....
        /*0ccc*/ 	.word	0x00010e30
        /*0cd0*/ 	.word	0x00000004
        /*0cd4*/ 	.word	0x00016860
        /*0cd8*/ 	.short	0x010a
        /*0cda*/ 	.byte	0x3f
	.zero		1


	//   ....[74]....
        /*0cdc*/ 	.word	0x00011830
        /*0ce0*/ 	.word	0x00000005
        /*0ce4*/ 	.word	0x00016820
        /*0ce8*/ 	.short	0x010a
        /*0cea*/ 	.byte	0x3f
	.zero		1


	//   ....[75]....
        /*0cec*/ 	.word	0x000119d0
        /*0cf0*/ 	.word	0x00000003
        /*0cf4*/ 	.word	0x00016840
        /*0cf8*/ 	.short	0x010a
        /*0cfa*/ 	.byte	0x3f
	.zero		1


	//   ....[76]....
        /*0cfc*/ 	.word	0x00011a20
        /*0d00*/ 	.word	0x00000005
        /*0d04*/ 	.word	0x00016840
        /*0d08*/ 	.short	0x010a
        /*0d0a*/ 	.byte	0x3f
	.zero		1


	//   ....[77]....
        /*0d0c*/ 	.word	0x00011a70
        /*0d10*/ 	.word	0x00000003
        /*0d14*/ 	.word	0x00016860
        /*0d18*/ 	.short	0x010a
        /*0d1a*/ 	.byte	0x3f
	.zero		1


	//----- nvinfo : EIATTR_NUM_MBARRIERS
	.align		4
.L_265:
        /*0d1c*/ 	.byte	0x03, 0x38
        /*0d1e*/ 	.short	0x0016


	//----- nvinfo : EIATTR_EXIT_INSTR_OFFSETS
	.align		4
        /*0d20*/ 	.byte	0x04, 0x1c
        /*0d22*/ 	.short	(.L_267 - .L_266)


	//   ....[0]....
.L_266:
        /*0d24*/ 	.word	0x00000970


	//   ....[1]....
        /*0d28*/ 	.word	0x00009720


	//   ....[2]....
        /*0d2c*/ 	.word	0x0000ddb0


	//----- nvinfo : EIATTR_MAX_THREADS
	.align		4
.L_267:
        /*0d30*/ 	.byte	0x04, 0x05
        /*0d32*/ 	.short	(.L_269 - .L_268)
.L_268:
        /*0d34*/ 	.word	0x00000200
        /*0d38*/ 	.word	0x00000001
        /*0d3c*/ 	.word	0x00000001


	//----- nvinfo : EIATTR_CRS_STACK_SIZE
	.align		4
.L_269:
        /*0d40*/ 	.byte	0x04, 0x1e
        /*0d42*/ 	.short	(.L_271 - .L_270)
.L_270:
        /*0d44*/ 	.word	0x00000000


	//----- nvinfo : EIATTR_CBANK_PARAM_SIZE
	.align		4
.L_271:
        /*0d48*/ 	.byte	0x03, 0x19
        /*0d4a*/ 	.short	0x0af0


	//----- nvinfo : EIATTR_PARAM_CBANK
	.align		4
        /*0d4c*/ 	.byte	0x04, 0x0a
        /*0d4e*/ 	.short	(.L_273 - .L_272)
	.align		4
.L_272:
        /*0d50*/ 	.word	index@(.nv.constant0._ZN7cutlass13device_kernelIN5flash11enable_sm90INS1_16FlashAttnFwdSm90INS1_25CollectiveMainloopFwdSm90ILi2EN4cute5tupleIJNS5_1CILi1EEES8_S8_EEENS6_IJNS7_ILi192EEENS7_ILi128EEENS7_ILi64EEEEEELi64ENS_10bfloat16_tEfNS_4arch4Sm90ELb1ELb0ELb0ELb0ELb1ELb0ELb0ELb1ELb1ELb1ELb0ELb0EEENS1_21CollectiveEpilogueFwdINS6_IJSA_SC_SB_EEES9_SE_SG_Li384ELb0ELb1ELb0ELb0EEENS1_30DynamicPersistentTileSchedulerILi384ELi128ELb0ELb1ELb1EEEEEEEEEvNT_6ParamsE)
        /*0d54*/ 	.short	0x0210
        /*0d56*/ 	.short	0x0af0


	//----- nvinfo : EIATTR_SW_WAR
	.align		4
.L_273:
        /*0d58*/ 	.byte	0x04, 0x36
        /*0d5a*/ 	.short	(.L_275 - .L_274)
.L_274:
        /*0d5c*/ 	.word	0x00000008
.L_275:


//--------------------- .nv.info._ZN7cutlass13device_kernelIN5flash11enable_sm90INS1_16FlashAttnFwdSm90INS1_25CollectiveMainloopFwdSm90ILi2EN4cute5tupleIJNS5_1CILi1EEES8_S8_EEENS6_IJNS7_ILi192EEENS7_ILi128EEENS7_ILi64EEEEEELi64ENS_10bfloat16_tEfNS_4arch4Sm90ELb1ELb0ELb0ELb1ELb1ELb0ELb0ELb1ELb1ELb1ELb0ELb0EEENS1_21CollectiveEpilogueFwdINS6_IJSA_SC_SB_EEES9_SE_SG_Li384ELb1ELb1ELb0ELb0EEENS1_36VarlenDynamicPersistentTileSchedulerILi192ELi128ELi384ELi128ELb0ELb1ELb1ELb1ELb1ELb1EEEEEEEEEvNT_6ParamsE --------------------------
	.section	.nv.info._ZN7cutlass13device_kernelIN5flash11enable_sm90INS1_16FlashAttnFwdSm90INS1_25CollectiveMainloopFwdSm90ILi2EN4cute5tupleIJNS5_1CILi1EEES8_S8_EEENS6_IJNS7_ILi192EEENS7_ILi128EEENS7_ILi64EEEEEELi64ENS_10bfloat16_tEfNS_4arch4Sm90ELb1ELb0ELb0ELb1ELb1ELb0ELb0ELb1ELb1ELb1ELb0ELb0EEENS1_21CollectiveEpilogueFwdINS6_IJSA_SC_SB_EEES9_SE_SG_Li384ELb1ELb1ELb0ELb0EEENS1_36VarlenDynamicPersistentTileSchedulerILi192ELi128ELi384ELi128ELb0ELb1ELb1ELb1ELb1ELb1EEEEEEEEEvNT_6ParamsE,"",@"SHT_CUDA_INFO"
	.sectionflags	@""
	.align	4


	//----- nvinfo : EIATTR_CUDA_API_VERSION
	.align		4
        /*0000*/ 	.byte	0x04, 0x37
        /*0002*/ 	.short	(.L_277 - .L_276)
.L_276:
        /*0004*/ 	.word	0x00000082


	//----- nvinfo : EIATTR_KPARAM_INFO
	.align		4
.L_277:
        /*0008*/ 	.byte	0x04, 0x17
        /*000a*/ 	.short	(.L_279 - .L_278)
.L_278:
        /*000c*/ 	.word	0x00000000
        /*0010*/ 	.short	0x0000
        /*0012*/ 	.short	0x0070
        /*0014*/ 	.byte	0x00, 0xf0, 0x01, 0x2a


	//----- nvinfo : EIATTR_SPARSE_MMA_MASK
	.align		4
.L_279:
        /*0018*/ 	.byte	0x03, 0x50
        /*001a*/ 	.short	0x0000


	//----- nvinfo : EIATTR_MAXREG_COUNT
	.align		4
        /*001c*/ 	.byte	0x03, 0x1b
        /*001e*/ 	.short	0x0080


	//----- nvinfo : EIATTR_NUM_BARRIERS
	.align		4
        /*0020*/ 	.byte	0x02, 0x4c
        /*0022*/ 	.byte	0x10
	.zero		1


	//----- nvinfo : EIATTR_EXTERNS
	.align		4
        /*0024*/ 	.byte	0x04, 0x0f
        /*0026*/ 	.short	(.L_281 - .L_280)


	//   ....[0]....
	.align		4
.L_280:
        /*0028*/ 	.word	index@(__assertfail)


	//----- nvinfo : EIATTR_ANNOTATIONS
	.align		4
.L_281:
        /*002c*/ 	.byte	0x04, 0x55
        /*002e*/ 	.short	(.L_283 - .L_282)


	//   ....[0]....
.L_282:
        /* <DEDUP_REMOVED lines=30> */


	//----- nvinfo : EIATTR_MERCURY_ISA_VERSION
	.align		4
.L_283:
        /*01f8*/ 	.byte	0x03, 0x5f
        /*01fa*/ 	.short	0x0101


	//----- nvinfo : EIATTR_UNUSED_LOAD_BYTE_OFFSET
	.align		4
        /*01fc*/ 	.byte	0x04, 0x44
        /*01fe*/ 	.short	(.L_285 - .L_284)


	//   ....[0]....
.L_284:
        /*0200*/ 	.word	0x00000970
        /*0204*/ 	.word	0x0000fff0


	//   ....[1]....
        /*0208*/ 	.word	0x00008410
        /*020c*/ 	.word	0x0000fff0


	//----- nvinfo : EIATTR_INT_WARP_WIDE_INSTR_OFFSETS
	.align		4
.L_285:
        /*0210*/ 	.byte	0x04, 0x31
        /*0212*/ 	.short	(.L_287 - .L_286)


	//   ....[0]....
.L_286:
        /*0214*/ 	.word	0x000000c0


	//   ....[1]....
        /*0218*/ 	.word	0x000000d0


	//   ....[2]....
        /*021c*/ 	.word	0x00000170


	//   ....[3]....
        /*0220*/ 	.word	0x0000b070


	//   ....[4]....
        /*0224*/ 	.word	0x0000b100


	//   ....[5]....
        /*0228*/ 	.word	0x0000e2f0


	//   ....[6]....
        /*022c*/ 	.word	0x0000e380


	//----- nvinfo : EIATTR_COOP_GROUP_MASK_REGIDS
	.align		4
.L_287:
        /*0230*/ 	.byte	0x04, 0x29
        /*0232*/ 	.short	(.L_289 - .L_288)


	//   ....[0]....
.L_288:
        /*0234*/ 	.word	0xffffffff


	//   ....[1]....
        /*0238*/ 	.word	0xffffffff


	//   ....[2]....
        /*023c*/ 	.word	0xffffffff


	//   ....[3]....
        /*0240*/ 	.word	0xffffffff


	//   ....[4]....
        /*0244*/ 	.word	0xffffffff


	//   ....[5]....
        /*0248*/ 	.word	0xffffffff


	//   ....[6]....
        /*024c*/ 	.word	0xffffffff


	//   ....[7]....
        /*0250*/ 	.word	0xffffffff


	//   ....[8]....
        /*0254*/ 	.word	0xffffffff


	//   ....[9]....
        /*0258*/ 	.word	0xffffffff


	//   ....[10]....
        /*025c*/ 	.word	0xffffffff


	//   ....[11]....
        /*0260*/ 	.word	0xffffffff


	//   ....[12]....
        /*0264*/ 	.word	0xffffffff


	//   ....[13]....
        /*0268*/ 	.word	0xffffffff


	//   ....[14]....
        /*026c*/ 	.word	0xffffffff


	//   ....[15]....
        /*0270*/ 	.word	0xffffffff


	//   ....[16]....
        /*0274*/ 	.word	0xffffffff


	//   ....[17]....
        /*0278*/ 	.word	0xffffffff


	//   ....[18]....
        /*027c*/ 	.word	0xffffffff


	//   ....[19]....
        /*0280*/ 	.word	0xffffffff


	//   ....[20]....
        /*0284*/ 	.word	0xffffffff


	//   ....[21]....
        /*0288*/ 	.word	0xffffffff


	//   ....[22]....
        /*028c*/ 	.word	0xffffffff


	//   ....[23]....
        /*0290*/ 	.word	0xffffffff


	//   ....[24]....
        /*0294*/ 	.word	0xffffffff


	//   ....[25]....
        /*0298*/ 	.word	0xffffffff


	//   ....[26]....
        /*029c*/ 	.word	0xffffffff


	//   ....[27]....
        /*02a0*/ 	.word	0xffffffff


	//   ....[28]....
        /*02a4*/ 	.word	0xffffffff


	//   ....[29]....
        /*02a8*/ 	.word	0xffffffff


	//   ....[30]....
        /*02ac*/ 	.word	0xffffffff


	//   ....[31]....
        /*02b0*/ 	.word	0xffffffff


	//   ....[32]....
        /*02b4*/ 	.word	0xffffffff


	//   ....[33]....
        /*02b8*/ 	.word	0xffffffff


	//   ....[34]....
        /*02bc*/ 	.word	0xffffffff


	//   ....[35]....
        /*02c0*/ 	.word	0xffffffff


	//   ....[36]....
        /*02c4*/ 	.word	0xffffffff


	//   ....[37]....
        /*02c8*/ 	.word	0xffffffff


	//   ....[38]....
        /*02cc*/ 	.word	0xffffffff


	//   ....[39]....
        /*02d0*/ 	.word	0xffffffff


	//   ....[40]....
        /*02d4*/ 	.word	0xffffffff


	//   ....[41]....
        /*02d8*/ 	.word	0xffffffff


	//   ....[42]....
        /*02dc*/ 	.word	0xffffffff


	//   ....[43]....
        /*02e0*/ 	.word	0xffffffff


	//   ....[44]....
        /*02e4*/ 	.word	0xffffffff


	//   ....[45]....
        /*02e8*/ 	.word	0xffffffff


	//   ....[46]....
        /*02ec*/ 	.word	0xffffffff


	//   ....[47]....
        /*02f0*/ 	.word	0xffffffff


	//   ....[48]....
        /*02f4*/ 	.word	0xffffffff


	//   ....[49]....
        /*02f8*/ 	.word	0xffffffff


	//   ....[50]....
        /*02fc*/ 	.word	0xffffffff


	//   ....[51]....
        /*0300*/ 	.word	0xffffffff


	//   ....[52]....
        /*0304*/ 	.word	0xffffffff


	//   ....[53]....
        /*0308*/ 	.word	0xffffffff


	//   ....[54]....
        /*030c*/ 	.word	0xffffffff


	//   ....[55]....
        /*0310*/ 	.word	0xffffffff


	//   ....[56]....
        /*0314*/ 	.word	0xffffffff


	//   ....[57]....
        /*0318*/ 	.word	0xffffffff


	//   ....[58]....
        /*031c*/ 	.word	0xffffffff


	//   ....[59]....
        /*0320*/ 	.word	0xffffffff


	//   ....[60]....
        /*0324*/ 	.word	0xffffffff


	//   ....[61]....
        /*0328*/ 	.word	0xffffffff


	//   ....[62]....
        /*032c*/ 	.word	0xffffffff


	//   ....[63]....
        /*0330*/ 	.word	0xffffffff


	//   ....[64]....
        /*0334*/ 	.word	0xffffffff


	//   ....[65]....
        /*0338*/ 	.word	0xffffffff


	//   ....[66]....
        /*033c*/ 	.word	0xffffffff


	//   ....[67]....
        /*0340*/ 	.word	0xffffffff


	//   ....[68]....
        /*0344*/ 	.word	0xffffffff


	//   ....[69]....
        /*0348*/ 	.word	0xffffffff


	//   ....[70]....
        /*034c*/ 	.word	0xffffffff


	//   ....[71]....
        /*0350*/ 	.word	0xffffffff


	//   ....[72]....
        /*0354*/ 	.word	0xffffffff


	//   ....[73]....
        /*0358*/ 	.word	0xffffffff


	//   ....[74]....
        /*035c*/ 	.word	0xffffffff


	//   ....[75]....
        /*0360*/ 	.word	0xffffffff


	//   ....[76]....
        /*0364*/ 	.word	0xffffffff


	//   ....[77]....
        /*0368*/ 	.word	0xffffffff


	//   ....[78]....
        /*036c*/ 	.word	0xffffffff


	//   ....[79]....
        /*0370*/ 	.word	0xffffffff


	//   ....[80]....
        /*0374*/ 	.word	0xffffffff


	//   ....[81]....
        /*0378*/ 	.word	0xffffffff


	//   ....[82]....
        /*037c*/ 	.word	0xffffffff


	//   ....[83]....
        /*0380*/ 	.word	0xffffffff


	//   ....[84]....
        /*0384*/ 	.word	0xffffffff


	//   ....[85]....
        /*0388*/ 	.word	0xffffffff


	//   ....[86]....
        /*038c*/ 	.word	0xffffffff


	//   ....[87]....
        /*0390*/ 	.word	0xffffffff


	//   ....[88]....
        /*0394*/ 	.word	0xffffffff


	//   ....[89]....
        /*0398*/ 	.word	0xffffffff


	//   ....[90]....
        /*039c*/ 	.word	0xffffffff


	//   ....[91]....
        /*03a0*/ 	.word	0xffffffff


	//   ....[92]....
        /*03a4*/ 	.word	0xffffffff


	//   ....[93]....
        /*03a8*/ 	.word	0xffffffff


	//   ....[94]....
        /*03ac*/ 	.word	0xffffffff


	//   ....[95]....
        /*03b0*/ 	.word	0xffffffff


	//   ....[96]....
        /*03b4*/ 	.word	0xffffffff


	//   ....[97]....
        /*03b8*/ 	.word	0xffffffff


	//   ....[98]....
        /*03bc*/ 	.word	0xffffffff


	//   ....[99]....
        /*03c0*/ 	.word	0xffffffff


	//   ....[100]....
        /*03c4*/ 	.word	0xffffffff


	//   ....[101]....
        /*03c8*/ 	.word	0xffffffff


	//   ....[102]....
        /*03cc*/ 	.word	0xffffffff


	//   ....[103]....
        /*03d0*/ 	.word	0xffffffff


	//   ....[104]....
        /*03d4*/ 	.word	0xffffffff


	//   ....[105]....
        /*03d8*/ 	.word	0xffffffff


	//   ....[106]....
        /*03dc*/ 	.word	0xffffffff


	//   ....[107]....
        /*03e0*/ 	.word	0xffffffff


	//   ....[108]....
        /*03e4*/ 	.word	0xffffffff


	//   ....[109]....
        /*03e8*/ 	.word	0xffffffff


	//   ....[110]....
        /*03ec*/ 	.word	0xffffffff


	//   ....[111]....
        /*03f0*/ 	.word	0xffffffff


	//   ....[112]....
        /*03f4*/ 	.word	0xffffffff


	//   ....[113]....
        /*03f8*/ 	.word	0xffffffff


	//   ....[114]....
        /*03fc*/ 	.word	0xffffffff


	//   ....[115]....
        /*0400*/ 	.word	0xffffffff


	//   ....[116]....
        /*0404*/ 	.word	0xffffffff


	//   ....[117]....
        /*0408*/ 	.word	0xffffffff


	//   ....[118]....
        /*040c*/ 	.word	0xffffffff


	//   ....[119]....
        /*0410*/ 	.word	0xffffffff


	//   ....[120]....
        /*0414*/ 	.word	0xffffffff


	//   ....[121]....
        /*0418*/ 	.word	0xffffffff


	//   ....[122]....
        /*041c*/ 	.word	0xffffffff


	//   ....[123]....
        /*0420*/ 	.word	0xffffffff


	//   ....[124]....
        /*0424*/ 	.word	0xffffffff


	//   ....[125]....
        /*0428*/ 	.word	0xffffffff


	//   ....[126]....
        /*042c*/ 	.word	0xffffffff


	//   ....[127]....
        /*0430*/ 	.word	0xffffffff


	//   ....[128]....
        /*0434*/ 	.word	0xffffffff


	//   ....[129]....
        /*0438*/ 	.word	0xffffffff


	//   ....[130]....
        /*043c*/ 	.word	0xffffffff


	//   ....[131]....
        /*0440*/ 	.word	0xffffffff


	//   ....[132]....
        /*0444*/ 	.word	0xffffffff


	//   ....[133]....
        /*0448*/ 	.word	0xffffffff


	//   ....[134]....
        /*044c*/ 	.word	0xffffffff


	//   ....[135]....
        /*0450*/ 	.word	0xffffffff


	//   ....[136]....
        /*0454*/ 	.word	0xffffffff


	//   ....[137]....
        /*0458*/ 	.word	0xffffffff


	//   ....[138]....
        /*045c*/ 	.word	0xffffffff


	//   ....[139]....
        /*0460*/ 	.word	0xffffffff


	//   ....[140]....
        /*0464*/ 	.word	0xffffffff


	//   ....[141]....
        /*0468*/ 	.word	0xffffffff


	//   ....[142]....
        /*046c*/ 	.word	0xffffffff


	//   ....[143]....
        /*0470*/ 	.word	0xffffffff


	//   ....[144]....
        /*0474*/ 	.word	0xffffffff


	//   ....[145]....
        /*0478*/ 	.word	0xffffffff


	//   ....[146]....
        /*047c*/ 	.word	0xffffffff


	//   ....[147]....
        /*0480*/ 	.word	0xffffffff


	//   ....[148]....
        /*0484*/ 	.word	0xffffffff


	//   ....[149]....
        /*0488*/ 	.word	0xffffffff


	//   ....[150]....
        /*048c*/ 	.word	0xffffffff


	//   ....[151]....
        /*0490*/ 	.word	0xffffffff


	//   ....[152]....
        /*0494*/ 	.word	0xffffffff


	//   ....[153]....
        /*0498*/ 	.word	0xffffffff


	//   ....[154]....
        /*049c*/ 	.word	0xffffffff


	//   ....[155]....
        /*04a0*/ 	.word	0xffffffff


	//   ....[156]....
        /*04a4*/ 	.word	0xffffffff


	//   ....[157]....
        /*04a8*/ 	.word	0xffffffff


	//   ....[158]....
        /*04ac*/ 	.word	0xffffffff


	//   ....[159]....
        /*04b0*/ 	.word	0xffffffff


	//   ....[160]....
        /*04b4*/ 	.word	0xffffffff


	//   ....[161]....
        /*04b8*/ 	.word	0xffffffff


	//   ....[162]....
        /*04bc*/ 	.word	0xffffffff


	//   ....[163]....
        /*04c0*/ 	.word	0xffffffff


	//   ....[164]....
        /*04c4*/ 	.word	0xffffffff


	//   ....[165]....
        /*04c8*/ 	.word	0xffffffff


	//   ....[166]....
        /*04cc*/ 	.word	0xffffffff


	//   ....[167]....
        /*04d0*/ 	.word	0xffffffff


	//   ....[168]....
        /*04d4*/ 	.word	0xffffffff


	//   ....[169]....
        /*04d8*/ 	.word	0x0500000f


	//   ....[170]....
        /*04dc*/ 	.word	0x0500000f


	//   ....[171]....
        /*04e0*/ 	.word	0x0500000f


	//   ....[172]....
        /*04e4*/ 	.word	0x0500000f


	//   ....[173]....
        /*04e8*/ 	.word	0x0500000f


	//   ....[174]....
        /*04ec*/ 	.word	0x0500000f


	//   ....[175]....
        /*04f0*/ 	.word	0x0500000f


	//   ....[176]....
        /*04f4*/ 	.word	0x0500000f


	//   ....[177]....
        /*04f8*/ 	.word	0x0500000f


	//   ....[178]....
        /*04fc*/ 	.word	0x0500000f


	//   ....[179]....
        /*0500*/ 	.word	0x0500000f


	//   ....[180]....
        /*0504*/ 	.word	0x0500000f


	//   ....[181]....
        /*0508*/ 	.word	0x0500000f


	//   ....[182]....
        /*050c*/ 	.word	0x0500000f


	//   ....[183]....
        /*0510*/ 	.word	0x0500000f


	//   ....[184]....
        /*0514*/ 	.word	0x0500000f


	//   ....[185]....
        /*0518*/ 	.word	0x0500000f


	//   ....[186]....
        /*051c*/ 	.word	0x0500000f


	//   ....[187]....
        /*0520*/ 	.word	0x0500000f


	//   ....[188]....
        /*0524*/ 	.word	0x0500000f


	//   ....[189]....
        /*0528*/ 	.word	0x0500000f


	//   ....[190]....
        /*052c*/ 	.word	0x0500000f


	//   ....[191]....
        /*0530*/ 	.word	0x0500000f


	//   ....[192]....
        /*0534*/ 	.word	0x0500000f


	//   ....[193]....
        /*0538*/ 	.word	0x0500000f


	//   ....[194]....
        /*053c*/ 	.word	0x0500000f


	//   ....[195]....
        /*0540*/ 	.word	0x0500000f


	//   ....[196]....
        /*0544*/ 	.word	0x0500000f


	//   ....[197]....
        /*0548*/ 	.word	0x0500000f


	//   ....[198]....
        /*054c*/ 	.word	0x0500000f


	//   ....[199]....
        /*0550*/ 	.word	0x0500000f


	//   ....[200]....
        /*0554*/ 	.word	0x0500000f


	//   ....[201]....
        /*0558*/ 	.word	0x0500000f


	//   ....[202]....
        /*055c*/ 	.word	0x0500000f


	//   ....[203]....
        /*0560*/ 	.word	0x0500000f


	//   ....[204]....
        /*0564*/ 	.word	0x0500000f


	//   ....[205]....
        /*0568*/ 	.word	0x0500000f


	//   ....[206]....
        /*056c*/ 	.word	0x0500000f


	//   ....[207]....
        /*0570*/ 	.word	0x0500000f


	//   ....[208]....
        /*0574*/ 	.word	0x0500000f


	//   ....[209]....
        /*0578*/ 	.word	0x0500000f


	//   ....[210]....
        /*057c*/ 	.word	0x0500000f


	//   ....[211]....
        /*0580*/ 	.word	0x0500000f


	//   ....[212]....
        /*0584*/ 	.word	0x0500000f


	//   ....[213]....
        /*0588*/ 	.word	0x0500000f


	//   ....[214]....
        /*058c*/ 	.word	0x0500000f


	//   ....[215]....
        /*0590*/ 	.word	0x0500000f


	//   ....[216]....
        /*0594*/ 	.word	0x0500000f


	//   ....[217]....
        /*0598*/ 	.word	0x0500000f


	//   ....[218]....
        /*059c*/ 	.word	0x0500000f


	//   ....[219]....
        /*05a0*/ 	.word	0x0500000f


	//   ....[220]....
        /*05a4*/ 	.word	0x0500000f


	//   ....[221]....
        /*05a8*/ 	.word	0x0500000f


	//   ....[222]....
        /*05ac*/ 	.word	0x0500000f


	//   ....[223]....
        /*05b0*/ 	.word	0x0500000f


	//   ....[224]....
        /*05b4*/ 	.word	0x0500000f


	//   ....[225]....
        /*05b8*/ 	.word	0x0500000f


	//   ....[226]....
        /*05bc*/ 	.word	0x0500000f


	//   ....[227]....
        /*05c0*/ 	.word	0x0500000f


	//   ....[228]....
        /*05c4*/ 	.word	0x0500000f


	//   ....[229]....
        /*05c8*/ 	.word	0x0500000f


	//   ....[230]....
        /*05cc*/ 	.word	0x0500000f


	//   ....[231]....
        /*05d0*/ 	.word	0x0500000f


	//   ....[232]....
        /*05d4*/ 	.word	0x0500000f


	//   ....[233]....
        /*05d8*/ 	.word	0x0500000f


	//   ....[234]....
        /*05dc*/ 	.word	0x0500000f


	//   ....[235]....
        /*05e0*/ 	.word	0x0500000f


	//   ....[236]....
        /*05e4*/ 	.word	0x0500000f


	//   ....[237]....
        /*05e8*/ 	.word	0x0500000f


	//   ....[238]....
        /*05ec*/ 	.word	0x0500000f


	//   ....[239]....
        /*05f0*/ 	.word	0x0500000f


	//   ....[240]....
        /*05f4*/ 	.word	0x0500000f


	//   ....[241]....
        /*05f8*/ 	.word	0x0500000f


	//   ....[242]....
        /*05fc*/ 	.word	0x0500000f


	//   ....[243]....
        /*0600*/ 	.word	0x0500000f


	//   ....[244]....
        /*0604*/ 	.word	0x0500000f


	//   ....[245]....
        /*0608*/ 	.word	0x0500000f


	//   ....[246]....
        /*060c*/ 	.word	0x0500000f


	//   ....[247]....
        /*0610*/ 	.word	0x0500000f


	//   ....[248]....
        /*0614*/ 	.word	0x0500000f


	//   ....[249]....
        /*0618*/ 	.word	0x0500000f


	//   ....[250]....
        /*061c*/ 	.word	0x0500000f


	//   ....[251]....
        /*0620*/ 	.word	0x0500000f


	//   ....[252]....
        /*0624*/ 	.word	0x0500000f


	//   ....[253]....
        /*0628*/ 	.word	0x0500000f


	//   ....[254]....
        /*062c*/ 	.word	0x0500000f


	//   ....[255]....
        /*0630*/ 	.word	0x0500000f


	//   ....[0]....
        /*0634*/ 	.word	0x0500000f


	//   ....[1]....
        /*0638*/ 	.word	0x0500000f


	//   ....[2]....
        /*063c*/ 	.word	0x0500000f


	//   ....[3]....
        /*0640*/ 	.word	0x0500000f


	//   ....[4]....
        /*0644*/ 	.word	0x0500000f


	//   ....[5]....
        /*0648*/ 	.word	0x0500000f


	//   ....[6]....
        /*064c*/ 	.word	0x0500000f


	//   ....[7]....
        /*0650*/ 	.word	0x0500000f


	//   ....[8]....
        /*0654*/ 	.word	0x0500000f


	//   ....[9]....
        /*0658*/ 	.word	0x0500000f


	//   ....[10]....
        /*065c*/ 	.word	0x0500000f


	//   ....[11]....
        /*0660*/ 	.word	0x0500000f


	//   ....[12]....
        /*0664*/ 	.word	0x0500000f


	//   ....[13]....
        /*0668*/ 	.word	0x0500000f


	//   ....[14]....
        /*066c*/ 	.word	0x0500000f


	//   ....[15]....
        /*0670*/ 	.word	0x0500000f


	//   ....[16]....
        /*0674*/ 	.word	0x0500000f


	//   ....[17]....
        /*0678*/ 	.word	0x0500000f


	//   ....[18]....
        /*067c*/ 	.word	0x0500000f


	//   ....[19]....
        /*0680*/ 	.word	0x0500000f


	//----- nvinfo : EIATTR_COOP_GROUP_INSTR_OFFSETS
	.align		4
.L_289:
        /*0684*/ 	.byte	0x04, 0x28
        /*0686*/ 	.short	(.L_291 - .L_290)


	//   ....[0]....
.L_290:
        /*0688*/ 	.word	0x00000080


	//   ....[1]....
        /*068c*/ 	.word	0x00000090


	//   ....[2]....
        /*0690*/ 	.word	0x000002d0


	//   ....[3]....
        /*0694*/ 	.word	0x00000430


	//   ....[4]....
        /*0698*/ 	.word	0x00000550


	//   ....[5]....
        /*069c*/ 	.word	0x000006b0


	//   ....[6]....
        /*06a0*/ 	.word	0x00001460


	//   ....[7]....
        /*06a4*/ 	.word	0x00001b00


	//   ....[8]....
        /*06a8*/ 	.word	0x00001b30


	//   ....[9]....
        /*06ac*/ 	.word	0x000021e0


	//   ....[10]....
        /*06b0*/ 	.word	0x00002250


	//   ....[11]....
        /*06b4*/ 	.word	0x00002d10


	//   ....[12]....
        /*06b8*/ 	.word	0x00002d60


	//   ....[13]....
        /*06bc*/ 	.word	0x00003fc0


	//   ....[14]....
        /*06c0*/ 	.word	0x00003fe0


	//   ....[15]....
        /*06c4*/ 	.word	0x000046c0


	//   ....[16]....
        /*06c8*/ 	.word	0x00004700


	//   ....[17]....
        /*06cc*/ 	.word	0x00005000


	//   ....[18]....
        /*06d0*/ 	.word	0x00005060


	//   ....[19]....
        /*06d4*/ 	.word	0x00006a00


	//   ....[20]....
        /*06d8*/ 	.word	0x00006a10


	//   ....[21]....
        /*06dc*/ 	.word	0x00006a40


	//   ....[22]....
        /*06e0*/ 	.word	0x00006a60


	//   ....[23]....
        /*06e4*/ 	.word	0x00007ce0


	//   ....[24]....
        /*06e8*/ 	.word	0x00007d10


	//   ....[25]....
        /*06ec*/ 	.word	0x00007dc0


	//   ....[26]....
        /*06f0*/ 	.word	0x00007dd0


	//   ....[27]....
        /*06f4*/ 	.word	0x00008b90


	//   ....[28]....
        /*06f8*/ 	.word	0x00008bd0


	//   ....[29]....
        /*06fc*/ 	.word	0x00008c10


	//   ....[30]....
        /*0700*/ 	.word	0x00008c40


	//   ....[31]....
        /*0704*/ 	.word	0x00009120


	//   ....[32]....
        /*0708*/ 	.word	0x00009160


	//   ....[33]....
        /*070c*/ 	.word	0x00009190


	//   ....[34]....
        /*0710*/ 	.word	0x000091c0


	//   ....[35]....
        /*0714*/ 	.word	0x000091e0


	//   ....[36]....
        /*0718*/ 	.word	0x000091f0


	//   ....[37]....
        /*071c*/ 	.word	0x00009210


	//   ....[38]....
        /*0720*/ 	.word	0x00009230


	//   ....[39]....
        /*0724*/ 	.word	0x00009ac0


	//   ....[40]....
        /*0728*/ 	.word	0x00009af0


	//   ....[41]....
        /*072c*/ 	.word	0x00009b30


	//   ....[42]....
        /*0730*/ 	.word	0x00009b60


	//   ....[43]....
        /*0734*/ 	.word	0x00009b70


	//   ....[44]....
        /*0738*/ 	.word	0x00009b80


	//   ....[45]....
        /*073c*/ 	.word	0x00009b90


	//   ....[46]....
        /*0740*/ 	.word	0x00009bb0


	//   ....[47]....
        /*0744*/ 	.word	0x00009d00


	//   ....[48]....
        /*0748*/ 	.word	0x00009ef0


	//   ....[49]....
        /*074c*/ 	.word	0x00009f20


	//   ....[50]....
        /*0750*/ 	.word	0x00009f50


	//   ....[51]....
        /*0754*/ 	.word	0x00009f80


	//   ....[52]....
        /*0758*/ 	.word	0x00009fb0


	//   ....[53]....
        /*075c*/ 	.word	0x00009fe0


	//   ....[54]....
        /*0760*/ 	.word	0x0000a130


	//   ....[55]....
        /*0764*/ 	.word	0x0000a160


	//   ....[56]....
        /*0768*/ 	.word	0x0000a190


	//   ....[57]....
        /*076c*/ 	.word	0x0000a1c0


	//   ....[58]....
        /*0770*/ 	.word	0x0000a1f0


	//   ....[59]....
        /*0774*/ 	.word	0x0000a220


	//   ....[60]....
        /*0778*/ 	.word	0x0000a2b0


	//   ....[61]....
        /*077c*/ 	.word	0x0000a310


	//   ....[62]....
        /*0780*/ 	.word	0x0000a3a0


	//   ....[63]....
        /*0784*/ 	.word	0x0000bc80


	//   ....[64]....
        /*0788*/ 	.word	0x0000bca0


	//   ....[65]....
        /*078c*/ 	.word	0x0000bd30


	//   ....[66]....
        /*0790*/ 	.word	0x0000bd50


	//   ....[67]....
        /*0794*/ 	.word	0x0000bdd0


	//   ....[68]....
        /*0798*/ 	.word	0x0000bdf0


	//   ....[69]....
        /*079c*/ 	.word	0x0000be70


	//   ....[70]....
        /*07a0*/ 	.word	0x0000be90


	//   ....[71]....
        /*07a4*/ 	.word	0x0000bf10


	//   ....[72]....
        /*07a8*/ 	.word	0x0000bf30


	//   ....[73]....
        /*07ac*/ 	.word	0x0000bfb0


	//   ....[74]....
        /*07b0*/ 	.word	0x0000bfd0


	//   ....[75]....
        /*07b4*/ 	.word	0x0000c050


	//   ....[76]....
        /*07b8*/ 	.word	0x0000c070


	//   ....[77]....
        /*07bc*/ 	.word	0x0000c080


	//   ....[78]....
        /*07c0*/ 	.word	0x0000c090


	//   ....[79]....
        /*07c4*/ 	.word	0x0000c990


	//   ....[80]....
        /*07c8*/ 	.word	0x0000c9c0


	//   ....[81]....
        /*07cc*/ 	.word	0x0000ca60


	//   ....[82]....
        /*07d0*/ 	.word	0x0000ca80


	//   ....[83]....
        /*07d4*/ 	.word	0x0000cb00


	//   ....[84]....
        /*07d8*/ 	.word	0x0000cb20


	//   ....[85]....
        /*07dc*/ 	.word	0x0000cba0


	//   ....[86]....
        /*07e0*/ 	.word	0x0000cbc0


	//   ....[87]....
        /*07e4*/ 	.word	0x0000cc40


	//   ....[88]....
        /*07e8*/ 	.word	0x0000cc60


	//   ....[89]....
        /*07ec*/ 	.word	0x0000cce0


	//   ....[90]....
        /*07f0*/ 	.word	0x0000cd00


	//   ....[91]....
        /*07f4*/ 	.word	0x0000cd80


	//   ....[92]....
        /*07f8*/ 	.word	0x0000cda0


	//   ....[93]....
        /*07fc*/ 	.word	0x0000cdb0


	//   ....[94]....
        /*0800*/ 	.word	0x0000ce20


	//   ....[95]....
        /*0804*/ 	.word	0x0000ce70


	//   ....[96]....
        /*0808*/ 	.word	0x0000cea0


	//   ....[97]....
        /*080c*/ 	.word	0x0000cf30


	//   ....[98]....
        /*0810*/ 	.word	0x0000cf40


	//   ....[99]....
        /*0814*/ 	.word	0x0000cfb0


	//   ....[100]....
        /*0818*/ 	.word	0x0000cfc0


	//   ....[101]....
        /*081c*/ 	.word	0x0000d000


	//   ....[102]....
        /*0820*/ 	.word	0x0000d020


	//   ....[103]....
        /*0824*/ 	.word	0x0000d7a0


	//   ....[104]....
        /*0828*/ 	.word	0x0000d7d0


	//   ....[105]....
        /*082c*/ 	.word	0x0000d820


	//   ....[106]....
        /*0830*/ 	.word	0x0000d830


	//   ....[107]....
        /*0834*/ 	.word	0x0000d870


	//   ....[108]....
        /*0838*/ 	.word	0x0000d880


	//   ....[109]....
        /*083c*/ 	.word	0x0000d8c0


	//   ....[110]....
        /*0840*/ 	.word	0x0000d8d0


	//   ....[111]....
        /*0844*/ 	.word	0x0000d910


	//   ....[112]....
        /*0848*/ 	.word	0x0000d920


	//   ....[113]....
        /*084c*/ 	.word	0x0000d960


	//   ....[114]....
        /*0850*/ 	.word	0x0000d970


	//   ....[115]....
        /*0854*/ 	.word	0x0000d9b0


	//   ....[116]....
        /*0858*/ 	.word	0x0000d9c0


	//   ....[117]....
        /*085c*/ 	.word	0x0000d9d0


	//   ....[118]....
        /*0860*/ 	.word	0x0000da10


	//   ....[119]....
        /*0864*/ 	.word	0x0000dcc0


	//   ....[120]....
        /*0868*/ 	.word	0x0000dcf0


	//   ....[121]....
        /*086c*/ 	.word	0x0000dd50


	//   ....[122]....
        /*0870*/ 	.word	0x0000dd60


	//   ....[123]....
        /*0874*/ 	.word	0x0000ddb0


	//   ....[124]....
        /*0878*/ 	.word	0x0000ddc0


	//   ....[125]....
        /*087c*/ 	.word	0x0000de10


	//   ....[126]....
        /*0880*/ 	.word	0x0000de20


	//   ....[127]....
        /*0884*/ 	.word	0x0000de70


	//   ....[128]....
        /*0888*/ 	.word	0x0000de80


	//   ....[129]....
        /*088c*/ 	.word	0x0000ded0


	//   ....[130]....
        /*0890*/ 	.word	0x0000dee0


	//   ....[131]....
        /*0894*/ 	.word	0x0000df30


	//   ....[132]....
        /*0898*/ 	.word	0x0000df40


	//   ....[133]....
        /*089c*/ 	.word	0x0000df50


	//   ....[134]....
        /*08a0*/ 	.word	0x0000df90


	//   ....[135]....
        /*08a4*/ 	.word	0x0000e550


	//   ....[136]....
        /*08a8*/ 	.word	0x0000e590


	//   ....[137]....
        /*08ac*/ 	.word	0x0000e5a0


	//   ....[138]....
        /*08b0*/ 	.word	0x0000e5b0


	//   ....[139]....
        /*08b4*/ 	.word	0x0000e5c0


	//   ....[140]....
        /*08b8*/ 	.word	0x0000e5d0


	//   ....[141]....
        /*08bc*/ 	.word	0x0000e5f0


	//   ....[142]....
        /*08c0*/ 	.word	0x0000e640


	//   ....[143]....
        /*08c4*/ 	.word	0x0000e660


	//   ....[144]....
        /*08c8*/ 	.word	0x0000e6a0


	//   ....[145]....
        /*08cc*/ 	.word	0x0000e6c0


	//   ....[146]....
        /*08d0*/ 	.word	0x0000e700


	//   ....[147]....
        /*08d4*/ 	.word	0x0000e720


	//   ....[148]....
        /*08d8*/ 	.word	0x0000e770


	//   ....[149]....
        /*08dc*/ 	.word	0x0000e7a0


	//   ....[150]....
        /*08e0*/ 	.word	0x0000e800


	//   ....[151]....
        /*08e4*/ 	.word	0x0000eb80


	//   ....[152]....
        /*08e8*/ 	.word	0x0000ebd0


	//   ....[153]....
        /*08ec*/ 	.word	0x0000ec00


	//   ....[154]....
        /*08f0*/ 	.word	0x0000ec30


	//   ....[155]....
        /*08f4*/ 	.word	0x0000ec40


	//   ....[156]....
        /*08f8*/ 	.word	0x0000ec70


	//   ....[157]....
        /*08fc*/ 	.word	0x0000eca0


	//   ....[158]....
        /*0900*/ 	.word	0x0000ecd0


	//   ....[159]....
        /*0904*/ 	.word	0x0000ee50


	//   ....[160]....
        /*0908*/ 	.word	0x0000ee80


	//   ....[161]....
        /*090c*/ 	.word	0x0000eeb0


	//   ....[162]....
        /*0910*/ 	.word	0x0000eee0


	//   ....[163]....
        /*0914*/ 	.word	0x0000ef10


	//   ....[164]....
        /*0918*/ 	.word	0x0000ef40


	//   ....[165]....
        /*091c*/ 	.word	0x0000f000


	//   ....[166]....
        /*0920*/ 	.word	0x0000f020


	//   ....[167]....
        /*0924*/ 	.word	0x0000f090


	//   ....[168]....
        /*0928*/ 	.word	0x0000f730


	//   ....[169]....
        /*092c*/ 	.word	0x0000fcd0


	//   ....[170]....
        /*0930*/ 	.word	0x0000fdc0


	//   ....[171]....
        /*0934*/ 	.word	0x0000fe60


	//   ....[172]....
        /*0938*/ 	.word	0x0000fec0


	//   ....[173]....
        /*093c*/ 	.word	0x0000ffb0


	//   ....[174]....
        /*0940*/ 	.word	0x00010020


	//   ....[175]....
        /*0944*/ 	.word	0x00010110


	//   ....[176]....
        /*0948*/ 	.word	0x00010180


	//   ....[177]....
        /*094c*/ 	.word	0x00010270


	//   ....[178]....
        /*0950*/ 	.word	0x000102e0


	//   ....[179]....
        /*0954*/ 	.word	0x000103d0


	//   ....[180]....
        /*0958*/ 	.word	0x00010440


	//   ....[181]....
        /*095c*/ 	.word	0x00010530


	//   ....[182]....
        /*0960*/ 	.word	0x000105a0


	//   ....[183]....
        /*0964*/ 	.word	0x00010690


	//   ....[184]....
        /*0968*/ 	.word	0x00010700


	//   ....[185]....
        /*096c*/ 	.word	0x000107a0


	//   ....[186]....
        /*0970*/ 	.word	0x00010890


	//   ....[187]....
        /*0974*/ 	.word	0x00010900


	//   ....[188]....
        /*0978*/ 	.word	0x00010960


	//   ....[189]....
        /*097c*/ 	.word	0x00010a50


	//   ....[190]....
        /*0980*/ 	.word	0x00010ab0


	//   ....[191]....
        /*0984*/ 	.word	0x00010bb0


	//   ....[192]....
        /*0988*/ 	.word	0x00010c10


	//   ....[193]....
        /*098c*/ 	.word	0x00010d10


	//   ....[194]....
        /*0990*/ 	.word	0x00010d70


	//   ....[195]....
        /*0994*/ 	.word	0x00010e70


	//   ....[196]....
        /*0998*/ 	.word	0x00010ed0


	//   ....[197]....
        /*099c*/ 	.word	0x00010fd0


	//   ....[198]....
        /*09a0*/ 	.word	0x00011030


	//   ....[199]....
        /*09a4*/ 	.word	0x00011130


	//   ....[200]....
        /*09a8*/ 	.word	0x00011190


	//   ....[201]....
        /*09ac*/ 	.word	0x00011240


	//   ....[202]....
        /*09b0*/ 	.word	0x00011300


	//   ....[203]....
        /*09b4*/ 	.word	0x000113c0


	//   ....[204]....
        /*09b8*/ 	.word	0x00011420


	//   ....[205]....
        /*09bc*/ 	.word	0x00011520


	//   ....[206]....
        /*09c0*/ 	.word	0x00011580


	//   ....[207]....
        /*09c4*/ 	.word	0x00011650


	//   ....[208]....
        /*09c8*/ 	.word	0x000116b0


	//   ....[209]....
        /*09cc*/ 	.word	0x00011770


	//   ....[210]....
        /*09d0*/ 	.word	0x000118b0


	//   ....[211]....
        /*09d4*/ 	.word	0x00011950


	//   ....[212]....
        /*09d8*/ 	.word	0x000119c0


	//   ....[213]....
        /*09dc*/ 	.word	0x00011a70


	//   ....[214]....
        /*09e0*/ 	.word	0x00011ad0


	//   ....[215]....
        /*09e4*/ 	.word	0x00011b80


	//   ....[216]....
        /*09e8*/ 	.word	0x00011be0


	//   ....[217]....
        /*09ec*/ 	.word	0x00011c90


	//   ....[218]....
        /*09f0*/ 	.word	0x00011cf0


	//   ....[219]....
        /*09f4*/ 	.word	0x00011da0


	//   ....[220]....
        /*09f8*/ 	.word	0x00011e00


	//   ....[221]....
        /*09fc*/ 	.word	0x00011eb0


	//   ....[222]....
        /*0a00*/ 	.word	0x00011f10


	//   ....[223]....
        /*0a04*/ 	.word	0x00011fc0


	//   ....[224]....
        /*0a08*/ 	.word	0x00012020


	//   ....[225]....
        /*0a0c*/ 	.word	0x000120d0


	//   ....[226]....
        /*0a10*/ 	.word	0x000121c0


	//   ....[227]....
        /*0a14*/ 	.word	0x00012270


	//   ....[228]....
        /*0a18*/ 	.word	0x000122d0


	//   ....[229]....
        /*0a1c*/ 	.word	0x00012390


	//   ....[230]....
        /*0a20*/ 	.word	0x000123f0


	//   ....[231]....
        /*0a24*/ 	.word	0x000124b0


	//   ....[232]....
        /*0a28*/ 	.word	0x00012510


	//   ....[233]....
        /*0a2c*/ 	.word	0x000125d0


	//   ....[234]....
        /*0a30*/ 	.word	0x00012630


	//   ....[235]....
        /*0a34*/ 	.word	0x000126f0


	//   ....[236]....
        /*0a38*/ 	.word	0x00012750


	//   ....[237]....
        /*0a3c*/ 	.word	0x00012810


	//   ....[238]....
        /*0a40*/ 	.word	0x00012870


	//   ....[239]....
        /*0a44*/ 	.word	0x00012930


	//   ....[240]....
        /*0a48*/ 	.word	0x00012990


	//   ....[241]....
        /*0a4c*/ 	.word	0x00012a40


	//   ....[242]....
        /*0a50*/ 	.word	0x00012b30


	//   ....[243]....
        /*0a54*/ 	.word	0x00012be0


	//   ....[244]....
        /*0a58*/ 	.word	0x00012c50


	//   ....[245]....
        /*0a5c*/ 	.word	0x00012d00


	//   ....[246]....
        /*0a60*/ 	.word	0x00012d60


	//   ....[247]....
        /*0a64*/ 	.word	0x00012e20


	//   ....[248]....
        /*0a68*/ 	.word	0x00012e80


	//   ....[249]....
        /*0a6c*/ 	.word	0x00012f40


	//   ....[250]....
        /*0a70*/ 	.word	0x00012fa0


	//   ....[251]....
        /*0a74*/ 	.word	0x00013060


	//   ....[252]....
        /*0a78*/ 	.word	0x000130c0


	//   ....[253]....
        /*0a7c*/ 	.word	0x00013180


	//   ....[254]....
        /*0a80*/ 	.word	0x000131e0


	//   ....[255]....
        /*0a84*/ 	.word	0x000132a0


	//   ....[0]....
        /*0a88*/ 	.word	0x00013300


	//   ....[1]....
        /*0a8c*/ 	.word	0x000133a0


	//   ....[2]....
        /*0a90*/ 	.word	0x00013430


	//   ....[3]....
        /*0a94*/ 	.word	0x000134d0


	//   ....[4]....
        /*0a98*/ 	.word	0x000135f0


	//   ....[5]....
        /*0a9c*/ 	.word	0x00013660


	//   ....[6]....
        /*0aa0*/ 	.word	0x000136d0


	//   ....[7]....
        /*0aa4*/ 	.word	0x00013740


	//   ....[8]....
        /*0aa8*/ 	.word	0x000137b0


	//   ....[9]....
        /*0aac*/ 	.word	0x00013830


	//   ....[10]....
        /*0ab0*/ 	.word	0x000138c0


	//   ....[11]....
        /*0ab4*/ 	.word	0x00013950


	//   ....[12]....
        /*0ab8*/ 	.word	0x000139c0


	//   ....[13]....
        /*0abc*/ 	.word	0x00013a30


	//   ....[14]....
        /*0ac0*/ 	.word	0x00013aa0


	//   ....[15]....
        /*0ac4*/ 	.word	0x00013b20


	//   ....[16]....
        /*0ac8*/ 	.word	0x00013b90


	//   ....[17]....
        /*0acc*/ 	.word	0x00013c30


	//   ....[18]....
        /*0ad0*/ 	.word	0x00013cc0


	//   ....[19]....
        /*0ad4*/ 	.word	0x00013de0


	//----- nvinfo : EIATTR_REG_RECONFIG
	.align		4
.L_291:
        /*0ad8*/ 	.byte	0x01, 0x54
	.zero		2


	//----- nvinfo : EIATTR_SYSCALL_OFFSETS
	.align		4
        /*0adc*/ 	.byte	0x04, 0x46
        /*0ade*/ 	.short	(.L_293 - .L_292)


	//   ....[0]....
.L_292:
        /*0ae0*/ 	.word	0x00001640


	//   ....[1]....
        /*0ae4*/ 	.word	0x0000b260


	//   ....[2]....
        /*0ae8*/ 	.word	0x0000b3b0


	//   ....[3]....
        /*0aec*/ 	.word	0x0000b4a0


	//   ....[4]....
        /*0af0*/ 	.word	0x0000c4a0


	//----- nvinfo : EIATTR_MBARRIER_INSTR_OFFSETS
	.align		4
.L_293:
        /*0af4*/ 	.byte	0x04, 0x39
        /*0af6*/ 	.short	(.L_295 - .L_294)


	//   ....[0]....
.L_294:
        /*0af8*/ 	.word	0x00000180
        /*0afc*/ 	.word	0x000000ff
        /*0b00*/ 	.word	0x00016800
        /*0b04*/ 	.short	0x0100
        /*0b06*/ 	.byte	0x08
	.zero		1


	//   ....[1]....
        /*0b08*/ 	.word	0x00000190
        /*0b0c*/ 	.word	0x000000ff
        /*0b10*/ 	.word	0x00016820
        /*0b14*/ 	.short	0x0100
        /*0b16*/ 	.byte	0x08
	.zero		1


	//   ....[2]....
        /*0b18*/ 	.word	0x00000280
        /*0b1c*/ 	.word	0x000000ff
        /*0b20*/ 	.word	0x00016830
        /*0b24*/ 	.short	0x0100
        /*0b26*/ 	.byte	0x08
	.zero		1


	//   ....[3]....
        /*0b28*/ 	.word	0x00000290
        /*0b2c*/ 	.word	0x000000ff
        /*0b30*/ 	.word	0x00016840
        /*0b34*/ 	.short	0x0100
        /*0b36*/ 	.byte	0x08
	.zero		1


	//   ....[4]....
        /*0b38*/ 	.word	0x000002a0
        /*0b3c*/ 	.word	0x000000ff
        /*0b40*/ 	.word	0x00016838
        /*0b44*/ 	.short	0x0100
        /*0b46*/ 	.byte	0x08
	.zero		1


	//   ....[5]....
        /*0b48*/ 	.word	0x000002b0
        /*0b4c*/ 	.word	0x000000ff
        /*0b50*/ 	.word	0x00016848
        /*0b54*/ 	.short	0x0100
        /*0b56*/ 	.byte	0x08
	.zero		1


	//   ....[6]....
        /*0b58*/ 	.word	0x000003e0
        /*0b5c*/ 	.word	0x000000ff
        /*0b60*/ 	.word	0x00016850
        /*0b64*/ 	.short	0x0100
        /*0b66*/ 	.byte	0x08
	.zero		1


	//   ....[7]....
        /*0b68*/ 	.word	0x000003f0
        /*0b6c*/ 	.word	0x000000ff
        /*0b70*/ 	.word	0x00016860
        /*0b74*/ 	.short	0x0100
        /*0b76*/ 	.byte	0x08
	.zero		1


	//   ....[8]....
        /*0b78*/ 	.word	0x00000400
        /*0b7c*/ 	.word	0x000000ff
        /*0b80*/ 	.word	0x00016858
        /*0b84*/ 	.short	0x0100
        /*0b86*/ 	.byte	0x08
	.zero		1


	//   ....[9]....
        /*0b88*/ 	.word	0x00000410
        /*0b8c*/ 	.word	0x000000ff
        /*0b90*/ 	.word	0x00016868
        /*0b94*/ 	.short	0x0100
        /*0b96*/ 	.byte	0x08
	.zero		1


	//   ....[10]....
        /*0b98*/ 	.word	0x00000500
        /*0b9c*/ 	.word	0x000000ff
        /*0ba0*/ 	.word	0x00016870
        /*0ba4*/ 	.short	0x0100
        /*0ba6*/ 	.byte	0x06
	.zero		1


	//   ....[11]....
        /*0ba8*/ 	.word	0x00000510
        /*0bac*/ 	.word	0x000000ff
        /*0bb0*/ 	.word	0x00016880
        /*0bb4*/ 	.short	0x0100
        /*0bb6*/ 	.byte	0x06
	.zero		1


	//   ....[12]....
        /*0bb8*/ 	.word	0x00000520
        /*0bbc*/ 	.word	0x000000ff
        /*0bc0*/ 	.word	0x00016878
        /*0bc4*/ 	.short	0x0100
        /*0bc6*/ 	.byte	0x06
	.zero		1


	//   ....[13]....
        /*0bc8*/ 	.word	0x00000530
        /*0bcc*/ 	.word	0x000000ff
        /*0bd0*/ 	.word	0x00016888
        /*0bd4*/ 	.short	0x0100
        /*0bd6*/ 	.byte	0x06
	.zero		1


	//   ....[14]....
        /*0bd8*/ 	.word	0x00000660
        /*0bdc*/ 	.word	0x000000ff
        /*0be0*/ 	.word	0x00016890
        /*0be4*/ 	.short	0x0100
        /*0be6*/ 	.byte	0x08
	.zero		1


	//   ....[15]....
        /*0be8*/ 	.word	0x00000670
        /*0bec*/ 	.word	0x000000ff
        /*0bf0*/ 	.word	0x000168a0
        /*0bf4*/ 	.short	0x0100
        /*0bf6*/ 	.byte	0x08
	.zero		1


	//   ....[16]....
        /*0bf8*/ 	.word	0x00000680
        /*0bfc*/ 	.word	0x000000ff
        /*0c00*/ 	.word	0x00016898
        /*0c04*/ 	.short	0x0100
        /*0c06*/ 	.byte	0x08
	.zero		1


	//   ....[17]....
        /*0c08*/ 	.word	0x00000690
        /*0c0c*/ 	.word	0x000000ff
        /*0c10*/ 	.word	0x000168a8
        /*0c14*/ 	.short	0x0100
        /*0c16*/ 	.byte	0x08
	.zero		1


	//   ....[18]....
        /*0c18*/ 	.word	0x000007d0
        /*0c1c*/ 	.word	0x000000ff
        /*0c20*/ 	.word	0x000168b0
        /*0c24*/ 	.short	0x0100
        /*0c26*/ 	.byte	0x08
	.zero		1


	//   ....[19]....
        /*0c28*/ 	.word	0x000007e0
        /*0c2c*/ 	.word	0x000000ff
        /*0c30*/ 	.word	0x000168c0
        /*0c34*/ 	.short	0x0100
        /*0c36*/ 	.byte	0x08
	.zero		1


	//   ....[20]....
        /*0c38*/ 	.word	0x000007f0
        /*0c3c*/ 	.word	0x000000ff
        /*0c40*/ 	.word	0x000168b8
        /*0c44*/ 	.short	0x0100
        /*0c46*/ 	.byte	0x08
	.zero		1


	//   ....[21]....
        /*0c48*/ 	.word	0x00000800
        /*0c4c*/ 	.word	0x000000ff
        /*0c50*/ 	.word	0x000168c8
        /*0c54*/ 	.short	0x0100
        /*0c56*/ 	.byte	0x08
	.zero		1


	//   ....[22]....
        /*0c58*/ 	.word	0x000016c0
        /*0c5c*/ 	.word	0x000000ff
        /*0c60*/ 	.word	0x00016800
        /*0c64*/ 	.short	0x010a
        /*0c66*/ 	.byte	0x2d
	.zero		1


	//   ....[23]....
        /*0c68*/ 	.word	0x00001740
        /*0c6c*/ 	.word	0x00000004
        /*0c70*/ 	.word	0x00016830
        /*0c74*/ 	.short	0x010a
        /*0c76*/ 	.byte	0x3f
	.zero		1


	//   ....[24]....
        /*0c78*/ 	.word	0x00001780
        /*0c7c*/ 	.word	0x00000004
        /*0c80*/ 	.word	0x00016830
        /*0c84*/ 	.short	0x010a
        /*0c86*/ 	.byte	0x3f
	.zero		1


	//   ....[25]....
        /*0c88*/ 	.word	0x000022c0
        /*0c8c*/ 	.word	0x000000ff
        /*0c90*/ 	.word	0x00000000
        /*0c94*/ 	.short	0x0101
        /*0c96*/ 	.byte	0x06
	.zero		1


	//   ....[26]....
        /*0c98*/ 	.word	0x00003940
        /*0c9c*/ 	.word	0x000000ff
        /*0ca0*/ 	.word	0x00016830
        /*0ca4*/ 	.short	0x010a
        /*0ca6*/ 	.byte	0x06
	.zero		1


	//   ....[27]....
        /*0ca8*/ 	.word	0x00003980
        /*0cac*/ 	.word	0x000000ff
        /*0cb0*/ 	.word	0x00016830
        /*0cb4*/ 	.short	0x010a
        /*0cb6*/ 	.byte	0x06
	.zero		1


	//   ....[28]....
        /*0cb8*/ 	.word	0x00003b90
        /*0cbc*/ 	.word	0x000000ff
        /*0cc0*/ 	.word	0x00016850
        /*0cc4*/ 	.short	0x010a
        /*0cc6*/ 	.byte	0x06
	.zero		1


	//   ....[29]....
        /*0cc8*/ 	.word	0x00003bd0
        /*0ccc*/ 	.word	0x000000ff
        /*0cd0*/ 	.word	0x00016850
        /*0cd4*/ 	.short	0x010a
        /*0cd6*/ 	.byte	0x06
	.zero		1


	//   ....[30]....
        /*0cd8*/ 	.word	0x00004060
        /*0cdc*/ 	.word	0x000000ff
        /*0ce0*/ 	.word	0x00000000
        /*0ce4*/ 	.short	0x0101
        /*0ce6*/ 	.byte	0x06
	.zero		1


	//   ....[31]....
        /*0ce8*/ 	.word	0x00005b40
        /*0cec*/ 	.word	0x000000ff
        /*0cf0*/ 	.word	0x00000000
        /*0cf4*/ 	.short	0x0101
        /*0cf6*/ 	.byte	0x06
	.zero		1


	//   ....[32]....
        /*0cf8*/ 	.word	0x00006010
        /*0cfc*/ 	.word	0x000000ff
        /*0d00*/ 	.word	0x00016830
        /*0d04*/ 	.short	0x010a
        /*0d06*/ 	.byte	0x06
	.zero		1


	//   ....[33]....
        /*0d08*/ 	.word	0x00006050
        /*0d0c*/ 	.word	0x000000ff
        /*0d10*/ 	.word	0x00016830
        /*0d14*/ 	.short	0x010a
        /*0d16*/ 	.byte	0x06
	.zero		1


	//   ....[34]....
        /*0d18*/ 	.word	0x00006230
        /*0d1c*/ 	.word	0x000000ff
        /*0d20*/ 	.word	0x00016850
        /*0d24*/ 	.short	0x010a
        /*0d26*/ 	.byte	0x06
	.zero		1


	//   ....[35]....
        /*0d28*/ 	.word	0x00006270
        /*0d2c*/ 	.word	0x000000ff
        /*0d30*/ 	.word	0x00016850
        /*0d34*/ 	.short	0x010a
        /*0d36*/ 	.byte	0x06
	.zero		1


	//   ....[36]....
        /*0d38*/ 	.word	0x00006690
        /*0d3c*/ 	.word	0x000000ff
        /*0d40*/ 	.word	0x00000000
        /*0d44*/ 	.short	0x0101
        /*0d46*/ 	.byte	0x06
	.zero		1


	//   ....[37]....
        /*0d48*/ 	.word	0x00007840
        /*0d4c*/ 	.word	0x000000ff
        /*0d50*/ 	.word	0x00000000
        /*0d54*/ 	.short	0x0101
        /*0d56*/ 	.byte	0x06
	.zero		1


	//   ....[38]....
        /*0d58*/ 	.word	0x00007c50
        /*0d5c*/ 	.word	0x000000ff
        /*0d60*/ 	.word	0x00016850
        /*0d64*/ 	.short	0x010a
        /*0d66*/ 	.byte	0x05
	.zero		1


	//   ....[39]....
        /*0d68*/ 	.word	0x00007c90
        /*0d6c*/ 	.word	0x000000ff
        /*0d70*/ 	.word	0x00016850
        /*0d74*/ 	.short	0x010a
        /*0d76*/ 	.byte	0x05
	.zero		1


	//   ....[40]....
        /*0d78*/ 	.word	0x000081f0
        /*0d7c*/ 	.word	0x000000ff
        /*0d80*/ 	.word	0x00000000
        /*0d84*/ 	.short	0x0101
        /*0d86*/ 	.byte	0x04
	.zero		1


	//   ....[41]....
        /*0d88*/ 	.word	0x00009090
        /*0d8c*/ 	.word	0x00000000
        /*0d90*/ 	.word	0x00000000
        /*0d94*/ 	.short	0x0101
        /*0d96*/ 	.byte	0x3f
	.zero		1


	//   ....[42]....
        /*0d98*/ 	.word	0x0000b9d0
        /*0d9c*/ 	.word	0x00000003
        /*0da0*/ 	.word	0x00016840
        /*0da4*/ 	.short	0x010a
        /*0da6*/ 	.byte	0x3f
	.zero		1


	//   ....[43]....
        /*0da8*/ 	.word	0x0000c190
        /*0dac*/ 	.word	0x00000003
        /*0db0*/ 	.word	0x00016830
        /*0db4*/ 	.short	0x0107
        /*0db6*/ 	.byte	0x3f
	.zero		1


	//   ....[44]....
        /*0db8*/ 	.word	0x0000c260
        /*0dbc*/ 	.word	0x00000003
        /*0dc0*/ 	.word	0x00016830
        /*0dc4*/ 	.short	0x0101
        /*0dc6*/ 	.byte	0x3f
	.zero		1


	//   ....[45]....
        /*0dc8*/ 	.word	0x0000d0c0
        /*0dcc*/ 	.word	0x00000016
        /*0dd0*/ 	.word	0x00016800
        /*0dd4*/ 	.short	0x0107
        /*0dd6*/ 	.byte	0x3f
	.zero		1


	//   ....[46]....
        /*0dd8*/ 	.word	0x0000d1c0
        /*0ddc*/ 	.word	0x00000016
        /*0de0*/ 	.word	0x00016800
        /*0de4*/ 	.short	0x0101
        /*0de6*/ 	.byte	0x3f
	.zero		1


	//   ....[47]....
        /*0de8*/ 	.word	0x0000d1e0
        /*0dec*/ 	.word	0x00000016
        /*0df0*/ 	.word	0x00016820
        /*0df4*/ 	.short	0x010a
        /*0df6*/ 	.byte	0x3f
	.zero		1


	//   ....[48]....
        /*0df8*/ 	.word	0x0000d580
        /*0dfc*/ 	.word	0x00000005
        /*0e00*/ 	.word	0x00016840
        /*0e04*/ 	.short	0x010a
        /*0e06*/ 	.byte	0x3f
	.zero		1


	//   ....[49]....
        /*0e08*/ 	.word	0x0000da90
        /*0e0c*/ 	.word	0x00000005
        /*0e10*/ 	.word	0x00016830
        /*0e14*/ 	.short	0x0107
        /*0e16*/ 	.byte	0x3f
	.zero		1


	//   ....[50]....
        /*0e18*/ 	.word	0x0000db50
        /*0e1c*/ 	.word	0x00000005
        /*0e20*/ 	.word	0x00016830
        /*0e24*/ 	.short	0x0101
        /*0e26*/ 	.byte	0x3f
	.zero		1


	//   ....[51]....
        /*0e28*/ 	.word	0x0000dbb0
        /*0e2c*/ 	.word	0x00000005
        /*0e30*/ 	.word	0x00016860
        /*0e34*/ 	.short	0x010a
        /*0e36*/ 	.byte	0x3f
	.zero		1


	//   ....[52]....
        /*0e38*/ 	.word	0x0000e080
        /*0e3c*/ 	.word	0x00000005
        /*0e40*/ 	.word	0x00016850
        /*0e44*/ 	.short	0x0107
        /*0e46*/ 	.byte	0x3f
	.zero		1


	//   ....[53]....
        /*0e48*/ 	.word	0x0000e220
        /*0e4c*/ 	.word	0x00000005
        /*0e50*/ 	.word	0x00016850
        /*0e54*/ 	.short	0x0101
        /*0e56*/ 	.byte	0x3f
	.zero		1


	//   ....[54]....
        /*0e58*/ 	.word	0x0000e430
        /*0e5c*/ 	.word	0x00000000
        /*0e60*/ 	.word	0x00016860
        /*0e64*/ 	.short	0x010a
        /*0e66*/ 	.byte	0x3f
	.zero		1


	//   ....[55]....
        /*0e68*/ 	.word	0x0000e8b0
        /*0e6c*/ 	.word	0x00000000
        /*0e70*/ 	.word	0x00016850
        /*0e74*/ 	.short	0x0107
        /*0e76*/ 	.byte	0x3f
	.zero		1


	//   ....[56]....
        /*0e78*/ 	.word	0x0000e980
        /*0e7c*/ 	.word	0x00000000
        /*0e80*/ 	.word	0x00016850
        /*0e84*/ 	.short	0x0101
        /*0e86*/ 	.byte	0x3f
	.zero		1


	//   ....[57]....
        /*0e88*/ 	.word	0x0000f6b0
        /*0e8c*/ 	.word	0x00000005
        /*0e90*/ 	.word	0x00016820
        /*0e94*/ 	.short	0x010a
        /*0e96*/ 	.byte	0x3f
	.zero		1


	//   ....[58]....
        /*0e98*/ 	.word	0x0000f830
        /*0e9c*/ 	.word	0x00000003
        /*0ea0*/ 	.word	0x00016840
        /*0ea4*/ 	.short	0x010a
        /*0ea6*/ 	.byte	0x3f
	.zero		1


	//   ....[59]....
        /*0ea8*/ 	.word	0x0000f8d0
        /*0eac*/ 	.word	0x00000019
        /*0eb0*/ 	.word	0x00016840
        /*0eb4*/ 	.short	0x010a
        /*0eb6*/ 	.byte	0x3f
	.zero		1


	//   ....[60]....
        /*0eb8*/ 	.word	0x0000f910
        /*0ebc*/ 	.word	0x00000003
        /*0ec0*/ 	.word	0x00016860
        /*0ec4*/ 	.short	0x010a
        /*0ec6*/ 	.byte	0x3f
	.zero		1


	//   ....[61]....
        /*0ec8*/ 	.word	0x0000f950
        /*0ecc*/ 	.word	0x00000019
        /*0ed0*/ 	.word	0x00016860
        /*0ed4*/ 	.short	0x010a
        /*0ed6*/ 	.byte	0x3f
	.zero		1


	//   ....[62]....
        /*0ed8*/ 	.word	0x0000f9c0
        /*0edc*/ 	.word	0x00000003
        /*0ee0*/ 	.word	0x00016800
        /*0ee4*/ 	.short	0x010a
        /*0ee6*/ 	.byte	0x3f
	.zero		1


	//   ....[63]....
        /*0ee8*/ 	.word	0x0000fa10
        /*0eec*/ 	.word	0x00000004
        /*0ef0*/ 	.word	0x00016830
        /*0ef4*/ 	.short	0x010a
        /*0ef6*/ 	.byte	0x3f
	.zero		1


	//   ....[64]....
        /*0ef8*/ 	.word	0x0000fa70
        /*0efc*/ 	.word	0x00000003
        /*0f00*/ 	.word	0x00016830
        /*0f04*/ 	.short	0x010a
        /*0f06*/ 	.byte	0x3f
	.zero		1


	//   ....[65]....
        /*0f08*/ 	.word	0x0000fad0
        /*0f0c*/ 	.word	0x00000003
        /*0f10*/ 	.word	0x00016850
        /*0f14*/ 	.short	0x010a
        /*0f16*/ 	.byte	0x3f
	.zero		1


	//   ....[66]....
        /*0f18*/ 	.word	0x0000fb30
        /*0f1c*/ 	.word	0x00000003
        /*0f20*/ 	.word	0x00016830
        /*0f24*/ 	.short	0x010a
        /*0f26*/ 	.byte	0x3f
	.zero		1


	//   ....[67]....
        /*0f28*/ 	.word	0x0000fb90
        /*0f2c*/ 	.word	0x00000003
        /*0f30*/ 	.word	0x00016850
        /*0f34*/ 	.short	0x010a
        /*0f36*/ 	.byte	0x3f
	.zero		1


	//   ....[68]....
        /*0f38*/ 	.word	0x0000fbf0
        /*0f3c*/ 	.word	0x00000007
        /*0f40*/ 	.word	0x00016850
        /*0f44*/ 	.short	0x010a
        /*0f46*/ 	.byte	0x3f
	.zero		1


	//   ....[69]....
        /*0f48*/ 	.word	0x0000fd10
        /*0f4c*/ 	.word	0x00000003
        /*0f50*/ 	.word	0x00016840
        /*0f54*/ 	.short	0x010a
        /*0f56*/ 	.byte	0x3f
	.zero		1


	//   ....[70]....
        /*0f58*/ 	.word	0x000117b0
        /*0f5c*/ 	.word	0x00000016
        /*0f60*/ 	.word	0x00016820
        /*0f64*/ 	.short	0x010a
        /*0f66*/ 	.byte	0x3f
	.zero		1


	//   ....[71]....
        /*0f68*/ 	.word	0x00011800
        /*0f6c*/ 	.word	0x00000005
        /*0f70*/ 	.word	0x00016840
        /*0f74*/ 	.short	0x010a
        /*0f76*/ 	.byte	0x3f
	.zero		1


	//   ....[72]....
        /*0f78*/ 	.word	0x00012110
        /*0f7c*/ 	.word	0x00000005
        /*0f80*/ 	.word	0x00016860
        /*0f84*/ 	.short	0x010a
        /*0f86*/ 	.byte	0x3f
	.zero		1


	//   ....[73]....
        /*0f88*/ 	.word	0x00012a80
        /*0f8c*/ 	.word	0x00000000
        /*0f90*/ 	.word	0x00016860
        /*0f94*/ 	.short	0x010a
        /*0f96*/ 	.byte	0x3f
	.zero		1


	//   ....[74]....
        /*0f98*/ 	.word	0x00013d00
        /*0f9c*/ 	.word	0x00000005
        /*0fa0*/ 	.word	0x00016820
        /*0fa4*/ 	.short	0x010a
        /*0fa6*/ 	.byte	0x3f
	.zero		1


	//   ....[75]....
        /*0fa8*/ 	.word	0x00013ea0
        /*0fac*/ 	.word	0x00000003
        /*0fb0*/ 	.word	0x00016840
        /*0fb4*/ 	.short	0x010a
        /*0fb6*/ 	.byte	0x3f
	.zero		1


	//   ....[76]....
        /*0fb8*/ 	.word	0x00013ef0
        /*0fbc*/ 	.word	0x00000019
        /*0fc0*/ 	.word	0x00016840
        /*0fc4*/ 	.short	0x010a
        /*0fc6*/ 	.byte	0x3f
	.zero		1


	//   ....[77]....
        /*0fc8*/ 	.word	0x00013f40
        /*0fcc*/ 	.word	0x00000003
        /*0fd0*/ 	.word	0x00016860
        /*0fd4*/ 	.short	0x010a
        /*0fd6*/ 	.byte	0x3f
	.zero		1


	//----- nvinfo : EIATTR_NUM_MBARRIERS
	.align		4
.L_295:
        /*0fd8*/ 	.byte	0x03, 0x38
        /*0fda*/ 	.short	0x0016


	//----- nvinfo : EIATTR_EXIT_INSTR_OFFSETS
	.align		4
        /*0fdc*/ 	.byte	0x04, 0x1c
        /*0fde*/ 	.short	(.L_297 - .L_296)


	//   ....[0]....
.L_296:
        /*0fe0*/ 	.word	0x000009b0


	//   ....[1]....
        /*0fe4*/ 	.word	0x00009cb0


	//   ....[2]....
        /*0fe8*/ 	.word	0x0000f9a0


	//----- nvinfo : EIATTR_MAX_THREADS
	.align		4
.L_297:
        /*0fec*/ 	.byte	0x04, 0x05
        /*0fee*/ 	.short	(.L_299 - .L_298)
.L_298:
        /*0ff0*/ 	.word	0x00000200
        /*0ff4*/ 	.word	0x00000001
        /*0ff8*/ 	.word	0x00000001


	//----- nvinfo : EIATTR_CRS_STACK_SIZE
	.align		4
.L_299:
        /*0ffc*/ 	.byte	0x04, 0x1e
        /*0ffe*/ 	.short	(.L_301 - .L_300)
.L_300:
        /*1000*/ 	.word	0x00000000


	//----- nvinfo : EIATTR_CBANK_PARAM_SIZE
	.align		4
.L_301:
        /*1004*/ 	.byte	0x03, 0x19
        /*1006*/ 	.short	0x0af0


	//----- nvinfo : EIATTR_PARAM_CBANK
	.align		4
        /*1008*/ 	.byte	0x04, 0x0a
        /*100a*/ 	.short	(.L_303 - .L_302)
	.align		4
.L_302:
        /*100c*/ 	.word	index@(.nv.constant0._ZN7cutlass13device_kernelIN5flash11enable_sm90INS1_16FlashAttnFwdSm90INS1_25CollectiveMainloopFwdSm90ILi2EN4cute5tupleIJNS5_1CILi1EEES8_S8_EEENS6_IJNS7_ILi192EEENS7_ILi128EEENS7_ILi64EEEEEELi64ENS_10bfloat16_tEfNS_4arch4Sm90ELb1ELb0ELb0ELb1ELb1ELb0ELb0ELb1ELb1ELb1ELb0ELb0EEENS1_21CollectiveEpilogueFwdINS6_IJSA_SC_SB_EEES9_SE_SG_Li384ELb1ELb1ELb0ELb0EEENS1_36VarlenDynamicPersistentTileSchedulerILi192ELi128ELi384ELi128ELb0ELb1ELb1ELb1ELb1ELb1EEEEEEEEEvNT_6ParamsE)
        /*1010*/ 	.short	0x0210
        /*1012*/ 	.short	0x0af0


	//----- nvinfo : EIATTR_SW_WAR
	.align		4
.L_303:
        /*1014*/ 	.byte	0x04, 0x36
        /*1016*/ 	.short	(.L_305 - .L_304)
.L_304:
        /*1018*/ 	.word	0x00000008
.L_305:


//--------------------- .nv.info._ZN7cutlass13device_kernelIN5flash11enable_sm90INS1_16FlashAttnFwdSm90INS1_25CollectiveMainloopFwdSm90ILi2EN4cute5tupleIJNS5_1CILi1EEES8_S8_EEENS6_IJNS7_ILi192EEENS7_ILi128EEENS7_ILi64EEEEEELi64ENS_10bfloat16_tEfNS_4arch4Sm90ELb1ELb0ELb0ELb1ELb1ELb1ELb0ELb1ELb1ELb1ELb0ELb0EEENS1_21CollectiveEpilogueFwdINS6_IJSA_SC_SB_EEES9_SE_SG_Li384ELb1ELb1ELb0ELb0EEENS1_36VarlenDynamicPersistentTileSchedulerILi192ELi128ELi384ELi128ELb0ELb1ELb1ELb1ELb1ELb1EEEEEEEEEvNT_6ParamsE --------------------------
	.section	.nv.info._ZN7cutlass13device_kernelIN5flash11enable_sm90INS1_16FlashAttnFwdSm90INS1_25CollectiveMainloopFwdSm90ILi2EN4cute5tupleIJNS5_1CILi1EEES8_S8_EEENS6_IJNS7_ILi192EEENS7_ILi128EEENS7_ILi64EEEEEELi64ENS_10bfloat16_tEfNS_4arch4Sm90ELb1ELb0ELb0ELb1ELb1ELb1ELb0ELb1ELb1ELb1ELb0ELb0EEENS1_21CollectiveEpilogueFwdINS6_IJSA_SC_SB_EEES9_SE_SG_Li384ELb1ELb1ELb0ELb0EEENS1_36VarlenDynamicPersistentTileSchedulerILi192ELi128ELi384ELi128ELb0ELb1ELb1ELb1ELb1ELb1EEEEEEEEEvNT_6ParamsE,"",@"SHT_CUDA_INFO"
	.sectionflags	@""
	.align	4


	//----- nvinfo : EIATTR_CUDA_API_VERSION
	.align		4
        /*0000*/ 	.byte	0x04, 0x37
        /*0002*/ 	.short	(.L_307 - .L_306)
.L_306:
        /*0004*/ 	.word	0x00000082


	//----- nvinfo : EIATTR_KPARAM_INFO
	.align		4
.L_307:
        /*0008*/ 	.byte	0x04, 0x17
        /*000a*/ 	.short	(.L_309 - .L_308)
.L_308:
        /*000c*/ 	.word	0x00000000
        /*0010*/ 	.short	0x0000
        /*0012*/ 	.short	0x0070
        /*0014*/ 	.byte	0x00, 0xf0, 0x01, 0x2a


	//----- nvinfo : EIATTR_SPARSE_MMA_MASK
	.align		4
.L_309:
        /*0018*/ 	.byte	0x03, 0x50
        /*001a*/ 	.short	0x0000


	//----- nvinfo : EIATTR_MAXREG_COUNT
	.align		4
        /*001c*/ 	.byte	0x03, 0x1b
        /*001e*/ 	.short	0x0080


	//----- nvinfo : EIATTR_NUM_BARRIERS
	.align		4
        /*0020*/ 	.byte	0x02, 0x4c
        /*0022*/ 	.byte	0x10
	.zero		1


	//----- nvinfo : EIATTR_EXTERNS
	.align		4
        /*0024*/ 	.byte	0x04, 0x0f
        /*0026*/ 	.short	(.L_311 - .L_310)


	//   ....[0]....
	.align		4
.L_310:
        /*0028*/ 	.word	index@(__assertfail)


	//----- nvinfo : EIATTR_ANNOTATIONS
	.align		4
.L_311:
        /*002c*/ 	.byte	0x04, 0x55
        /*002e*/ 	.short	(.L_313 - .L_312)


	//   ....[0]....
.L_312:
        /* <DEDUP_REMOVED lines=85> */


	//----- nvinfo : EIATTR_MERCURY_ISA_VERSION
	.align		4
.L_313:
        /*0570*/ 	.byte	0x03, 0x5f
        /*0572*/ 	.short	0x0101


	//----- nvinfo : EIATTR_UNUSED_LOAD_BYTE_OFFSET
	.align		4
        /*0574*/ 	.byte	0x04, 0x44
        /*0576*/ 	.short	(.L_315 - .L_314)


	//   ....[0]....
.L_314:
        /*0578*/ 	.word	0x00000a70
        /*057c*/ 	.word	0x0000fff0


	//   ....[1]....
        /*0580*/ 	.word	0x000107c0
        /*0584*/ 	.word	0x0000fff0


	//----- nvinfo : EIATTR_INT_WARP_WIDE_INSTR_OFFSETS
	.align		4
.L_315:
        /*0588*/ 	.byte	0x04, 0x31
        /*058a*/ 	.short	(.L_317 - .L_316)


	//   ....[0]....
.L_316:
        /*058c*/ 	.word	0x00000120


	//   ....[1]....
        /*0590*/ 	.word	0x000001c0


	//   ....[2]....
        /*0594*/ 	.word	0x00000230


	//   ....[3]....
        /*0598*/ 	.word	0x00014380


	//   ....[4]....
        /*059c*/ 	.word	0x00014410


	//   ....[5]....
        /*05a0*/ 	.word	0x000176a0


	//   ....[6]....
        /*05a4*/ 	.word	0x00017730


	//----- nvinfo : EIATTR_COOP_GROUP_MASK_REGIDS
	.align		4
.L_317:
        /*05a8*/ 	.byte	0x04, 0x29
        /*05aa*/ 	.short	(.L_319 - .L_318)


	//   ....[0]....
.L_318:
        /*05ac*/ 	.word	0xffffffff


	//   ....[1]....
        /*05b0*/ 	.word	0xffffffff


	//   ....[2]....
        /*05b4*/ 	.word	0xffffffff


	//   ....[3]....
        /*05b8*/ 	.word	0xffffffff


	//   ....[4]....
        /*05bc*/ 	.word	0xffffffff


	//   ....[5]....
        /*05c0*/ 	.word	0xffffffff


	//   ....[6]....
        /*05c4*/ 	.word	0xffffffff


	//   ....[7]....
        /*05c8*/ 	.word	0xffffffff


	//   ....[8]....
        /*05cc*/ 	.word	0xffffffff


	//   ....[9]....
        /*05d0*/ 	.word	0xffffffff


	//   ....[10]....
        /*05d4*/ 	.word	0xffffffff


	//   ....[11]....
        /*05d8*/ 	.word	0xffffffff


	//   ....[12]....
        /*05dc*/ 	.word	0xffffffff


	//   ....[13]....
        /*05e0*/ 	.word	0xffffffff


	//   ....[14]....
        /*05e4*/ 	.word	0xffffffff


	//   ....[15]....
        /*05e8*/ 	.word	0xffffffff


	//   ....[16]....
        /*05ec*/ 	.word	0xffffffff


	//   ....[17]....
        /*05f0*/ 	.word	0xffffffff


	//   ....[18]....
        /*05f4*/ 	.word	0xffffffff


	//   ....[19]....
        /*05f8*/ 	.word	0xffffffff


	//   ....[20]....
        /*05fc*/ 	.word	0xffffffff


	//   ....[21]....
        /*0600*/ 	.word	0xffffffff


	//   ....[22]....
        /*0604*/ 	.word	0xffffffff


	//   ....[23]....
        /*0608*/ 	.word	0xffffffff


	//   ....[24]....
        /*060c*/ 	.word	0xffffffff


	//   ....[25]....
        /*0610*/ 	.word	0xffffffff


	//   ....[26]....
        /*0614*/ 	.word	0xffffffff


	//   ....[27]....
        /*0618*/ 	.word	0xffffffff


	//   ....[28]....
        /*061c*/ 	.word	0xffffffff


	//   ....[29]....
        /*0620*/ 	.word	0xffffffff


	//   ....[30]....
        /*0624*/ 	.word	0xffffffff


	//   ....[31]....
        /*0628*/ 	.word	0xffffffff


	//   ....[32]....
        /*062c*/ 	.word	0xffffffff


	//   ....[33]....
        /*0630*/ 	.word	0xffffffff


	//   ....[34]....
        /*0634*/ 	.word	0xffffffff


	//   ....[35]....
        /*0638*/ 	.word	0xffffffff


	//   ....[36]....
        /*063c*/ 	.word	0xffffffff


	//   ....[37]....
        /*0640*/ 	.word	0xffffffff


	//   ....[38]....
        /*0644*/ 	.word	0xffffffff


	//   ....[39]....
        /*0648*/ 	.word	0xffffffff


	//   ....[40]....
        /*064c*/ 	.word	0xffffffff


	//   ....[41]....
        /*0650*/ 	.word	0xffffffff


	//   ....[42]....
        /*0654*/ 	.word	0xffffffff


	//   ....[43]....
        /*0658*/ 	.word	0xffffffff


	//   ....[44]....
        /*065c*/ 	.word	0xffffffff


	//   ....[45]....
        /*0660*/ 	.word	0xffffffff


	//   ....[46]....
        /*0664*/ 	.word	0xffffffff


	//   ....[47]....
        /*0668*/ 	.word	0xffffffff


	//   ....[48]....
        /*066c*/ 	.word	0xffffffff


	//   ....[49]....
        /*0670*/ 	.word	0xffffffff


	//   ....[50]....
        /*0674*/ 	.word	0xffffffff


	//   ....[51]....
        /*0678*/ 	.word	0xffffffff


	//   ....[52]....
        /*067c*/ 	.word	0xffffffff


	//   ....[53]....
        /*0680*/ 	.word	0xffffffff


	//   ....[54]....
        /*0684*/ 	.word	0xffffffff


	//   ....[55]....
        /*0688*/ 	.word	0xffffffff


	//   ....[56]....
        /*068c*/ 	.word	0xffffffff


	//   ....[57]....
        /*0690*/ 	.word	0xffffffff


	//   ....[58]....
        /*0694*/ 	.word	0xffffffff


	//   ....[59]....
        /*0698*/ 	.word	0xffffffff


	//   ....[60]....
        /*069c*/ 	.word	0xffffffff


	//   ....[61]....
        /*06a0*/ 	.word	0xffffffff


	//   ....[62]....
        /*06a4*/ 	.word	0xffffffff


	//   ....[63]....
        /*06a8*/ 	.word	0xffffffff


	//   ....[64]....
        /*06ac*/ 	.word	0xffffffff


	//   ....[65]....
        /*06b0*/ 	.word	0xffffffff


	//   ....[66]....
        /*06b4*/ 	.word	0xffffffff


	//   ....[67]....
        /*06b8*/ 	.word	0xffffffff


	//   ....[68]....
        /*06bc*/ 	.word	0xffffffff


	//   ....[69]....
        /*06c0*/ 	.word	0xffffffff


	//   ....[70]....
        /*06c4*/ 	.word	0xffffffff


	//   ....[71]....
        /*06c8*/ 	.word	0xffffffff


	//   ....[72]....
        /*06cc*/ 	.word	0xffffffff


	//   ....[73]....
        /*06d0*/ 	.word	0xffffffff


	//   ....[74]....
        /*06d4*/ 	.word	0xffffffff


	//   ....[75]....
        /*06d8*/ 	.word	0xffffffff


	//   ....[76]....
        /*06dc*/ 	.word	0xffffffff


	//   ....[77]....
        /*06e0*/ 	.word	0xffffffff


	//   ....[78]....
        /*06e4*/ 	.word	0xffffffff


	//   ....[79]....
        /*06e8*/ 	.word	0xffffffff


	//   ....[80]....
        /*06ec*/ 	.word	0xffffffff


	//   ....[81]....
        /*06f0*/ 	.word	0xffffffff


	//   ....[82]....
        /*06f4*/ 	.word	0xffffffff


	//   ....[83]....
        /*06f8*/ 	.word	0xffffffff


	//   ....[84]....
        /*06fc*/ 	.word	0xffffffff


	//   ....[85]....
        /*0700*/ 	.word	0xffffffff


	//   ....[86]....
        /*0704*/ 	.word	0xffffffff


	//   ....[87]....
        /*0708*/ 	.word	0xffffffff


	//   ....[88]....
        /*070c*/ 	.word	0xffffffff


	//   ....[89]....
        /*0710*/ 	.word	0xffffffff


	//   ....[90]....
        /*0714*/ 	.word	0xffffffff


	//   ....[91]....
        /*0718*/ 	.word	0xffffffff


	//   ....[92]....
        /*071c*/ 	.word	0xffffffff


	//   ....[93]....
        /*0720*/ 	.word	0xffffffff


	//   ....[94]....
        /*0724*/ 	.word	0xffffffff


	//   ....[95]....
        /*0728*/ 	.word	0xffffffff


	//   ....[96]....
        /*072c*/ 	.word	0xffffffff


	//   ....[97]....
        /*0730*/ 	.word	0xffffffff


	//   ....[98]....
        /*0734*/ 	.word	0xffffffff


	//   ....[99]....
        /*0738*/ 	.word	0xffffffff


	//   ....[100]....
        /*073c*/ 	.word	0xffffffff


	//   ....[101]....
        /*0740*/ 	.word	0xffffffff


	//   ....[102]....
        /*0744*/ 	.word	0xffffffff


	//   ....[103]....
        /*0748*/ 	.word	0xffffffff


	//   ....[104]....
        /*074c*/ 	.word	0xffffffff


	//   ....[105]....
        /*0750*/ 	.word	0xffffffff


	//   ....[106]....
        /*0754*/ 	.word	0xffffffff


	//   ....[107]....
        /*0758*/ 	.word	0xffffffff


	//   ....[108]....
        /*075c*/ 	.word	0xffffffff


	//   ....[109]....
        /*0760*/ 	.word	0xffffffff


	//   ....[110]....
        /*0764*/ 	.word	0xffffffff


	//   ....[111]....
        /*0768*/ 	.word	0xffffffff


	//   ....[112]....
        /*076c*/ 	.word	0xffffffff


	//   ....[113]....
        /*0770*/ 	.word	0xffffffff


	//   ....[114]....
        /*0774*/ 	.word	0xffffffff


	//   ....[115]....
        /*0778*/ 	.word	0xffffffff


	//   ....[116]....
        /*077c*/ 	.word	0xffffffff


	//   ....[117]....
        /*0780*/ 	.word	0xffffffff


	//   ....[118]....
        /*0784*/ 	.word	0xffffffff


	//   ....[119]....
        /*0788*/ 	.word	0xffffffff


	//   ....[120]....
        /*078c*/ 	.word	0xffffffff


	//   ....[121]....
        /*0790*/ 	.word	0xffffffff


	//   ....[122]....
        /*0794*/ 	.word	0xffffffff


	//   ....[123]....
        /*0798*/ 	.word	0xffffffff


	//   ....[124]....
        /*079c*/ 	.word	0xffffffff


	//   ....[125]....
        /*07a0*/ 	.word	0xffffffff


	//   ....[126]....
        /*07a4*/ 	.word	0xffffffff


	//   ....[127]....
        /*07a8*/ 	.word	0xffffffff


	//   ....[128]....
        /*07ac*/ 	.word	0xffffffff


	//   ....[129]....
        /*07b0*/ 	.word	0xffffffff


	//   ....[130]....
        /*07b4*/ 	.word	0xffffffff


	//   ....[131]....
        /*07b8*/ 	.word	0xffffffff


	//   ....[132]....
        /*07bc*/ 	.word	0xffffffff


	//   ....[133]....
        /*07c0*/ 	.word	0xffffffff


	//   ....[134]....
        /*07c4*/ 	.word	0xffffffff


	//   ....[135]....
        /*07c8*/ 	.word	0xffffffff


	//   ....[136]....
        /*07cc*/ 	.word	0xffffffff


	//   ....[137]....
        /*07d0*/ 	.word	0xffffffff


	//   ....[138]....
        /*07d4*/ 	.word	0xffffffff


	//   ....[139]....
        /*07d8*/ 	.word	0xffffffff


	//   ....[140]....
        /*07dc*/ 	.word	0xffffffff


	//   ....[141]....
        /*07e0*/ 	.word	0xffffffff


	//   ....[142]....
        /*07e4*/ 	.word	0xffffffff


	//   ....[143]....
        /*07e8*/ 	.word	0xffffffff


	//   ....[144]....
        /*07ec*/ 	.word	0xffffffff


	//   ....[145]....
        /*07f0*/ 	.word	0xffffffff


	//   ....[146]....
        /*07f4*/ 	.word	0xffffffff


	//   ....[147]....
        /*07f8*/ 	.word	0xffffffff


	//   ....[148]....
        /*07fc*/ 	.word	0xffffffff


	//   ....[149]....
        /*0800*/ 	.word	0xffffffff


	//   ....[150]....
        /*0804*/ 	.word	0xffffffff


	//   ....[151]....
        /*0808*/ 	.word	0xffffffff


	//   ....[152]....
        /*080c*/ 	.word	0xffffffff


	//   ....[153]....
        /*0810*/ 	.word	0xffffffff


	//   ....[154]....
        /*0814*/ 	.word	0xffffffff


	//   ....[155]....
        /*0818*/ 	.word	0xffffffff


	//   ....[156]....
        /*081c*/ 	.word	0xffffffff


	//   ....[157]....
        /*0820*/ 	.word	0xffffffff


	//   ....[158]....
        /*0824*/ 	.word	0xffffffff


	//   ....[159]....
        /*0828*/ 	.word	0xffffffff


	//   ....[160]....
        /*082c*/ 	.word	0xffffffff


	//   ....[161]....
        /*0830*/ 	.word	0xffffffff


	//   ....[162]....
        /*0834*/ 	.word	0xffffffff


	//   ....[163]....
        /*0838*/ 	.word	0xffffffff


	//   ....[164]....
        /*083c*/ 	.word	0xffffffff


	//   ....[165]....
        /*0840*/ 	.word	0xffffffff


	//   ....[166]....
        /*0844*/ 	.word	0xffffffff


	//   ....[167]....
        /*0848*/ 	.word	0xffffffff


	//   ....[168]....
        /*084c*/ 	.word	0xffffffff


	//   ....[169]....
        /*0850*/ 	.word	0xffffffff


	//   ....[170]....
        /*0854*/ 	.word	0xffffffff


	//   ....[171]....
        /*0858*/ 	.word	0xffffffff


	//   ....[172]....
        /*085c*/ 	.word	0xffffffff


	//   ....[173]....
        /*0860*/ 	.word	0xffffffff


	//   ....[174]....
        /*0864*/ 	.word	0xffffffff


	//   ....[175]....
        /*0868*/ 	.word	0xffffffff


	//   ....[176]....
        /*086c*/ 	.word	0xffffffff


	//   ....[177]....
        /*0870*/ 	.word	0xffffffff


	//   ....[178]....
        /*0874*/ 	.word	0xffffffff


	//   ....[179]....
        /*0878*/ 	.word	0xffffffff


	//   ....[180]....
        /*087c*/ 	.word	0xffffffff


	//   ....[181]....
        /*0880*/ 	.word	0xffffffff


	//   ....[182]....
        /*0884*/ 	.word	0xffffffff


	//   ....[183]....
        /*0888*/ 	.word	0xffffffff


	//   ....[184]....
        /*088c*/ 	.word	0xffffffff


	//   ....[185]....
        /*0890*/ 	.word	0xffffffff


	//   ....[186]....
        /*0894*/ 	.word	0xffffffff


	//   ....[187]....
        /*0898*/ 	.word	0xffffffff


	//   ....[188]....
        /*089c*/ 	.word	0xffffffff


	//   ....[189]....
        /*08a0*/ 	.word	0xffffffff


	//   ....[190]....
        /*08a4*/ 	.word	0xffffffff


	//   ....[191]....
        /*08a8*/ 	.word	0xffffffff


	//   ....[192]....
        /*08ac*/ 	.word	0xffffffff


	//   ....[193]....
        /*08b0*/ 	.word	0xffffffff


	//   ....[194]....
        /*08b4*/ 	.word	0xffffffff


	//   ....[195]....
        /*08b8*/ 	.word	0xffffffff


	//   ....[196]....
        /*08bc*/ 	.word	0xffffffff


	//   ....[197]....
        /*08c0*/ 	.word	0xffffffff


	//   ....[198]....
        /*08c4*/ 	.word	0xffffffff


	//   ....[199]....
        /*08c8*/ 	.word	0xffffffff


	//   ....[200]....
        /*08cc*/ 	.word	0xffffffff


	//   ....[201]....
        /*08d0*/ 	.word	0xffffffff


	//   ....[202]....
        /*08d4*/ 	.word	0xffffffff


	//   ....[203]....
        /*08d8*/ 	.word	0x0500000f


	//   ....[204]....
        /*08dc*/ 	.word	0x0500000f


	//   ....[205]....
        /*08e0*/ 	.word	0x0500000f


	//   ....[206]....
        /*08e4*/ 	.word	0x0500000f


	//   ....[207]....
        /*08e8*/ 	.word	0x0500000f


	//   ....[208]....
        /*08ec*/ 	.word	0x0500000f


	//   ....[209]....
        /*08f0*/ 	.word	0x0500000f


	//   ....[210]....
        /*08f4*/ 	.word	0x0500000f


	//   ....[211]....
        /*08f8*/ 	.word	0x0500000f


	//   ....[212]....
        /*08fc*/ 	.word	0x0500000f


	//   ....[213]....
        /*0900*/ 	.word	0x0500000f


	//   ....[214]....
        /*0904*/ 	.word	0x0500000f


	//   ....[215]....
        /*0908*/ 	.word	0x0500000f


	//   ....[216]....
        /*090c*/ 	.word	0x0500000f


	//   ....[217]....
        /*0910*/ 	.word	0x0500000f


	//   ....[218]....
        /*0914*/ 	.word	0x0500000f


	//   ....[219]....
        /*0918*/ 	.word	0x0500000f


	//   ....[220]....
        /*091c*/ 	.word	0x0500000f


	//   ....[221]....
        /*0920*/ 	.word	0x0500000f


	//   ....[222]....
        /*0924*/ 	.word	0x0500000f


	//   ....[223]....
        /*0928*/ 	.word	0x0500000f


	//   ....[224]....
        /*092c*/ 	.word	0x0500000f


	//   ....[225]....
        /*0930*/ 	.word	0x0500000f


	//   ....[226]....
        /*0934*/ 	.word	0x0500000f


	//   ....[227]....
        /*0938*/ 	.word	0x0500000f


	//   ....[228]....
        /*093c*/ 	.word	0x0500000f


	//   ....[229]....
        /*0940*/ 	.word	0x0500000f


	//   ....[230]....
        /*0944*/ 	.word	0x0500000f


	//   ....[231]....
        /*0948*/ 	.word	0x0500000f


	//   ....[232]....
        /*094c*/ 	.word	0x0500000f


	//   ....[233]....
        /*0950*/ 	.word	0x0500000f


	//   ....[234]....
        /*0954*/ 	.word	0x0500000f


	//   ....[235]....
        /*0958*/ 	.word	0x0500000f


	//   ....[236]....
        /*095c*/ 	.word	0x0500000f


	//   ....[237]....
        /*0960*/ 	.word	0x0500000f


	//   ....[238]....
        /*0964*/ 	.word	0x0500000f


	//   ....[239]....
        /*0968*/ 	.word	0x0500000f


	//   ....[240]....
        /*096c*/ 	.word	0x0500000f


	//   ....[241]....
        /*0970*/ 	.word	0x0500000f


	//   ....[242]....
        /*0974*/ 	.word	0x0500000f


	//   ....[243]....
        /*0978*/ 	.word	0x0500000f


	//   ....[244]....
        /*097c*/ 	.word	0x0500000f


	//   ....[245]....
        /*0980*/ 	.word	0x0500000f


	//   ....[246]....
        /*0984*/ 	.word	0x0500000f


	//   ....[247]....
        /*0988*/ 	.word	0x0500000f


	//   ....[248]....
        /*098c*/ 	.word	0x0500000f


	//   ....[249]....
        /*0990*/ 	.word	0x0500000f


	//   ....[250]....
        /*0994*/ 	.word	0x0500000f


	//   ....[251]....
        /*0998*/ 	.word	0x0500000f


	//   ....[252]....
        /*099c*/ 	.word	0x0500000f


	//   ....[253]....
        /*09a0*/ 	.word	0x0500000f


	//   ....[254]....
        /*09a4*/ 	.word	0x0500000f


	//   ....[255]....
        /*09a8*/ 	.word	0x0500000f


	//   ....[0]....
        /*09ac*/ 	.word	0x0500000f


	//   ....[1]....
        /*09b0*/ 	.word	0x0500000f


	//   ....[2]....
        /*09b4*/ 	.word	0x0500000f


	//   ....[3]....
        /*09b8*/ 	.word	0x0500000f


	//   ....[4]....
        /*09bc*/ 	.word	0x0500000f


	//   ....[5]....
        /*09c0*/ 	.word	0x0500000f


	//   ....[6]....
        /*09c4*/ 	.word	0x0500000f


	//   ....[7]....
        /*09c8*/ 	.word	0x0500000f


	//   ....[8]....
        /*09cc*/ 	.word	0x0500000f


	//   ....[9]....
        /*09d0*/ 	.word	0x0500000f


	//   ....[10]....
        /*09d4*/ 	.word	0x0500000f


	//   ....[11]....
        /*09d8*/ 	.word	0x0500000f


	//   ....[12]....
        /*09dc*/ 	.word	0x0500000f


	//   ....[13]....
        /*09e0*/ 	.word	0x0500000f


	//   ....[14]....
        /*09e4*/ 	.word	0x0500000f


	//   ....[15]....
        /*09e8*/ 	.word	0x0500000f


	//   ....[16]....
        /*09ec*/ 	.word	0x0500000f


	//   ....[17]....
        /*09f0*/ 	.word	0x0500000f


	//   ....[18]....
        /*09f4*/ 	.word	0x0500000f


	//   ....[19]....
        /*09f8*/ 	.word	0x0500000f


	//   ....[20]....
        /*09fc*/ 	.word	0x0500000f


	//   ....[21]....
        /*0a00*/ 	.word	0x0500000f


	//   ....[22]....
        /*0a04*/ 	.word	0x0500000f


	//   ....[23]....
        /*0a08*/ 	.word	0x0500000f


	//   ....[24]....
        /*0a0c*/ 	.word	0x0500000f


	//   ....[25]....
        /*0a10*/ 	.word	0x0500000f


	//   ....[26]....
        /*0a14*/ 	.word	0x0500000f


	//   ....[27]....
        /*0a18*/ 	.word	0x0500000f


	//   ....[28]....
        /*0a1c*/ 	.word	0x0500000f


	//   ....[29]....
        /*0a20*/ 	.word	0x0500000f


	//   ....[30]....
        /*0a24*/ 	.word	0x0500000f


	//   ....[31]....
        /*0a28*/ 	.word	0x0500000f


	//   ....[32]....
        /*0a2c*/ 	.word	0x0500000f


	//   ....[33]....
        /*0a30*/ 	.word	0x0500000f


	//   ....[34]....
        /*0a34*/ 	.word	0x0500000f


	//   ....[35]....
        /*0a38*/ 	.word	0x0500000f


	//   ....[36]....
        /*0a3c*/ 	.word	0x0500000f


	//   ....[37]....
        /*0a40*/ 	.word	0x0500000f


	//   ....[38]....
        /*0a44*/ 	.word	0x0500000f


	//   ....[39]....
        /*0a48*/ 	.word	0x0500000f


	//   ....[40]....
        /*0a4c*/ 	.word	0x0500000f


	//   ....[41]....
        /*0a50*/ 	.word	0x0500000f


	//   ....[42]....
        /*0a54*/ 	.word	0x0500000f


	//   ....[43]....
        /*0a58*/ 	.word	0x0500000f


	//   ....[44]....
        /*0a5c*/ 	.word	0x0500000f


	//   ....[45]....
        /*0a60*/ 	.word	0x0500000f


	//   ....[46]....
        /*0a64*/ 	.word	0x0500000f


	//   ....[47]....
        /*0a68*/ 	.word	0x0500000f


	//   ....[48]....
        /*0a6c*/ 	.word	0x0500000f


	//   ....[49]....
        /*0a70*/ 	.word	0x0500000f


	//   ....[50]....
        /*0a74*/ 	.word	0x0500000f


	//   ....[51]....
        /*0a78*/ 	.word	0x0500000f


	//   ....[52]....
        /*0a7c*/ 	.word	0x0500000f


	//   ....[53]....
        /*0a80*/ 	.word	0x0500000f


	//   ....[54]....
        /*0a84*/ 	.word	0x0500000f


	//   ....[55]....
        /*0a88*/ 	.word	0x0500000f


	//   ....[56]....
        /*0a8c*/ 	.word	0x0500000f


	//   ....[57]....
        /*0a90*/ 	.word	0x0500000f


	//   ....[58]....
        /*0a94*/ 	.word	0x0500000f


	//   ....[59]....
        /*0a98*/ 	.word	0x0500000f


	//   ....[60]....
        /*0a9c*/ 	.word	0x0500000f


	//   ....[61]....
        /*0aa0*/ 	.word	0x0500000f


	//   ....[62]....
        /*0aa4*/ 	.word	0x0500000f


	//   ....[63]....
        /*0aa8*/ 	.word	0x0500000f


	//   ....[64]....
        /*0aac*/ 	.word	0x0500000f


	//   ....[65]....
        /*0ab0*/ 	.word	0x0500000f


	//   ....[66]....
        /*0ab4*/ 	.word	0x0500000f


	//   ....[67]....
        /*0ab8*/ 	.word	0x0500000f


	//   ....[68]....
        /*0abc*/ 	.word	0x0500000f


	//   ....[69]....
        /*0ac0*/ 	.word	0x0500000f


	//   ....[70]....
        /*0ac4*/ 	.word	0x0500000f


	//   ....[71]....
        /*0ac8*/ 	.word	0x0500000f


	//   ....[72]....
        /*0acc*/ 	.word	0x0500000f


	//   ....[73]....
        /*0ad0*/ 	.word	0x0500000f


	//   ....[74]....
        /*0ad4*/ 	.word	0x0500000f


	//   ....[75]....
        /*0ad8*/ 	.word	0x0500000f


	//   ....[76]....
        /*0adc*/ 	.word	0x0500000f


	//   ....[77]....
        /*0ae0*/ 	.word	0x0500000f


	//   ....[78]....
        /*0ae4*/ 	.word	0x0500000f


	//   ....[79]....
        /*0ae8*/ 	.word	0x0500000f


	//   ....[80]....
        /*0aec*/ 	.word	0x0500000f


	//   ....[81]....
        /*0af0*/ 	.word	0x0500000f


	//   ....[82]....
        /*0af4*/ 	.word	0x0500000f


	//   ....[83]....
        /*0af8*/ 	.word	0x0500000f


	//   ....[84]....
        /*0afc*/ 	.word	0x0500000f


	//   ....[85]....
        /*0b00*/ 	.word	0x0500000f


	//   ....[86]....
        /*0b04*/ 	.word	0x0500000f


	//   ....[87]....
        /*0b08*/ 	.word	0x0500000f


	//   ....[88]....
        /*0b0c*/ 	.word	0x0500000f


	//   ....[89]....
        /*0b10*/ 	.word	0x0500000f


	//   ....[90]....
        /*0b14*/ 	.word	0x0500000f


	//   ....[91]....
        /*0b18*/ 	.word	0x0500000f


	//----- nvinfo : EIATTR_COOP_GROUP_INSTR_OFFSETS
	.align		4
.L_319:
        /*0b1c*/ 	.byte	0x04, 0x28
        /*0b1e*/ 	.short	(.L_321 - .L_320)


	//   ....[0]....
.L_320:
        /*0b20*/ 	.word	0x00000060


	//   ....[1]....
        /*0b24*/ 	.word	0x00000130


	//   ....[2]....
        /*0b28*/ 	.word	0x000001e0


	//   ....[3]....
        /*0b2c*/ 	.word	0x000003a0


	//   ....[4]....
        /*0b30*/ 	.word	0x00000500


	//   ....[5]....
        /*0b34*/ 	.word	0x00000620


	//   ....[6]....
        /*0b38*/ 	.word	0x00000780


	//   ....[7]....
        /*0b3c*/ 	.word	0x00002b80


	//   ....[8]....
        /*0b40*/ 	.word	0x00002b90


	//   ....[9]....
        /*0b44*/ 	.word	0x000032d0


	//   ....[10]....
        /*0b48*/ 	.word	0x000032e0


	//   ....[11]....
        /*0b4c*/ 	.word	0x00004010


	//   ....[12]....
        /*0b50*/ 	.word	0x00004020


	//   ....[13]....
        /*0b54*/ 	.word	0x00004840


	//   ....[14]....
        /*0b58*/ 	.word	0x00004850


	//   ....[15]....
        /*0b5c*/ 	.word	0x000052b0


	//   ....[16]....
        /*0b60*/ 	.word	0x000052c0


	//   ....[17]....
        /*0b64*/ 	.word	0x000053d0


	//   ....[18]....
        /*0b68*/ 	.word	0x000053e0


	//   ....[19]....
        /*0b6c*/ 	.word	0x00005770


	//   ....[20]....
        /*0b70*/ 	.word	0x00005790


	//   ....[21]....
        /*0b74*/ 	.word	0x00005870


	//   ....[22]....
        /*0b78*/ 	.word	0x00005890


	//   ....[23]....
        /*0b7c*/ 	.word	0x00005dd0


	//   ....[24]....
        /*0b80*/ 	.word	0x00006580


	//   ....[25]....
        /*0b84*/ 	.word	0x00006590


	//   ....[26]....
        /*0b88*/ 	.word	0x000065a0


	//   ....[27]....
        /*0b8c*/ 	.word	0x000065b0


	//   ....[28]....
        /*0b90*/ 	.word	0x00006900


	//   ....[29]....
        /*0b94*/ 	.word	0x00006910


	//   ....[30]....
        /*0b98*/ 	.word	0x00006920


	//   ....[31]....
        /*0b9c*/ 	.word	0x00006930


	//   ....[32]....
        /*0ba0*/ 	.word	0x00007d60


	//   ....[33]....
        /*0ba4*/ 	.word	0x00007d70


	//   ....[34]....
        /*0ba8*/ 	.word	0x00007d80


	//   ....[35]....
        /*0bac*/ 	.word	0x00007d90


	//   ....[36]....
        /*0bb0*/ 	.word	0x00007e90


	//   ....[37]....
        /*0bb4*/ 	.word	0x00007eb0


	//   ....[38]....
        /*0bb8*/ 	.word	0x00007f40


	//   ....[39]....
        /*0bbc*/ 	.word	0x00007f70


	//   ....[40]....
        /*0bc0*/ 	.word	0x000096e0


	//   ....[41]....
        /*0bc4*/ 	.word	0x00009d50


	//   ....[42]....
        /*0bc8*/ 	.word	0x00009d60


	//   ....[43]....
        /*0bcc*/ 	.word	0x00009d80


	//   ....[44]....
        /*0bd0*/ 	.word	0x0000a500


	//   ....[45]....
        /*0bd4*/ 	.word	0x0000a520


	//   ....[46]....
        /*0bd8*/ 	.word	0x0000bf20


	//   ....[47]....
        /*0bdc*/ 	.word	0x0000bf40


	//   ....[48]....
        /*0be0*/ 	.word	0x0000c760


	//   ....[49]....
        /*0be4*/ 	.word	0x0000c860


	//   ....[50]....
        /*0be8*/ 	.word	0x0000cfa0


	//   ....[51]....
        /*0bec*/ 	.word	0x0000cff0


	//   ....[52]....
        /*0bf0*/ 	.word	0x0000ea10


	//   ....[53]....
        /*0bf4*/ 	.word	0x0000ea40


	//   ....[54]....
        /*0bf8*/ 	.word	0x0000ec60


	//   ....[55]....
        /*0bfc*/ 	.word	0x0000ec80


	//   ....[56]....
        /*0c00*/ 	.word	0x0000ff40


	//   ....[57]....
        /*0c04*/ 	.word	0x0000ff80


	//   ....[58]....
        /*0c08*/ 	.word	0x00010290


	//   ....[59]....
        /*0c0c*/ 	.word	0x000102b0


	//   ....[60]....
        /*0c10*/ 	.word	0x00010f90


	//   ....[61]....
        /*0c14*/ 	.word	0x00010fc0


	//   ....[62]....
        /*0c18*/ 	.word	0x00010fe0


	//   ....[63]....
        /*0c1c*/ 	.word	0x00010ff0


	//   ....[64]....
        /*0c20*/ 	.word	0x000114a0


	//   ....[65]....
        /*0c24*/ 	.word	0x000114c0


	//   ....[66]....
        /*0c28*/ 	.word	0x000114e0


	//   ....[67]....
        /*0c2c*/ 	.word	0x000114f0


	//   ....[68]....
        /*0c30*/ 	.word	0x00011510


	//   ....[69]....
        /*0c34*/ 	.word	0x00011540


	//   ....[70]....
        /*0c38*/ 	.word	0x00011620


	//   ....[71]....
        /*0c3c*/ 	.word	0x00011630


	//   ....[72]....
        /*0c40*/ 	.word	0x00011e60


	//   ....[73]....
        /*0c44*/ 	.word	0x00011e90


	//   ....[74]....
        /*0c48*/ 	.word	0x00011eb0


	//   ....[75]....
        /*0c4c*/ 	.word	0x00011ee0


	//   ....[76]....
        /*0c50*/ 	.word	0x00011f10


	//   ....[77]....
        /*0c54*/ 	.word	0x00011f20


	//   ....[78]....
        /*0c58*/ 	.word	0x00011f50


	//   ....[79]....
        /*0c5c*/ 	.word	0x00011fc0


	//   ....[80]....
        /*0c60*/ 	.word	0x000120e0


	//   ....[81]....
        /*0c64*/ 	.word	0x000122b0


	//   ....[82]....
        /*0c68*/ 	.word	0x000122e0


	//   ....[83]....
        /*0c6c*/ 	.word	0x00012310


	//   ....[84]....
        /*0c70*/ 	.word	0x00012340


	//   ....[85]....
        /*0c74*/ 	.word	0x00012370


	//   ....[86]....
        /*0c78*/ 	.word	0x000123a0


	//   ....[87]....
        /*0c7c*/ 	.word	0x00012510


	//   ....[88]....
        /*0c80*/ 	.word	0x00012540


	//   ....[89]....
        /*0c84*/ 	.word	0x00012570


	//   ....[90]....
        /*0c88*/ 	.word	0x000125a0


	//   ....[91]....
        /*0c8c*/ 	.word	0x000125d0


	//   ....[92]....
        /*0c90*/ 	.word	0x00012600


	//   ....[93]....
        /*0c94*/ 	.word	0x000126b0


	//   ....[94]....
        /*0c98*/ 	.word	0x00012710


	//   ....[95]....
        /*0c9c*/ 	.word	0x000127b0


	//   ....[96]....
        /*0ca0*/ 	.word	0x00013590


	//   ....[97]....
        /*0ca4*/ 	.word	0x00014f50


	//   ....[98]....
        /*0ca8*/ 	.word	0x00014f70


	//   ....[99]....
        /*0cac*/ 	.word	0x00015000


	//   ....[100]....
        /*0cb0*/ 	.word	0x00015020


	//   ....[101]....
        /*0cb4*/ 	.word	0x000150a0


	//   ....[102]....
        /*0cb8*/ 	.word	0x000150c0


	//   ....[103]....
        /*0cbc*/ 	.word	0x00015140


	//   ....[104]....
        /*0cc0*/ 	.word	0x00015160


	//   ....[105]....
        /*0cc4*/ 	.word	0x000151e0


	//   ....[106]....
        /*0cc8*/ 	.word	0x00015200


	//   ....[107]....
        /*0ccc*/ 	.word	0x00015280


	//   ....[108]....
        /*0cd0*/ 	.word	0x000152a0


	//   ....[109]....
        /*0cd4*/ 	.word	0x00015320


	//   ....[110]....
        /*0cd8*/ 	.word	0x00015340


	//   ....[111]....
        /*0cdc*/ 	.word	0x00015350


	//   ....[112]....
        /*0ce0*/ 	.word	0x00015360


	//   ....[113]....
        /*0ce4*/ 	.word	0x00015ce0


	//   ....[114]....
        /*0ce8*/ 	.word	0x00015cf0


	//   ....[115]....
        /*0cec*/ 	.word	0x00015d10


	//   ....[116]....
        /*0cf0*/ 	.word	0x00015da0


	//   ....[117]....
        /*0cf4*/ 	.word	0x00015dc0


	//   ....[118]....
        /*0cf8*/ 	.word	0x00015e40


	//   ....[119]....
        /*0cfc*/ 	.word	0x00015e60


	//   ....[120]....
        /*0d00*/ 	.word	0x00015ee0


	//   ....[121]....
        /*0d04*/ 	.word	0x00015f00


	//   ....[122]....
        /*0d08*/ 	.word	0x00015f80


	//   ....[123]....
        /*0d0c*/ 	.word	0x00015fa0


	//   ....[124]....
        /*0d10*/ 	.word	0x00016020


	//   ....[125]....
        /*0d14*/ 	.word	0x00016040


	//   ....[126]....
        /*0d18*/ 	.word	0x000160c0


	//   ....[127]....
        /*0d1c*/ 	.word	0x000160e0


	//   ....[128]....
        /*0d20*/ 	.word	0x000160f0


	//   ....[129]....
        /*0d24*/ 	.word	0x00016180


	//   ....[130]....
        /*0d28*/ 	.word	0x000161b0


	//   ....[131]....
        /*0d2c*/ 	.word	0x00016210


	//   ....[132]....
        /*0d30*/ 	.word	0x00016290


	//   ....[133]....
        /*0d34*/ 	.word	0x000162a0


	//   ....[134]....
        /*0d38*/ 	.word	0x00016310


	//   ....[135]....
        /*0d3c*/ 	.word	0x00016320


	//   ....[136]....
        /*0d40*/ 	.word	0x00016330


	//   ....[137]....
        /*0d44*/ 	.word	0x00016b20


	//   ....[138]....
        /*0d48*/ 	.word	0x00016b40


	//   ....[139]....
        /*0d4c*/ 	.word	0x00016bb0


	//   ....[140]....
        /*0d50*/ 	.word	0x00016bc0


	//   ....[141]....
        /*0d54*/ 	.word	0x00016c00


	//   ....[142]....
        /*0d58*/ 	.word	0x00016c10


	//   ....[143]....
        /*0d5c*/ 	.word	0x00016c50


	//   ....[144]....
        /*0d60*/ 	.word	0x00016c60


	//   ....[145]....
        /*0d64*/ 	.word	0x00016ca0


	//   ....[146]....
        /*0d68*/ 	.word	0x00016cb0


	//   ....[147]....
        /*0d6c*/ 	.word	0x00016cf0


	//   ....[148]....
        /*0d70*/ 	.word	0x00016d00


	//   ....[149]....
        /*0d74*/ 	.word	0x00016d40


	//   ....[150]....
        /*0d78*/ 	.word	0x00016d50


	//   ....[151]....
        /*0d7c*/ 	.word	0x00016d60


	//   ....[152]....
        /*0d80*/ 	.word	0x00016da0


	//   ....[153]....
        /*0d84*/ 	.word	0x00017060


	//   ....[154]....
        /*0d88*/ 	.word	0x00017090


	//   ....[155]....
        /*0d8c*/ 	.word	0x000170f0


	//   ....[156]....
        /*0d90*/ 	.word	0x00017100


	//   ....[157]....
        /*0d94*/ 	.word	0x00017150


	//   ....[158]....
        /*0d98*/ 	.word	0x00017160


	//   ....[159]....
        /*0d9c*/ 	.word	0x000171b0


	//   ....[160]....
        /*0da0*/ 	.word	0x000171c0


	//   ....[161]....
        /*0da4*/ 	.word	0x00017210


	//   ....[162]....
        /*0da8*/ 	.word	0x00017220


	//   ....[163]....
        /*0dac*/ 	.word	0x00017270


	//   ....[164]....
        /*0db0*/ 	.word	0x00017280


	//   ....[165]....
        /*0db4*/ 	.word	0x000172d0


	//   ....[166]....
        /*0db8*/ 	.word	0x000172e0


	//   ....[167]....
        /*0dbc*/ 	.word	0x000172f0


	//   ....[168]....
        /*0dc0*/ 	.word	0x00017330


	//   ....[169]....
        /*0dc4*/ 	.word	0x00017920


	//   ....[170]....
        /*0dc8*/ 	.word	0x00017960


	//   ....[171]....
        /*0dcc*/ 	.word	0x00017980


	//   ....[172]....
        /*0dd0*/ 	.word	0x000179c0


	//   ....[173]....
        /*0dd4*/ 	.word	0x000179e0


	//   ....[174]....
        /*0dd8*/ 	.word	0x00017a20


	//   ....[175]....
        /*0ddc*/ 	.word	0x00017a40


	//   ....[176]....
        /*0de0*/ 	.word	0x00017a80


	//   ....[177]....
        /*0de4*/ 	.word	0x00017aa0


	//   ....[178]....
        /*0de8*/ 	.word	0x00017ae0


	//   ....[179]....
        /*0dec*/ 	.word	0x00017b00


	//   ....[180]....
        /*0df0*/ 	.word	0x00017b40


	//   ....[181]....
        /*0df4*/ 	.word	0x00017b60


	//   ....[182]....
        /*0df8*/ 	.word	0x00017ba0


	//   ....[183]....
        /*0dfc*/ 	.word	0x00017bc0


	//   ....[184]....
        /*0e00*/ 	.word	0x00017bd0


	//   ....[185]....
        /*0e04*/ 	.word	0x00017f30


	//   ....[186]....
        /*0e08*/ 	.word	0x00017f60


	//   ....[187]....
        /*0e0c*/ 	.word	0x00017fa0


	//   ....[188]....
        /*0e10*/ 	.word	0x00017fd0


	//   ....[189]....
        /*0e14*/ 	.word	0x00018000


	//   ....[190]....
        /*0e18*/ 	.word	0x00018030


	//   ....[191]....
        /*0e1c*/ 	.word	0x00018060


	//   ....[192]....
        /*0e20*/ 	.word	0x00018090


	//   ....[193]....
        /*0e24*/ 	.word	0x00018210


	//   ....[194]....
        /*0e28*/ 	.word	0x00018240


	//   ....[195]....
        /*0e2c*/ 	.word	0x00018270


	//   ....[196]....
        /*0e30*/ 	.word	0x000182a0


	//   ....[197]....
        /*0e34*/ 	.word	0x000182d0


	//   ....[198]....
        /*0e38*/ 	.word	0x00018300


	//   ....[199]....
        /*0e3c*/ 	.word	0x000183c0


	//   ....[200]....
        /*0e40*/ 	.word	0x000183e0


	//   ....[201]....
        /*0e44*/ 	.word	0x00018450


	//   ....[202]....
        /*0e48*/ 	.word	0x00018af0


	//   ....[203]....
        /*0e4c*/ 	.word	0x00018e10


	//   ....[204]....
        /*0e50*/ 	.word	0x00018ea0


	//   ....[205]....
        /*0e54*/ 	.word	0x00018f30


	//   ....[206]....
        /*0e58*/ 	.word	0x00018fc0


	//   ....[207]....
        /*0e5c*/ 	.word	0x000190a0


	//   ....[208]....
        /*0e60*/ 	.word	0x00019130


	//   ....[209]....
        /*0e64*/ 	.word	0x000191d0


	//   ....[210]....
        /*0e68*/ 	.word	0x00019260


	//   ....[211]....
        /*0e6c*/ 	.word	0x00019350


	//   ....[212]....
        /*0e70*/ 	.word	0x000193e0


	//   ....[213]....
        /*0e74*/ 	.word	0x00019480


	//   ....[214]....
        /*0e78*/ 	.word	0x00019510


	//   ....[215]....
        /*0e7c*/ 	.word	0x00019650


	//   ....[216]....
        /*0e80*/ 	.word	0x00019700


	//   ....[217]....
        /*0e84*/ 	.word	0x00019790


	//   ....[218]....
        /*0e88*/ 	.word	0x000197e0


	//   ....[219]....
        /*0e8c*/ 	.word	0x00019830


	//   ....[220]....
        /*0e90*/ 	.word	0x000198c0


	//   ....[221]....
        /*0e94*/ 	.word	0x00019950


	//   ....[222]....
        /*0e98*/ 	.word	0x000199a0


	//   ....[223]....
        /*0e9c*/ 	.word	0x000199f0


	//   ....[224]....
        /*0ea0*/ 	.word	0x00019ae0


	//   ....[225]....
        /*0ea4*/ 	.word	0x00019b90


	//   ....[226]....
        /*0ea8*/ 	.word	0x00019be0


	//   ....[227]....
        /*0eac*/ 	.word	0x00019c30


	//   ....[228]....
        /*0eb0*/ 	.word	0x00019dc0


	//   ....[229]....
        /*0eb4*/ 	.word	0x00019f10


	//   ....[230]....
        /*0eb8*/ 	.word	0x00019fc0


	//   ....[231]....
        /*0ebc*/ 	.word	0x0001a010


	//   ....[232]....
        /*0ec0*/ 	.word	0x0001a2e0


	//   ....[233]....
        /*0ec4*/ 	.word	0x0001a380


	//   ....[234]....
        /*0ec8*/ 	.word	0x0001a3e0


	//   ....[235]....
        /*0ecc*/ 	.word	0x0001a450


	//   ....[236]....
        /*0ed0*/ 	.word	0x0001a4b0


	//   ....[237]....
        /*0ed4*/ 	.word	0x0001a520


	//   ....[238]....
        /*0ed8*/ 	.word	0x0001a5e0


	//   ....[239]....
        /*0edc*/ 	.word	0x0001a640


	//   ....[240]....
        /*0ee0*/ 	.word	0x0001a700


	//   ....[241]....
        /*0ee4*/ 	.word	0x0001a9e0


	//   ....[242]....
        /*0ee8*/ 	.word	0x0001aad0


	//   ....[243]....
        /*0eec*/ 	.word	0x0001ab70


	//   ....[244]....
        /*0ef0*/ 	.word	0x0001abd0


	//   ....[245]....
        /*0ef4*/ 	.word	0x0001acc0


	//   ....[246]....
        /*0ef8*/ 	.word	0x0001ad30


	//   ....[247]....
        /*0efc*/ 	.word	0x0001ae20


	//   ....[248]....
        /*0f00*/ 	.word	0x0001ae90


	//   ....[249]....
        /*0f04*/ 	.word	0x0001af80


	//   ....[250]....
        /*0f08*/ 	.word	0x0001aff0


	//   ....[251]....
        /*0f0c*/ 	.word	0x0001b0e0


	//   ....[252]....
        /*0f10*/ 	.word	0x0001b150


	//   ....[253]....
        /*0f14*/ 	.word	0x0001b240


	//   ....[254]....
        /*0f18*/ 	.word	0x0001b2b0


	//   ....[255]....
        /*0f1c*/ 	.word	0x0001b3a0


	//   ....[0]....
        /*0f20*/ 	.word	0x0001b410


	//   ....[1]....
        /*0f24*/ 	.word	0x0001b4b0


	//   ....[2]....
        /*0f28*/ 	.word	0x0001b5d0


	//   ....[3]....
        /*0f2c*/ 	.word	0x0001b620


	//   ....[4]....
        /*0f30*/ 	.word	0x0001b680


	//   ....[5]....
        /*0f34*/ 	.word	0x0001b770


	//   ....[6]....
        /*0f38*/ 	.word	0x0001b7d0


	//   ....[7]....
        /*0f3c*/ 	.word	0x0001b8d0


	//   ....[8]....
        /*0f40*/ 	.word	0x0001b930


	//   ....[9]....
        /*0f44*/ 	.word	0x0001ba30


	//   ....[10]....
        /*0f48*/ 	.word	0x0001ba90


	//   ....[11]....
        /*0f4c*/ 	.word	0x0001bb90


	//   ....[12]....
        /*0f50*/ 	.word	0x0001bbf0


	//   ....[13]....
        /*0f54*/ 	.word	0x0001bcf0


	//   ....[14]....
        /*0f58*/ 	.word	0x0001bd50


	//   ....[15]....
        /*0f5c*/ 	.word	0x0001be50


	//   ....[16]....
        /*0f60*/ 	.word	0x0001bec0


	//   ....[17]....
        /*0f64*/ 	.word	0x0001bfc0


	//   ....[18]....
        /*0f68*/ 	.word	0x0001c020


	//   ....[19]....
        /*0f6c*/ 	.word	0x0001c110


	//   ....[20]....
        /*0f70*/ 	.word	0x0001c170


	//   ....[21]....
        /*0f74*/ 	.word	0x0001c260


	//   ....[22]....
        /*0f78*/ 	.word	0x0001c2c0


	//   ....[23]....
        /*0f7c*/ 	.word	0x0001c390


	//   ....[24]....
        /*0f80*/ 	.word	0x0001c3f0


	//   ....[25]....
        /*0f84*/ 	.word	0x0001c4b0


	//   ....[26]....
        /*0f88*/ 	.word	0x0001c5f0


	//   ....[27]....
        /*0f8c*/ 	.word	0x0001c6a0


	//   ....[28]....
        /*0f90*/ 	.word	0x0001c720


	//   ....[29]....
        /*0f94*/ 	.word	0x0001c7e0


	//   ....[30]....
        /*0f98*/ 	.word	0x0001c840


	//   ....[31]....
        /*0f9c*/ 	.word	0x0001c8f0


	//   ....[32]....
        /*0fa0*/ 	.word	0x0001c950


	//   ....[33]....
        /*0fa4*/ 	.word	0x0001ca00


	//   ....[34]....
        /*0fa8*/ 	.word	0x0001ca60


	//   ....[35]....
        /*0fac*/ 	.word	0x0001cb10


	//   ....[36]....
        /*0fb0*/ 	.word	0x0001cb70


	//   ....[37]....
        /*0fb4*/ 	.word	0x0001cc20


	//   ....[38]....
        /*0fb8*/ 	.word	0x0001cc80


	//   ....[39]....
        /*0fbc*/ 	.word	0x0001cd30


	//   ....[40]....
        /*0fc0*/ 	.word	0x0001cd90


	//   ....[41]....
        /*0fc4*/ 	.word	0x0001ce40


	//   ....[42]....
        /*0fc8*/ 	.word	0x0001cf30


	//   ....[43]....
        /*0fcc*/ 	.word	0x0001cfe0


	//   ....[44]....
        /*0fd0*/ 	.word	0x0001d040


	//   ....[45]....
        /*0fd4*/ 	.word	0x0001d100


	//   ....[46]....
        /*0fd8*/ 	.word	0x0001d160


	//   ....[47]....
        /*0fdc*/ 	.word	0x0001d220


	//   ....[48]....
        /*0fe0*/ 	.word	0x0001d280


	//   ....[49]....
        /*0fe4*/ 	.word	0x0001d340


	//   ....[50]....
        /*0fe8*/ 	.word	0x0001d3a0


	//   ....[51]....
        /*0fec*/ 	.word	0x0001d460


	//   ....[52]....
        /*0ff0*/ 	.word	0x0001d4c0


	//   ....[53]....
        /*0ff4*/ 	.word	0x0001d580


	//   ....[54]....
        /*0ff8*/ 	.word	0x0001d5e0


	//   ....[55]....
        /*0ffc*/ 	.word	0x0001d6a0


	//   ....[56]....
        /*1000*/ 	.word	0x0001d700


	//   ....[57]....
        /*1004*/ 	.word	0x0001d7b0


	//   ....[58]....
        /*1008*/ 	.word	0x0001d8a0


	//   ....[59]....
        /*100c*/ 	.word	0x0001d950


	//   ....[60]....
        /*1010*/ 	.word	0x0001d9c0


	//   ....[61]....
        /*1014*/ 	.word	0x0001da70


	//   ....[62]....
        /*1018*/ 	.word	0x0001dad0


	//   ....[63]....
        /*101c*/ 	.word	0x0001db80


	//   ....[64]....
        /*1020*/ 	.word	0x0001dbe0


	//   ....[65]....
        /*1024*/ 	.word	0x0001dc90


	//   ....[66]....
        /*1028*/ 	.word	0x0001dcf0


	//   ....[67]....
        /*102c*/ 	.word	0x0001dda0


	//   ....[68]....
        /*1030*/ 	.word	0x0001de00


	//   ....[69]....
        /*1034*/ 	.word	0x0001deb0


	//   ....[70]....
        /*1038*/ 	.word	0x0001df10


	//   ....[71]....
        /*103c*/ 	.word	0x0001dfc0


	//   ....[72]....
        /*1040*/ 	.word	0x0001e020


	//   ....[73]....
        /*1044*/ 	.word	0x0001e0c0


	//   ....[74]....
        /*1048*/ 	.word	0x0001e150


	//   ....[75]....
        /*104c*/ 	.word	0x0001e1f0


	//   ....[76]....
        /*1050*/ 	.word	0x0001e310


	//   ....[77]....
        /*1054*/ 	.word	0x0001e380


	//   ....[78]....
        /*1058*/ 	.word	0x0001e3f0


	//   ....[79]....
        /*105c*/ 	.word	0x0001e460


	//   ....[80]....
        /*1060*/ 	.word	0x0001e4d0


	//   ....[81]....
        /*1064*/ 	.word	0x0001e550


	//   ....[82]....
        /*1068*/ 	.word	0x0001e5e0


	//   ....[83]....
        /*106c*/ 	.word	0x0001e670


	//   ....[84]....
        /*1070*/ 	.word	0x0001e6e0


	//   ....[85]....
        /*1074*/ 	.word	0x0001e750


	//   ....[86]....
        /*1078*/ 	.word	0x0001e7c0


	//   ....[87]....
        /*107c*/ 	.word	0x0001e840


	//   ....[88]....
        /*1080*/ 	.word	0x0001e8b0


	//   ....[89]....
        /*1084*/ 	.word	0x0001e950


	//   ....[90]....
        /*1088*/ 	.word	0x0001e9e0


	//   ....[91]....
        /*108c*/ 	.word	0x0001eb10


	//----- nvinfo : EIATTR_REG_RECONFIG
	.align		4
.L_321:
        /*1090*/ 	.byte	0x01, 0x54
	.zero		2


	//----- nvinfo : EIATTR_SYSCALL_OFFSETS
	.align		4
        /*1094*/ 	.byte	0x04, 0x46
        /*1096*/ 	.short	(.L_323 - .L_322)


	//   ....[0]....
.L_322:
        /*1098*/ 	.word	0x000018b0


	//   ....[1]....
        /*109c*/ 	.word	0x00001a00


	//   ....[2]....
        /*10a0*/ 	.word	0x00005fa0


	//   ....[3]....
        /*10a4*/ 	.word	0x000062c0


	//   ....[4]....
        /*10a8*/ 	.word	0x00014570


	//   ....[5]....
        /*10ac*/ 	.word	0x000146c0


	//   ....[6]....
        /*10b0*/ 	.word	0x000147b0


	//   ....[7]....
        /*10b4*/ 	.word	0x000157a0


	//----- nvinfo : EIATTR_MBARRIER_INSTR_OFFSETS
	.align		4
.L_323:
        /*10b8*/ 	.byte	0x04, 0x39
        /*10ba*/ 	.short	(.L_325 - .L_324)


	//   ....[0]....
.L_324:
        /*10bc*/ 	.word	0x00000250
        /*10c0*/ 	.word	0x000000ff
        /*10c4*/ 	.word	0x00016800
        /*10c8*/ 	.short	0x0100
        /*10ca*/ 	.byte	0x08
	.zero		1


	//   ....[1]....
        /*10cc*/ 	.word	0x00000260
        /*10d0*/ 	.word	0x000000ff
        /*10d4*/ 	.word	0x00016820
        /*10d8*/ 	.short	0x0100
        /*10da*/ 	.byte	0x08
	.zero		1


	//   ....[2]....
        /*10dc*/ 	.word	0x00000350
        /*10e0*/ 	.word	0x000000ff
        /*10e4*/ 	.word	0x00016830
        /*10e8*/ 	.short	0x0100
        /*10ea*/ 	.byte	0x08
	.zero		1


	//   ....[3]....
        /*10ec*/ 	.word	0x00000360
        /*10f0*/ 	.word	0x000000ff
        /*10f4*/ 	.word	0x00016840
        /*10f8*/ 	.short	0x0100
        /*10fa*/ 	.byte	0x08
	.zero		1


	//   ....[4]....
        /*10fc*/ 	.word	0x00000370
        /*1100*/ 	.word	0x000000ff
        /*1104*/ 	.word	0x00016838
        /*1108*/ 	.short	0x0100
        /*110a*/ 	.byte	0x08
	.zero		1


	//   ....[5]....
        /*110c*/ 	.word	0x00000380
        /*1110*/ 	.word	0x000000ff
        /*1114*/ 	.word	0x00016848
        /*1118*/ 	.short	0x0100
        /*111a*/ 	.byte	0x08
	.zero		1


	//   ....[6]....
        /*111c*/ 	.word	0x000004b0
        /*1120*/ 	.word	0x000000ff
        /*1124*/ 	.word	0x00016850
        /*1128*/ 	.short	0x0100
        /*112a*/ 	.byte	0x08
	.zero		1


	//   ....[7]....
        /*112c*/ 	.word	0x000004c0
        /*1130*/ 	.word	0x000000ff
        /*1134*/ 	.word	0x00016860
        /*1138*/ 	.short	0x0100
        /*113a*/ 	.byte	0x08
	.zero		1


	//   ....[8]....
        /*113c*/ 	.word	0x000004d0
        /*1140*/ 	.word	0x000000ff
        /*1144*/ 	.word	0x00016858
        /*1148*/ 	.short	0x0100
        /*114a*/ 	.byte	0x08
	.zero		1


	//   ....[9]....
        /*114c*/ 	.word	0x000004e0
        /*1150*/ 	.word	0x000000ff
        /*1154*/ 	.word	0x00016868
        /*1158*/ 	.short	0x0100
        /*115a*/ 	.byte	0x08
	.zero		1


	//   ....[10]....
        /*115c*/ 	.word	0x000005d0
        /*1160*/ 	.word	0x000000ff
        /*1164*/ 	.word	0x00016870
        /*1168*/ 	.short	0x0100
        /*116a*/ 	.byte	0x06
	.zero		1


	//   ....[11]....
        /*116c*/ 	.word	0x000005e0
        /*1170*/ 	.word	0x000000ff
        /*1174*/ 	.word	0x00016880
        /*1178*/ 	.short	0x0100
        /*117a*/ 	.byte	0x06
	.zero		1


	//   ....[12]....
        /*117c*/ 	.word	0x000005f0
        /*1180*/ 	.word	0x000000ff
        /*1184*/ 	.word	0x00016878
        /*1188*/ 	.short	0x0100
        /*118a*/ 	.byte	0x06
	.zero		1


	//   ....[13]....
        /*118c*/ 	.word	0x00000600
        /*1190*/ 	.word	0x000000ff
        /*1194*/ 	.word	0x00016888
        /*1198*/ 	.short	0x0100
        /*119a*/ 	.byte	0x06
	.zero		1


	//   ....[14]....
        /*119c*/ 	.word	0x00000730
        /*11a0*/ 	.word	0x000000ff
        /*11a4*/ 	.word	0x00016890
        /*11a8*/ 	.short	0x0100
        /*11aa*/ 	.byte	0x08
	.zero		1


	//   ....[15]....
        /*11ac*/ 	.word	0x00000740
        /*11b0*/ 	.word	0x000000ff
        /*11b4*/ 	.word	0x000168a0
        /*11b8*/ 	.short	0x0100
        /*11ba*/ 	.byte	0x08
	.zero		1


	//   ....[16]....
        /*11bc*/ 	.word	0x00000750
        /*11c0*/ 	.word	0x000000ff
        /*11c4*/ 	.word	0x00016898
        /*11c8*/ 	.short	0x0100
        /*11ca*/ 	.byte	0x08
	.zero		1


	//   ....[17]....
        /*11cc*/ 	.word	0x00000760
        /*11d0*/ 	.word	0x000000ff
        /*11d4*/ 	.word	0x000168a8
        /*11d8*/ 	.short	0x0100
        /*11da*/ 	.byte	0x08
	.zero		1


	//   ....[18]....
        /*11dc*/ 	.word	0x00000890
        /*11e0*/ 	.word	0x000000ff
        /*11e4*/ 	.word	0x000168b0
        /*11e8*/ 	.short	0x0100
        /*11ea*/ 	.byte	0x08
	.zero		1


	//   ....[19]....
        /*11ec*/ 	.word	0x000008a0
        /*11f0*/ 	.word	0x000000ff
        /*11f4*/ 	.word	0x000168c0
        /*11f8*/ 	.short	0x0100
        /*11fa*/ 	.byte	0x08
	.zero		1


	//   ....[20]....
        /*11fc*/ 	.word	0x000008b0
        /*1200*/ 	.word	0x000000ff
        /*1204*/ 	.word	0x000168b8
        /*1208*/ 	.short	0x0100
        /*120a*/ 	.byte	0x08
	.zero		1


	//   ....[21]....
        /*120c*/ 	.word	0x000008c0
        /*1210*/ 	.word	0x000000ff
        /*1214*/ 	.word	0x000168c8
        /*1218*/ 	.short	0x0100
        /*121a*/ 	.byte	0x08
	.zero		1


	//   ....[22]....
        /*121c*/ 	.word	0x00002b30
        /*1220*/ 	.word	0x00000045
        /*1224*/ 	.word	0x00016890
        /*1228*/ 	.short	0x010a
        /*122a*/ 	.byte	0x3f
	.zero		1


	//   ....[23]....
        /*122c*/ 	.word	0x00003fb0
        /*1230*/ 	.word	0x00000045
        /*1234*/ 	.word	0x00016890
        /*1238*/ 	.short	0x010a
        /*123a*/ 	.byte	0x3f
	.zero		1


	//   ....[24]....
        /*123c*/ 	.word	0x000050f0
        /*1240*/ 	.word	0x00000045
        /*1244*/ 	.word	0x00016890
        /*1248*/ 	.short	0x010a
        /*124a*/ 	.byte	0x3f
	.zero		1


	//   ....[25]....
        /*124c*/ 	.word	0x000055a0
        /*1250*/ 	.word	0x00000008
        /*1254*/ 	.word	0x00000000
        /*1258*/ 	.short	0x0101
        /*125a*/ 	.byte	0x3f
	.zero		1


	//   ....[26]....
        /*125c*/ 	.word	0x000055e0
        /*1260*/ 	.word	0x00000045
        /*1264*/ 	.word	0x000168b0
        /*1268*/ 	.short	0x010a
        /*126a*/ 	.byte	0x3f
	.zero		1


	//   ....[27]....
        /*126c*/ 	.word	0x00005a20
        /*1270*/ 	.word	0x00000045
        /*1274*/ 	.word	0x00000000
        /*1278*/ 	.short	0x0101
        /*127a*/ 	.byte	0x3f
	.zero		1


	//   ....[28]....
        /*127c*/ 	.word	0x00006040
        /*1280*/ 	.word	0x00000002
        /*1284*/ 	.word	0x00016800
        /*1288*/ 	.short	0x010a
        /*128a*/ 	.byte	0x3f
	.zero		1


	//   ....[29]....
        /*128c*/ 	.word	0x00006090
        /*1290*/ 	.word	0x00000002
        /*1294*/ 	.word	0x00016800
        /*1298*/ 	.short	0x010a
        /*129a*/ 	.byte	0x3f
	.zero		1


	//   ....[30]....
        /*129c*/ 	.word	0x00006bc0
        /*12a0*/ 	.word	0x00000002
        /*12a4*/ 	.word	0x00016800
        /*12a8*/ 	.short	0x010a
        /*12aa*/ 	.byte	0x3f
	.zero		1


	//   ....[31]....
        /*12ac*/ 	.word	0x00008200
        /*12b0*/ 	.word	0x00000002
        /*12b4*/ 	.word	0x00016800
        /*12b8*/ 	.short	0x010a
        /*12ba*/ 	.byte	0x3f
	.zero		1


	//   ....[32]....
        /*12bc*/ 	.word	0x00009230
        /*12c0*/ 	.word	0x00000008
        /*12c4*/ 	.word	0x00016830
        /*12c8*/ 	.short	0x010a
        /*12ca*/ 	.byte	0x3f
	.zero		1


	//   ....[33]....
        /*12cc*/ 	.word	0x000092e0
        /*12d0*/ 	.word	0x00000008
        /*12d4*/ 	.word	0x00016830
        /*12d8*/ 	.short	0x010a
        /*12da*/ 	.byte	0x3f
	.zero		1


	//   ....[34]....
        /*12dc*/ 	.word	0x0000a6a0
        /*12e0*/ 	.word	0x00000008
        /*12e4*/ 	.word	0x00000000
        /*12e8*/ 	.short	0x0101
        /*12ea*/ 	.byte	0x3f
	.zero		1


	//   ....[35]....
        /*12ec*/ 	.word	0x0000b5a0
        /*12f0*/ 	.word	0x00000003
        /*12f4*/ 	.word	0x00016830
        /*12f8*/ 	.short	0x010a
        /*12fa*/ 	.byte	0x3f
	.zero		1


	//   ....[36]....
        /*12fc*/ 	.word	0x0000b5f0
        /*1300*/ 	.word	0x00000003
        /*1304*/ 	.word	0x00016830
        /*1308*/ 	.short	0x010a
        /*130a*/ 	.byte	0x3f
	.zero		1


	//   ....[37]....
        /*130c*/ 	.word	0x0000b970
        /*1310*/ 	.word	0x00000003
        /*1314*/ 	.word	0x00016850
        /*1318*/ 	.short	0x010a
        /*131a*/ 	.byte	0x3f
	.zero		1


	//   ....[38]....
        /*131c*/ 	.word	0x0000b9b0
        /*1320*/ 	.word	0x00000003
        /*1324*/ 	.word	0x00016850
        /*1328*/ 	.short	0x010a
        /*132a*/ 	.byte	0x3f
	.zero		1


	//   ....[39]....
        /*132c*/ 	.word	0x0000d1c0
        /*1330*/ 	.word	0x0000000a
        /*1334*/ 	.word	0x00000000
        /*1338*/ 	.short	0x0101
        /*133a*/ 	.byte	0x3f
	.zero		1


	//   ....[40]....
        /*133c*/ 	.word	0x0000d9f0
        /*1340*/ 	.word	0x0000000a
        /*1344*/ 	.word	0x00000000
        /*1348*/ 	.short	0x0101
        /*134a*/ 	.byte	0x3f
	.zero		1


	//   ....[41]....
        /*134c*/ 	.word	0x0000df80
        /*1350*/ 	.word	0x00000000
        /*1354*/ 	.word	0x00016830
        /*1358*/ 	.short	0x010a
        /*135a*/ 	.byte	0x3f
	.zero		1


	//   ....[42]....
        /*135c*/ 	.word	0x0000dfd0
        /*1360*/ 	.word	0x00000000
        /*1364*/ 	.word	0x00016830
        /*1368*/ 	.short	0x010a
        /*136a*/ 	.byte	0x3f
	.zero		1


	//   ....[43]....
        /*136c*/ 	.word	0x0000e320
        /*1370*/ 	.word	0x00000003
        /*1374*/ 	.word	0x00016850
        /*1378*/ 	.short	0x010a
        /*137a*/ 	.byte	0x3f
	.zero		1


	//   ....[44]....
        /*137c*/ 	.word	0x0000e360
        /*1380*/ 	.word	0x00000003
        /*1384*/ 	.word	0x00016850
        /*1388*/ 	.short	0x010a
        /*138a*/ 	.byte	0x3f
	.zero		1


	//   ....[45]....
        /*138c*/ 	.word	0x0000e800
        /*1390*/ 	.word	0x00000000
        /*1394*/ 	.word	0x00000000
        /*1398*/ 	.short	0x0101
        /*139a*/ 	.byte	0x3f
	.zero		1


	//   ....[46]....
        /*139c*/ 	.word	0x0000fa10
        /*13a0*/ 	.word	0x0000000a
        /*13a4*/ 	.word	0x00000000
        /*13a8*/ 	.short	0x0101
        /*13aa*/ 	.byte	0x3f
	.zero		1


	//   ....[47]....
        /*13ac*/ 	.word	0x0000fe50
        /*13b0*/ 	.word	0x0000000a
        /*13b4*/ 	.word	0x00016850
        /*13b8*/ 	.short	0x010a
        /*13ba*/ 	.byte	0x3f
	.zero		1


	//   ....[48]....
        /*13bc*/ 	.word	0x0000fec0
        /*13c0*/ 	.word	0x0000000a
        /*13c4*/ 	.word	0x00016850
        /*13c8*/ 	.short	0x010a
        /*13ca*/ 	.byte	0x3f
	.zero		1


	//   ....[49]....
        /*13cc*/ 	.word	0x000105a0
        /*13d0*/ 	.word	0x00000000
        /*13d4*/ 	.word	0x00000000
        /*13d8*/ 	.short	0x0101
        /*13da*/ 	.byte	0x3f
	.zero		1


	//   ....[50]....
        /*13dc*/ 	.word	0x000115f0
        /*13e0*/ 	.word	0x00000000
        /*13e4*/ 	.word	0x00000000
        /*13e8*/ 	.short	0x0101
        /*13ea*/ 	.byte	0x3f
	.zero		1


	//   ....[51]....
        /*13ec*/ 	.word	0x00013670
        /*13f0*/ 	.word	0x00000016
        /*13f4*/ 	.word	0x00016820
        /*13f8*/ 	.short	0x010a
        /*13fa*/ 	.byte	0x3f
	.zero		1


	//   ....[52]....
        /*13fc*/ 	.word	0x00013730
        /*1400*/ 	.word	0x00000005
        /*1404*/ 	.word	0x000168a0
        /*1408*/ 	.short	0x010a
        /*140a*/ 	.byte	0x3f
	.zero		1


	//   ....[53]....
        /*140c*/ 	.word	0x00013970
        /*1410*/ 	.word	0x00000005
        /*1414*/ 	.word	0x000168c0
        /*1418*/ 	.short	0x010a
        /*141a*/ 	.byte	0x3f
	.zero		1


	//   ....[54]....
        /*141c*/ 	.word	0x00013d00
        /*1420*/ 	.word	0x00000005
        /*1424*/ 	.word	0x000168a0
        /*1428*/ 	.short	0x010a
        /*142a*/ 	.byte	0x3f
	.zero		1


	//   ....[55]....
        /*142c*/ 	.word	0x00013f20
        /*1430*/ 	.word	0x00000005
        /*1434*/ 	.word	0x000168c0
        /*1438*/ 	.short	0x010a
        /*143a*/ 	.byte	0x3f
	.zero		1


	//   ....[56]....
        /*143c*/ 	.word	0x00014ca0
        /*1440*/ 	.word	0x00000003
        /*1444*/ 	.word	0x00016840
        /*1448*/ 	.short	0x010a
        /*144a*/ 	.byte	0x3f
	.zero		1


	//   ....[57]....
        /*144c*/ 	.word	0x00015460
        /*1450*/ 	.word	0x00000003
        /*1454*/ 	.word	0x00016830
        /*1458*/ 	.short	0x0107
        /*145a*/ 	.byte	0x3f
	.zero		1


	//   ....[58]....
        /*145c*/ 	.word	0x00015530
        /*1460*/ 	.word	0x00000003
        /*1464*/ 	.word	0x00016830
        /*1468*/ 	.short	0x0101
        /*146a*/ 	.byte	0x3f
	.zero		1


	//   ....[59]....
        /*146c*/ 	.word	0x00016410
        /*1470*/ 	.word	0x00000016
        /*1474*/ 	.word	0x00016800
        /*1478*/ 	.short	0x0107
        /*147a*/ 	.byte	0x3f
	.zero		1


	//   ....[60]....
        /*147c*/ 	.word	0x00016500
        /*1480*/ 	.word	0x00000016
        /*1484*/ 	.word	0x00016800
        /*1488*/ 	.short	0x0101
        /*148a*/ 	.byte	0x3f
	.zero		1


	//   ....[61]....
        /*148c*/ 	.word	0x00016520
        /*1490*/ 	.word	0x00000016
        /*1494*/ 	.word	0x00016820
        /*1498*/ 	.short	0x010a
        /*149a*/ 	.byte	0x3f
	.zero		1


	//   ....[62]....
        /*149c*/ 	.word	0x000168e0
        /*14a0*/ 	.word	0x00000005
        /*14a4*/ 	.word	0x00016840
        /*14a8*/ 	.short	0x010a
        /*14aa*/ 	.byte	0x3f
	.zero		1


	//   ....[63]....
        /*14ac*/ 	.word	0x00016e20
        /*14b0*/ 	.word	0x00000005
        /*14b4*/ 	.word	0x00016830
        /*14b8*/ 	.short	0x0107
        /*14ba*/ 	.byte	0x3f
	.zero		1


	//   ....[64]....
        /*14bc*/ 	.word	0x00016ee0
        /*14c0*/ 	.word	0x00000005
        /*14c4*/ 	.word	0x00016830
        /*14c8*/ 	.short	0x0101
        /*14ca*/ 	.byte	0x3f
	.zero		1


	//   ....[65]....
        /*14cc*/ 	.word	0x00016f40
        /*14d0*/ 	.word	0x00000005
        /*14d4*/ 	.word	0x00016860
        /*14d8*/ 	.short	0x010a
        /*14da*/ 	.byte	0x3f
	.zero		1


	//   ....[66]....
        /*14dc*/ 	.word	0x00017420
        /*14e0*/ 	.word	0x00000005
        /*14e4*/ 	.word	0x00016850
        /*14e8*/ 	.short	0x0107
        /*14ea*/ 	.byte	0x3f
	.zero		1


	//   ....[67]....
        /*14ec*/ 	.word	0x000175e0
        /*14f0*/ 	.word	0x00000005
        /*14f4*/ 	.word	0x00016850
        /*14f8*/ 	.short	0x0101
        /*14fa*/ 	.byte	0x3f
	.zero		1


	//   ....[68]....
        /*14fc*/ 	.word	0x000177e0
        /*1500*/ 	.word	0x00000000
        /*1504*/ 	.word	0x00016860
        /*1508*/ 	.short	0x010a
        /*150a*/ 	.byte	0x3f
	.zero		1


	//   ....[69]....
        /*150c*/ 	.word	0x00017c80
        /*1510*/ 	.word	0x00000000
        /*1514*/ 	.word	0x00016850
        /*1518*/ 	.short	0x0107
        /*151a*/ 	.byte	0x3f
	.zero		1


	//   ....[70]....
        /*151c*/ 	.word	0x00017d50
        /*1520*/ 	.word	0x00000000
        /*1524*/ 	.word	0x00016850
        /*1528*/ 	.short	0x0101
        /*152a*/ 	.byte	0x3f
	.zero		1


	//   ....[71]....
        /*152c*/ 	.word	0x00018a70
        /*1530*/ 	.word	0x00000005
        /*1534*/ 	.word	0x00016820
        /*1538*/ 	.short	0x010a
        /*153a*/ 	.byte	0x3f
	.zero		1


	//   ....[72]....
        /*153c*/ 	.word	0x00018be0
        /*1540*/ 	.word	0x00000003
        /*1544*/ 	.word	0x00016840
        /*1548*/ 	.short	0x010a
        /*154a*/ 	.byte	0x3f
	.zero		1


	//   ....[73]....
        /*154c*/ 	.word	0x00018c80
        /*1550*/ 	.word	0x00000005
        /*1554*/ 	.word	0x00016840
        /*1558*/ 	.short	0x010a
        /*155a*/ 	.byte	0x3f
	.zero		1


	//   ....[74]....
        /*155c*/ 	.word	0x00018cc0
        /*1560*/ 	.word	0x00000003
        /*1564*/ 	.word	0x00016860
        /*1568*/ 	.short	0x010a
        /*156a*/ 	.byte	0x3f
	.zero		1


	//   ....[75]....
        /*156c*/ 	.word	0x00018d00
        /*1570*/ 	.word	0x00000005
        /*1574*/ 	.word	0x00016860
        /*1578*/ 	.short	0x010a
        /*157a*/ 	.byte	0x3f
	.zero		1


	//   ....[76]....
        /*157c*/ 	.word	0x00018d60
        /*1580*/ 	.word	0x00000045
        /*1584*/ 	.word	0x00016890
        /*1588*/ 	.short	0x010a
        /*158a*/ 	.byte	0x3f
	.zero		1


	//   ....[77]....
        /*158c*/ 	.word	0x00018ff0
        /*1590*/ 	.word	0x00000045
        /*1594*/ 	.word	0x00016890
        /*1598*/ 	.short	0x010a
        /*159a*/ 	.byte	0x3f
	.zero		1


	//   ....[78]....
        /*159c*/ 	.word	0x000192a0
        /*15a0*/ 	.word	0x00000045
        /*15a4*/ 	.word	0x00016890
        /*15a8*/ 	.short	0x010a
        /*15aa*/ 	.byte	0x3f
	.zero		1


	//   ....[79]....
        /*15ac*/ 	.word	0x00019550
        /*15b0*/ 	.word	0x00000045
        /*15b4*/ 	.word	0x000168b0
        /*15b8*/ 	.short	0x010a
        /*15ba*/ 	.byte	0x3f
	.zero		1


	//   ....[80]....
        /*15bc*/ 	.word	0x00019a20
        /*15c0*/ 	.word	0x00000002
        /*15c4*/ 	.word	0x00016800
        /*15c8*/ 	.short	0x010a
        /*15ca*/ 	.byte	0x3f
	.zero		1


	//   ....[81]....
        /*15cc*/ 	.word	0x0001a040
        /*15d0*/ 	.word	0x00000002
        /*15d4*/ 	.word	0x00016800
        /*15d8*/ 	.short	0x010a
        /*15da*/ 	.byte	0x3f
	.zero		1


	//   ....[82]....
        /*15dc*/ 	.word	0x0001a090
        /*15e0*/ 	.word	0x00000008
        /*15e4*/ 	.word	0x00016830
        /*15e8*/ 	.short	0x010a
        /*15ea*/ 	.byte	0x3f
	.zero		1


	//   ....[83]....
        /*15ec*/ 	.word	0x0001a0e0
        /*15f0*/ 	.word	0x00000003
        /*15f4*/ 	.word	0x00016830
        /*15f8*/ 	.short	0x010a
        /*15fa*/ 	.byte	0x3f
	.zero		1


	//   ....[84]....
        /*15fc*/ 	.word	0x0001a130
        /*1600*/ 	.word	0x00000003
        /*1604*/ 	.word	0x00016850
        /*1608*/ 	.short	0x010a
        /*160a*/ 	.byte	0x3f
	.zero		1


	//   ....[85]....
        /*160c*/ 	.word	0x0001a180
        /*1610*/ 	.word	0x00000000
        /*1614*/ 	.word	0x00016830
        /*1618*/ 	.short	0x010a
        /*161a*/ 	.byte	0x3f
	.zero		1


	//   ....[86]....
        /*161c*/ 	.word	0x0001a1d0
        /*1620*/ 	.word	0x00000003
        /*1624*/ 	.word	0x00016850
        /*1628*/ 	.short	0x010a
        /*162a*/ 	.byte	0x3f
	.zero		1


	//   ....[87]....
        /*162c*/ 	.word	0x0001a220
        /*1630*/ 	.word	0x0000000a
        /*1634*/ 	.word	0x00016850
        /*1638*/ 	.short	0x010a
        /*163a*/ 	.byte	0x3f
	.zero		1


	//   ....[88]....
        /*163c*/ 	.word	0x0001a7c0
        /*1640*/ 	.word	0x00000016
        /*1644*/ 	.word	0x00016820
        /*1648*/ 	.short	0x010a
        /*164a*/ 	.byte	0x3f
	.zero		1


	//   ....[89]....
        /*164c*/ 	.word	0x0001a810
        /*1650*/ 	.word	0x00000005
        /*1654*/ 	.word	0x000168a0
        /*1658*/ 	.short	0x010a
        /*165a*/ 	.byte	0x3f
	.zero		1


	//   ....[90]....
        /*165c*/ 	.word	0x0001a860
        /*1660*/ 	.word	0x00000005
        /*1664*/ 	.word	0x000168c0
        /*1668*/ 	.short	0x010a
        /*166a*/ 	.byte	0x3f
	.zero		1


	//   ....[91]....
        /*166c*/ 	.word	0x0001a8b0
        /*1670*/ 	.word	0x00000005
        /*1674*/ 	.word	0x000168a0
        /*1678*/ 	.short	0x010a
        /*167a*/ 	.byte	0x3f
	.zero		1


	//   ....[92]....
        /*167c*/ 	.word	0x0001a900
        /*1680*/ 	.word	0x00000005
        /*1684*/ 	.word	0x000168c0
        /*1688*/ 	.short	0x010a
        /*168a*/ 	.byte	0x3f
	.zero		1


	//   ....[93]....
        /*168c*/ 	.word	0x0001aa20
        /*1690*/ 	.word	0x00000003
        /*1694*/ 	.word	0x00016840
        /*1698*/ 	.short	0x010a
        /*169a*/ 	.byte	0x3f
	.zero		1


	//   ....[94]....
        /*169c*/ 	.word	0x0001c4f0
        /*16a0*/ 	.word	0x00000016
        /*16a4*/ 	.word	0x00016820
        /*16a8*/ 	.short	0x010a
        /*16aa*/ 	.byte	0x3f
	.zero		1


	//   ....[95]....
        /*16ac*/ 	.word	0x0001c540
        /*16b0*/ 	.word	0x00000005
        /*16b4*/ 	.word	0x00016840
        /*16b8*/ 	.short	0x010a
        /*16ba*/ 	.byte	0x3f
	.zero		1


	//   ....[96]....
        /*16bc*/ 	.word	0x0001ce80
        /*16c0*/ 	.word	0x00000005
        /*16c4*/ 	.word	0x00016860
        /*16c8*/ 	.short	0x010a
        /*16ca*/ 	.byte	0x3f
	.zero		1


	//   ....[97]....
        /*16cc*/ 	.word	0x0001d7f0
        /*16d0*/ 	.word	0x00000000
        /*16d4*/ 	.word	0x00016860
        /*16d8*/ 	.short	0x010a
        /*16da*/ 	.byte	0x3f
	.zero		1


	//   ....[98]....
        /*16dc*/ 	.word	0x0001ea30
        /*16e0*/ 	.word	0x00000005
        /*16e4*/ 	.word	0x00016820
        /*16e8*/ 	.short	0x010a
        /*16ea*/ 	.byte	0x3f
	.zero		1


	//   ....[99]....
        /*16ec*/ 	.word	0x0001ebd0
        /*16f0*/ 	.word	0x00000003
        /*16f4*/ 	.word	0x00016840
        /*16f8*/ 	.short	0x010a
        /*16fa*/ 	.byte	0x3f
	.zero		1


	//   ....[100]....
        /*16fc*/ 	.word	0x0001ec20
        /*1700*/ 	.word	0x00000005
        /*1704*/ 	.word	0x00016840
        /*1708*/ 	.short	0x010a
        /*170a*/ 	.byte	0x3f
	.zero		1


	//   ....[101]....
        /*170c*/ 	.word	0x0001ec70
        /*1710*/ 	.word	0x00000003
        /*1714*/ 	.word	0x00016860
        /*1718*/ 	.short	0x010a
        /*171a*/ 	.byte	0x3f
	.zero		1


	//----- nvinfo : EIATTR_NUM_MBARRIERS
	.align		4
.L_325:
        /*171c*/ 	.byte	0x03, 0x38
        /*171e*/ 	.short	0x0016


	//----- nvinfo : EIATTR_EXIT_INSTR_OFFSETS
	.align		4
        /*1720*/ 	.byte	0x04, 0x1c
        /*1722*/ 	.short	(.L_327 - .L_326)


	//   ....[0]....
.L_326:
        /*1724*/ 	.word	0x00018d50


	//----- nvinfo : EIATTR_MAX_THREADS
	.align		4
.L_327:
        /*1728*/ 	.byte	0x04, 0x05
        /*172a*/ 	.short	(.L_329 - .L_328)
.L_328:
        /*172c*/ 	.word	0x00000200
        /*1730*/ 	.word	0x00000001
        /*1734*/ 	.word	0x00000001


	//----- nvinfo : EIATTR_CRS_STACK_SIZE
	.align		4
.L_329:
        /*1738*/ 	.byte	0x04, 0x1e
        /*173a*/ 	.short	(.L_331 - .L_330)
.L_330:
        /*173c*/ 	.word	0x00000000


	//----- nvinfo : EIATTR_CBANK_PARAM_SIZE
	.align		4
.L_331:
        /*1740*/ 	.byte	0x03, 0x19
        /*1742*/ 	.short	0x0af0


	//----- nvinfo : EIATTR_PARAM_CBANK
	.align		4
        /*1744*/ 	.byte	0x04, 0x0a
        /*1746*/ 	.short	(.L_333 - .L_332)
	.align		4
.L_332:
        /*1748*/ 	.word	index@(.nv.constant0._ZN7cutlass13device_kernelIN5flash11enable_sm90INS1_16FlashAttnFwdSm90INS1_25CollectiveMainloopFwdSm90ILi2EN4cute5tupleIJNS5_1CILi1EEES8_S8_EEENS6_IJNS7_ILi192EEENS7_ILi128EEENS7_ILi64EEEEEELi64ENS_10bfloat16_tEfNS_4arch4Sm90ELb1ELb0ELb0ELb1ELb1ELb1ELb0ELb1ELb1ELb1ELb0ELb0EEENS1_21CollectiveEpilogueFwdINS6_IJSA_SC_SB_EEES9_SE_SG_Li384ELb1ELb1ELb0ELb0EEENS1_36VarlenDynamicPersistentTileSchedulerILi192ELi128ELi384ELi128ELb0ELb1ELb1ELb1ELb1ELb1EEEEEEEEEvNT_6ParamsE)
        /*174c*/ 	.short	0x0210
        /*174e*/ 	.short	0x0af0


	//----- nvinfo : EIATTR_SW_WAR
	.align		4
.L_333:
        /*1750*/ 	.byte	0x04, 0x36
        /*1752*/ 	.short	(.L_335 - .L_334)
.L_334:
        /*1754*/ 	.word	0x00000008
.L_335:


//--------------------- .nv.callgraph             --------------------------
	.section	.nv.callgraph,"",@"SHT_CUDA_CALLGRAPH"
	.align	4
	.sectionentsize	8
	.align		4
        /*0000*/ 	.word	0x00000000
	.align		4
        /*0004*/ 	.word	0xffffffff
	.align		4
        /*0008*/ 	.word	index@(_ZN7cutlass13device_kernelIN5flash11enable_sm90INS1_16FlashAttnFwdSm90INS1_25CollectiveMainloopFwdSm90ILi2EN4cute5tupleIJNS5_1CILi1EEES8_S8_EEENS6_IJNS7_ILi192EEENS7_ILi128EEENS7_ILi64EEEEEELi64ENS_10bfloat16_tEfNS_4arch4Sm90ELb0ELb0ELb0ELb0ELb1ELb0ELb0ELb1ELb1ELb1ELb0ELb0EEENS1_21CollectiveEpilogueFwdINS6_IJSA_SC_SB_EEES9_SE_SG_Li384ELb0ELb1ELb0ELb0EEENS1_29StaticPersistentTileSchedulerILb0EEEEEEEEEvNT_6ParamsE)
	.align		4
        /*000c*/ 	.word	index@(__assertfail)
	.align		4
        /*0010*/ 	.word	index@(_ZN7cutlass13device_kernelIN5flash11enable_sm90INS1_16FlashAttnFwdSm90INS1_25CollectiveMainloopFwdSm90ILi2EN4cute5tupleIJNS5_1CILi1EEES8_S8_EEENS6_IJNS7_ILi192EEENS7_ILi128EEENS7_ILi64EEEEEELi64ENS_10bfloat16_tEfNS_4arch4Sm90ELb0ELb0ELb0ELb1ELb1ELb0ELb0ELb1ELb1ELb1ELb0ELb0EEENS1_21CollectiveEpilogueFwdINS6_IJSA_SC_SB_EEES9_SE_SG_Li384ELb1ELb1ELb0ELb0EEENS1_36VarlenDynamicPersistentTileSchedulerILi192ELi128ELi384ELi128ELb0ELb1ELb1ELb0ELb1ELb1EEEEEEEEEvNT_6ParamsE)
	.align		4
        /*0014*/ 	.word	index@(__assertfail)
	.align		4
        /*0018*/ 	.word	index@(_ZN7cutlass13device_kernelIN5flash11enable_sm90INS1_16FlashAttnFwdSm90INS1_25CollectiveMainloopFwdSm90ILi2EN4cute5tupleIJNS5_1CILi1EEES8_S8_EEENS6_IJNS7_ILi192EEENS7_ILi128EEENS7_ILi64EEEEEELi64ENS_10bfloat16_tEfNS_4arch4Sm90ELb0ELb0ELb0ELb1ELb1ELb1ELb0ELb1ELb1ELb1ELb0ELb0EEENS1_21CollectiveEpilogueFwdINS6_IJSA_SC_SB_EEES9_SE_SG_Li384ELb1ELb1ELb0ELb0EEENS1_36VarlenDynamicPersistentTileSchedulerILi192ELi128ELi384ELi128ELb0ELb1ELb1ELb0ELb1ELb1EEEEEEEEEvNT_6ParamsE)
	.align		4
        /*001c*/ 	.word	index@(__assertfail)
	.align		4
        /*0020*/ 	.word	index@(_ZN7cutlass13device_kernelIN5flash11enable_sm90INS1_16FlashAttnFwdSm90INS1_25CollectiveMainloopFwdSm90ILi2EN4cute5tupleIJNS5_1CILi1EEES8_S8_EEENS6_IJNS7_ILi192EEENS7_ILi128EEENS7_ILi64EEEEEELi64ENS_10bfloat16_tEfNS_4arch4Sm90ELb0ELb1ELb0ELb0ELb1ELb0ELb0ELb1ELb1ELb1ELb0ELb0EEENS1_21CollectiveEpilogueFwdINS6_IJSA_SC_SB_EEES9_SE_SG_Li384ELb0ELb1ELb0ELb0EEENS1_30DynamicPersistentTileSchedulerILi384ELi128ELb0ELb1ELb1EEEEEEEEEvNT_6ParamsE)
	.align		4
        /*0024*/ 	.word	index@(__assertfail)
	.align		4
        /*0028*/ 	.word	index@(_ZN7cutlass13device_kernelIN5flash11enable_sm90INS1_16FlashAttnFwdSm90INS1_25CollectiveMainloopFwdSm90ILi2EN4cute5tupleIJNS5_1CILi1EEES8_S8_EEENS6_IJNS7_ILi192EEENS7_ILi128EEENS7_ILi64EEEEEELi64ENS_10bfloat16_tEfNS_4arch4Sm90ELb0ELb1ELb0ELb1ELb1ELb0ELb0ELb1ELb1ELb1ELb0ELb0EEENS1_21CollectiveEpilogueFwdINS6_IJSA_SC_SB_EEES9_SE_SG_Li384ELb1ELb1ELb0ELb0EEENS1_36VarlenDynamicPersistentTileSchedulerILi192ELi128ELi384ELi128ELb0ELb1ELb1ELb1ELb0ELb1EEEEEEEEEvNT_6ParamsE)
	.align		4
        /*002c*/ 	.word	index@(__assertfail)
	.align		4
        /*0030*/ 	.word	index@(_ZN7cutlass13device_kernelIN5flash11enable_sm90INS1_16FlashAttnFwdSm90INS1_25CollectiveMainloopFwdSm90ILi2EN4cute5tupleIJNS5_1CILi1EEES8_S8_EEENS6_IJNS7_ILi192EEENS7_ILi128EEENS7_ILi64EEEEEELi64ENS_10bfloat16_tEfNS_4arch4Sm90ELb0ELb1ELb0ELb1ELb1ELb1ELb0ELb1ELb1ELb1ELb0ELb0EEENS1_21CollectiveEpilogueFwdINS6_IJSA_SC_SB_EEES9_SE_SG_Li384ELb1ELb1ELb0ELb0EEENS1_36VarlenDynamicPersistentTileSchedulerILi192ELi128ELi384ELi128ELb0ELb1ELb1ELb1ELb0ELb1EEEEEEEEEvNT_6ParamsE)
	.align		4
        /*0034*/ 	.word	index@(__assertfail)
	.align		4
        /*0038*/ 	.word	index@(_ZN7cutlass13device_kernelIN5flash11enable_sm90INS1_16FlashAttnFwdSm90INS1_25CollectiveMainloopFwdSm90ILi2EN4cute5tupleIJNS5_1CILi1EEES8_S8_EEENS6_IJNS7_ILi192EEENS7_ILi128EEENS7_ILi64EEEEEELi64ENS_10bfloat16_tEfNS_4arch4Sm90ELb1ELb0ELb0ELb0ELb1ELb0ELb0ELb1ELb1ELb1ELb0ELb0EEENS1_21CollectiveEpilogueFwdINS6_IJSA_SC_SB_EEES9_SE_SG_Li384ELb0ELb1ELb0ELb0EEENS1_30DynamicPersistentTileSchedulerILi384ELi128ELb0ELb1ELb1EEEEEEEEEvNT_6ParamsE)
	.align		4
        /*003c*/ 	.word	index@(__assertfail)
	.align		4
        /*0040*/ 	.word	index@(_ZN7cutlass13device_kernelIN5flash11enable_sm90INS1_16FlashAttnFwdSm90INS1_25CollectiveMainloopFwdSm90ILi2EN4cute5tupleIJNS5_1CILi1EEES8_S8_EEENS6_IJNS7_ILi192EEENS7_ILi128EEENS7_ILi64EEEEEELi64ENS_10bfloat16_tEfNS_4arch4Sm90ELb1ELb0ELb0ELb1ELb1ELb0ELb0ELb1ELb1ELb1ELb0ELb0EEENS1_21CollectiveEpilogueFwdINS6_IJSA_SC_SB_EEES9_SE_SG_Li384ELb1ELb1ELb0ELb0EEENS1_36VarlenDynamicPersistentTileSchedulerILi192ELi128ELi384ELi128ELb0ELb1ELb1ELb1ELb1ELb1EEEEEEEEEvNT_6ParamsE)
	.align		4
        /*0044*/ 	.word	index@(__assertfail)
	.align		4
        /*0048*/ 	.word	index@(_ZN7cutlass13device_kernelIN5flash11enable_sm90INS1_16FlashAttnFwdSm90INS1_25CollectiveMainloopFwdSm90ILi2EN4cute5tupleIJNS5_1CILi1EEES8_S8_EEENS6_IJNS7_ILi192EEENS7_ILi128EEENS7_ILi64EEEEEELi64ENS_10bfloat16_tEfNS_4arch4Sm90ELb1ELb0ELb0ELb1ELb1ELb1ELb0ELb1ELb1ELb1ELb0ELb0EEENS1_21CollectiveEpilogueFwdINS6_IJSA_SC_SB_EEES9_SE_SG_Li384ELb1ELb1ELb0ELb0EEENS1_36VarlenDynamicPersistentTileSchedulerILi192ELi128ELi384ELi128ELb0ELb1ELb1ELb1ELb1ELb1EEEEEEEEEvNT_6ParamsE)
	.align		4
        /*004c*/ 	.word	index@(__assertfail)
	.align		4
        /*0050*/ 	.word	0x00000000
	.align		4
        /*0054*/ 	.word	0xfffffffe
	.align		4
        /*0058*/ 	.word	0x00000000
	.align		4
        /*005c*/ 	.word	0xfffffffd
	.align		4
        /*0060*/ 	.word	0x00000000
	.align		4
        /*0064*/ 	.word	0xfffffffc


//--------------------- .nv.constant4             --------------------------
	.section	.nv.constant4,"a",@progbits
	.align	8
	.align		8
.nv.constant4:
        /*0000*/ 	.dword	__assertfail
	.align		8
        /*0008*/ 	.dword	__unnamed_1
	.align		8
        /*0010*/ 	.dword	__unnamed_2
	.align		8
        /*0018*/ 	.dword	__unnamed_3
	.align		8
        /*0020*/ 	.dword	__unnamed_4
	.align		8
        /*0028*/ 	.dword	__unnamed_5
	.align		8
        /*0030*/ 	.dword	_ZN71_INTERNAL_e3af1ffe_35_flash_fwd_hdim64_bf16_paged_sm90_cu_c784774a_32554cuda3std3__45__cpo5beginE
	.align		8
        /*0038*/ 	.dword	_ZN71_INTERNAL_e3af1ffe_35_flash_fwd_hdim64_bf16_paged_sm90_cu_c784774a_32554cuda3std3__45__cpo3endE
	.align		8
        /*0040*/ 	.dword	_ZN71_INTERNAL_e3af1ffe_35_flash_fwd_hdim64_bf16_paged_sm90_cu_c784774a_32554cuda3std3__45__cpo6cbeginE
	.align		8
        /*0048*/ 	.dword	_ZN71_INTERNAL_e3af1ffe_35_flash_fwd_hdim64_bf16_paged_sm90_cu_c784774a_32554cuda3std3__45__cpo4cendE
	.align		8
        /*0050*/ 	.dword	_ZN71_INTERNAL_e3af1ffe_35_flash_fwd_hdim64_bf16_paged_sm90_cu_c784774a_32554cuda3std3__473_GLOBAL__N__e3af1ffe_35_flash_fwd_hdim64_bf16_paged_sm90_cu_c784774a_32556ignoreE
	.align		8
        /*0058*/ 	.dword	_ZN71_INTERNAL_e3af1ffe_35_flash_fwd_hdim64_bf16_paged_sm90_cu_c784774a_32554cuda3std3__419piecewise_constructE
	.align		8
        /*0060*/ 	.dword	_ZN71_INTERNAL_e3af1ffe_35_flash_fwd_hdim64_bf16_paged_sm90_cu_c784774a_32554cuda3std3__48in_placeE
	.align		8
        /*0068*/ 	.dword	_ZN71_INTERNAL_e3af1ffe_35_flash_fwd_hdim64_bf16_paged_sm90_cu_c784774a_32554cuda3std6ranges3__45__cpo4swapE
	.align		8
        /*0070*/ 	.dword	_ZN71_INTERNAL_e3af1ffe_35_flash_fwd_hdim64_bf16_paged_sm90_cu_c784774a_32554cuda3std6ranges3__45__cpo9iter_moveE
	.align		8
        /*0078*/ 	.dword	_ZN71_INTERNAL_e3af1ffe_35_flash_fwd_hdim64_bf16_paged_sm90_cu_c784774a_32554cute7productE
	.align		8
        /*0080*/ 	.dword	_ZN71_INTERNAL_e3af1ffe_35_flash_fwd_hdim64_bf16_paged_sm90_cu_c784774a_32554cute1_E
	.align		8
        /*0088*/ 	.dword	$str$23
	.align		8
        /*0090*/ 	.dword	$str$24


//--------------------- .text._ZN7cutlass13device_kernelIN5flash11enable_sm90INS1_16FlashAttnFwdSm90INS1_25CollectiveMainloopFwdSm90ILi2EN4cute5tupleIJNS5_1CILi1EEES8_S8_EEENS6_IJNS7_ILi192EEENS7_ILi128EEENS7_ILi64EEEEEELi64ENS_10bfloat16_tEfNS_4arch4Sm90ELb0ELb0ELb0ELb0ELb1ELb0ELb0ELb1ELb1ELb1ELb0ELb0EEENS1_21CollectiveEpilogueFwdINS6_IJSA_SC_SB_EEES9_SE_SG_Li384ELb0ELb1ELb0ELb0EEENS1_29StaticPersistentTileSchedulerILb0EEEEEEEEEvNT_6ParamsE --------------------------
	.section	.text._ZN7cutlass13device_kernelIN5flash11enable_sm90INS1_16FlashAttnFwdSm90INS1_25CollectiveMainloopFwdSm90ILi2EN4cute5tupleIJNS5_1CILi1EEES8_S8_EEENS6_IJNS7_ILi192EEENS7_ILi128EEENS7_ILi64EEEEEELi64ENS_10bfloat16_tEfNS_4arch4Sm90ELb0ELb0ELb0ELb0ELb1ELb0ELb0ELb1ELb1ELb1ELb0ELb0EEENS1_21CollectiveEpilogueFwdINS6_IJSA_SC_SB_EEES9_SE_SG_Li384ELb0ELb1ELb0ELb0EEENS1_29StaticPersistentTileSchedulerILb0EEEEEEEEEvNT_6ParamsE,"ax",@progbits
	.align	128
.text._ZN7cutlass13device_kernelIN5flash11enable_sm90INS1_16FlashAttnFwdSm90INS1_25CollectiveMainloopFwdSm90ILi2EN4cute5tupleIJNS5_1CILi1EEES8_S8_EEENS6_IJNS7_ILi192EEENS7_ILi128EEENS7_ILi64EEEEEELi64ENS_10bfloat16_tEfNS_4arch4Sm90ELb0ELb0ELb0ELb0ELb1ELb0ELb0ELb1ELb1ELb1ELb0ELb0EEENS1_21CollectiveEpilogueFwdINS6_IJSA_SC_SB_EEES9_SE_SG_Li384ELb0ELb1ELb0ELb0EEENS1_29StaticPersistentTileSchedulerILb0EEEEEEEEEvNT_6ParamsE:
        .type           _ZN7cutlass13device_kernelIN5flash11enable_sm90INS1_16FlashAttnFwdSm90INS1_25CollectiveMainloopFwdSm90ILi2EN4cute5tupleIJNS5_1CILi1EEES8_S8_EEENS6_IJNS7_ILi192EEENS7_ILi128EEENS7_ILi64EEEEEELi64ENS_10bfloat16_tEfNS_4arch4Sm90ELb0ELb0ELb0ELb0ELb1ELb0ELb0ELb1ELb1ELb1ELb0ELb0EEENS1_21CollectiveEpilogueFwdINS6_IJSA_SC_SB_EEES9_SE_SG_Li384ELb0ELb1ELb0ELb0EEENS1_29StaticPersistentTileSchedulerILb0EEEEEEEEEvNT_6ParamsE,@function
        .size           _ZN7cutlass13device_kernelIN5flash11enable_sm90INS1_16FlashAttnFwdSm90INS1_25CollectiveMainloopFwdSm90ILi2EN4cute5tupleIJNS5_1CILi1EEES8_S8_EEENS6_IJNS7_ILi192EEENS7_ILi128EEENS7_ILi64EEEEEELi64ENS_10bfloat16_tEfNS_4arch4Sm90ELb0ELb0ELb0ELb0ELb1ELb0ELb0ELb1ELb1ELb1ELb0ELb0EEENS1_21CollectiveEpilogueFwdINS6_IJSA_SC_SB_EEES9_SE_SG_Li384ELb0ELb1ELb0ELb0EEENS1_29StaticPersistentTileSchedulerILb0EEEEEEEEEvNT_6ParamsE,(.L_x_3105 - _ZN7cutlass13device_kernelIN5flash11enable_sm90INS1_16FlashAttnFwdSm90INS1_25CollectiveMainloopFwdSm90ILi2EN4cute5tupleIJNS5_1CILi1EEES8_S8_EEENS6_IJNS7_ILi192EEENS7_ILi128EEENS7_ILi64EEEEEELi64ENS_10bfloat16_tEfNS_4arch4Sm90ELb0ELb0ELb0ELb0ELb1ELb0ELb0ELb1ELb1ELb1ELb0ELb0EEENS1_21CollectiveEpilogueFwdINS6_IJSA_SC_SB_EEES9_SE_SG_Li384ELb0ELb1ELb0ELb0EEENS1_29StaticPersistentTileSchedulerILb0EEEEEEEEEvNT_6ParamsE)
        .other          _ZN7cutlass13device_kernelIN5flash11enable_sm90INS1_16FlashAttnFwdSm90INS1_25CollectiveMainloopFwdSm90ILi2EN4cute5tupleIJNS5_1CILi1EEES8_S8_EEENS6_IJNS7_ILi192EEENS7_ILi128EEENS7_ILi64EEEEEELi64ENS_10bfloat16_tEfNS_4arch4Sm90ELb0ELb0ELb0ELb0ELb1ELb0ELb0ELb1ELb1ELb1ELb0ELb0EEENS1_21CollectiveEpilogueFwdINS6_IJSA_SC_SB_EEES9_SE_SG_Li384ELb0ELb1ELb0ELb0EEENS1_29StaticPersistentTileSchedulerILb0EEEEEEEEEvNT_6ParamsE,@"STO_CUDA_ENTRY STV_DEFAULT"
_ZN7cutlass13device_kernelIN5flash11enable_sm90INS1_16FlashAttnFwdSm90INS1_25CollectiveMainloopFwdSm90ILi2EN4cute5tupleIJNS5_1CILi1EEES8_S8_EEENS6_IJNS7_ILi192EEENS7_ILi128EEENS7_ILi64EEEEEELi64ENS_10bfloat16_tEfNS_4arch4Sm90ELb0ELb0ELb0ELb0ELb1ELb0ELb0ELb1ELb1ELb1ELb0ELb0EEENS1_21CollectiveEpilogueFwdINS6_IJSA_SC_SB_EEES9_SE_SG_Li384ELb0ELb1ELb0ELb0EEENS1_29StaticPersistentTileSchedulerILb0EEEEEEEEEvNT_6ParamsE:
[----:B------:R-:W0:Y:S02]  /*0000*/  LDC R1, c[0x0][0x28] ;  /* 0x00000a00ff017b82 */ /* 0x000e240000000800 */
[----:B0-----:R-:W-:Y:S01]  /*0010*/  VIADD R1, R1, 0xfffffff0 ;  /* 0xfffffff001017836 */ /* 0x001fe20000000000 */
[----:B------:R-:W0:Y:S01]  /*0020*/  S2R R3, SR_TID.X ;  /* 0x0000000000037919 */ /* 0x000e220000002100 */
[----:B------:R-:W-:Y:S01]  /*0030*/  ELECT P0, URZ, PT ;  /* 0x00000000003f782f */ /* 0x000fe20003800000 */
[----:B------:R-:W-:Y:S01]  /*0040*/  UMOV UR4, 0x80 ;  /* 0x0000008000047882 */ /* 0x000fe20000000000 */
[----:B------:R-:W-:Y:S01]  /*0050*/  UMOV UR7, 0x180 ;  /* 0x0000018000077882 */ /* 0x000fe20000000000 */
[--C-:B0-----:R-:W-:Y:S02]  /*0060*/  SHF.R.U32.HI R0, RZ, 0x5, R3.reuse ;  /* 0x00000005ff007819 */ /* 0x101fe40000011603 */
[----:B------:R-:W-:-:S03]  /*0070*/  SHF.R.U32.HI R18, RZ, 0x7, R3 ;  /* 0x00000007ff127819 */ /* 0x000fc60000011603 */
[----:B------:R-:W0:Y:S04]  /*0080*/  SHFL.IDX PT, R2, R0, RZ, 0x1f ;  /* 0x00001fff00027589 */ /* 0x000e2800000e0000 */
[----:B------:R1:W2:Y:S01]  /*0090*/  SHFL.IDX PT, R3, R18, RZ, 0x1f ;  /* 0x00001fff12037589 */ /* 0x0002a200000e0000 */
[C---:B0-----:R-:W-:Y:S02]  /*00a0*/  ISETP.NE.OR P0, PT, R2.reuse, RZ, !P0 ;  /* 0x000000ff0200720c */ /* 0x041fe40004705670 */
[----:B------:R-:W-:-:S11]  /*00b0*/  ISETP.NE.AND P1, PT, R2, RZ, PT ;  /* 0x000000ff0200720c */ /* 0x000fd60003f25270 */
[----:B------:R-:W-:Y:S01]  /*00c0*/  VOTEU.ALL UP0, P0 ;  /* 0x00000000003f7886 */ /* 0x000fe20000000000 */
[----:B------:R-:W-:-:S04]  /*00d0*/  VOTEU.ALL UP1, P0 ;  /* 0x00000000003f7886 */ /* 0x000fc80000020000 */
[----:B------:R-:W0:Y:S01]  /*00e0*/  @!UP0 S2UR UR8, SR_CgaCtaId ;  /* 0x00000000000889c3 */ /* 0x000e220000008800 */
[----:B------:R-:W-:Y:S01]  /*00f0*/  @!UP0 UMOV UR6, 0x400 ;  /* 0x0000040000068882 */ /* 0x000fe20000000000 */
[----:B------:R-:W-:-:S04]  /*0100*/  @!UP0 UIADD3 UR4, -UR4, 0x100000, URZ ;  /* 0x0010000004048890 */ /* 0x000fc8000fffe13f */
[----:B------:R-:W-:Y:S02]  /*0110*/  @!UP0 USHF.L.U32 UR5, UR4, 0xb, URZ ;  /* 0x0000000b04058899 */ /* 0x000fe4000800063f */
[----:B------:R-:W-:Y:S02]  /*0120*/  @!UP0 USHF.L.U32 UR4, UR4, 0x1, URZ ;  /* 0x0000000104048899 */ /* 0x000fe4000800063f */
[----:B0-----:R-:W-:Y:S02]  /*0130*/  @!UP0 ULEA UR8, UR8, UR6, 0x18 ;  /* 0x0000000608088291 */ /* 0x001fe4000f8ec03f */
[----:B------:R-:W-:-:S04]  /*0140*/  @!UP0 UIADD3 UR6, -UR7, 0x100000, URZ ;  /* 0x0010000007068890 */ /* 0x000fc8000fffe13f */
[----:B------:R-:W-:Y:S02]  /*0150*/  @!UP0 USHF.L.U32 UR7, UR6, 0xb, URZ ;  /* 0x0000000b06078899 */ /* 0x000fe4000800063f */
[----:B------:R-:W-:Y:S01]  /*0160*/  @!UP0 USHF.L.U32 UR6, UR6, 0x1, URZ ;  /* 0x0000000106068899 */ /* 0x000fe2000800063f */
[----:B------:R-:W-:-:S05]  /*0170*/  VOTEU.ALL UP0, P0 ;  /* 0x00000000003f7886 */ /* 0x000fca0000000000 */
[----:B------:R1:W0:Y:S06]  /*0180*/  @!UP0 SYNCS.EXCH.64 URZ, [UR8+0x16800], UR4 ;  /* 0x01680004083f85b2 */ /* 0x00022c0008000100 */
[----:B------:R1:W3:Y:S02]  /*0190*/  @!UP1 SYNCS.EXCH.64 URZ, [UR8+0x16820], UR6 ;  /* 0x01682006083f95b2 */ /* 0x0002e40008000100 */
[----:B-12---:R-:W-:Y:S05]  /*01a0*/  @P1 BRA `(.L_x_0) ;  /* 0x0000000000481947 */ /* 0x006fea0003800000 */
[----:B------:R-:W1:Y:S01]  /*01b0*/  S2UR UR5, SR_CgaCtaId ;  /* 0x00000000000579c3 */ /* 0x000e620000008800 */
[----:B------:R-:W-:Y:S01]  /*01c0*/  UMOV UR4, 0x400 ;  /* 0x0000040000047882 */ /* 0x000fe20000000000 */
[----:B------:R-:W-:Y:S01]  /*01d0*/  UMOV UR6, 0x80 ;  /* 0x0000008000067882 */ /* 0x000fe20000000000 */
[----:B------:R-:W-:Y:S01]  /*01e0*/  UMOV UR7, 0x180 ;  /* 0x0000018000077882 */ /* 0x000fe20000000000 */
[----:B------:R-:W-:Y:S01]  /*01f0*/  ELECT P0, URZ, PT ;  /* 0x00000000003f782f */ /* 0x000fe20003800000 */
[----:B-1----:R-:W-:Y:S02]  /*0200*/  ULEA UR8, UR5, UR4, 0x18 ;  /* 0x0000000405087291 */ /* 0x002fe4000f8ec03f */
[----:B------:R-:W-:-:S04]  /*0210*/  UIADD3 UR4, -UR6, 0x100000, URZ ;  /* 0x0010000006047890 */ /* 0x000fc8000fffe13f */
[----:B------:R-:W-:Y:S02]  /*0220*/  USHF.L.U32 UR5, UR4, 0xb, URZ ;  /* 0x0000000b04057899 */ /* 0x000fe4000800063f */
[----:B------:R-:W-:Y:S02]  /*0230*/  USHF.L.U32 UR4, UR4, 0x1, URZ ;  /* 0x0000000104047899 */ /* 0x000fe4000800063f */
[----:B------:R-:W-:-:S04]  /*0240*/  UIADD3 UR6, -UR7, 0x100000, URZ ;  /* 0x0010000007067890 */ /* 0x000fc8000fffe13f */
[----:B------:R-:W-:Y:S02]  /*0250*/  USHF.L.U32 UR7, UR6, 0xb, URZ ;  /* 0x0000000b06077899 */ /* 0x000fe4000800063f */
[----:B------:R-:W-:Y:S01]  /*0260*/  USHF.L.U32 UR6, UR6, 0x1, URZ ;  /* 0x0000000106067899 */ /* 0x000fe2000800063f */
[----:B------:R-:W1:Y:S03]  /*0270*/  FENCE.VIEW.ASYNC.S ;  /* 0x00000000000073c6 */ /* 0x000e660000000000 */
[----:B-1----:R1:W2:Y:S08]  /*0280*/  SYNCS.EXCH.64 URZ, [UR8+0x16830], UR4 ;  /* 0x01683004083f75b2 */ /* 0x0022b00008000100 */
[----:B------:R1:W4:Y:S01]  /*0290*/  SYNCS.EXCH.64 URZ, [UR8+0x16840], UR6 ;  /* 0x01684006083f75b2 */ /* 0x0003220008000100 */
[----:B------:R1:W0:Y:S01]  /*02a0*/  SYNCS.EXCH.64 URZ, [UR8+0x16838], UR4 ;  /* 0x01683804083f75b2 */ /* 0x0002220008000100 */
[----:B------:R1:W0:Y:S01]  /*02b0*/  SYNCS.EXCH.64 URZ, [UR8+0x16848], UR6 ;  /* 0x01684806083f75b2 */ /* 0x0002220008000100 */
[----:B------:R-:W-:Y:S01]  /*02c0*/  NOP ;  /* 0x0000000000007918 */ /* 0x000fe20000000000 */
.L_x_0:
[----:B------:R-:W5:Y:S01]  /*02d0*/  SHFL.IDX PT, R2, R0, RZ, 0x1f ;  /* 0x00001fff00027589 */ /* 0x000f6200000e0000 */
[----:B------:R-:W-:Y:S01]  /*02e0*/  NOP ;  /* 0x0000000000007918 */ /* 0x000fe20000000000 */
[----:B-----5:R-:W-:-:S13]  /*02f0*/  ISETP.NE.AND P0, PT, R2, RZ, PT ;  /* 0x000000ff0200720c */ /* 0x020fda0003f05270 */
[----:B------:R-:W-:Y:S05]  /*0300*/  @P0 BRA `(.L_x_1) ;  /* 0x0000000000480947 */ /* 0x000fea0003800000 */
[----:B-1----:R-:W1:Y:S01]  /*0310*/  S2UR UR5, SR_CgaCtaId ;  /* 0x00000000000579c3 */ /* 0x002e620000008800 */
        /* <DEDUP_REMOVED lines=12> */
[----:B-1----:R1:W0:Y:S08]  /*03e0*/  SYNCS.EXCH.64 URZ, [UR8+0x16850], UR4 ;  /* 0x01685004083f75b2 */ /* 0x0022300008000100 */
[----:B------:R1:W0:Y:S01]  /*03f0*/  SYNCS.EXCH.64 URZ, [UR8+0x16860], UR6 ;  /* 0x01686006083f75b2 */ /* 0x0002220008000100 */
[----:B------:R1:W0:Y:S01]  /*0400*/  SYNCS.EXCH.64 URZ, [UR8+0x16858], UR4 ;  /* 0x01685804083f75b2 */ /* 0x0002220008000100 */
[----:B------:R1:W0:Y:S01]  /*0410*/  SYNCS.EXCH.64 URZ, [UR8+0x16868], UR6 ;  /* 0x01686806083f75b2 */ /* 0x0002220008000100 */
[----:B------:R-:W-:Y:S01]  /*0420*/  NOP ;  /* 0x0000000000007918 */ /* 0x000fe20000000000 */
.L_x_1:
[----:B------:R-:W5:Y:S01]  /*0430*/  SHFL.IDX PT, R2, R0, RZ, 0x1f ;  /* 0x00001fff00027589 */ /* 0x000f6200000e0000 */
[----:B------:R-:W-:Y:S01]  /*0440*/  NOP ;  /* 0x0000000000007918 */ /* 0x000fe20000000000 */
[----:B-----5:R-:W-:-:S13]  /*0450*/  ISETP.NE.AND P0, PT, R2, RZ, PT ;  /* 0x000000ff0200720c */ /* 0x020fda0003f05270 */
[----:B------:R-:W-:Y:S05]  /*0460*/  @P0 BRA `(.L_x_2) ;  /* 0x0000000000380947 */ /* 0x000fea0003800000 */
[----:B-1----:R-:W1:Y:S01]  /*0470*/  S2UR UR5, SR_CgaCtaId ;  /* 0x00000000000579c3 */ /* 0x002e620000008800 */
[----:B------:R-:W-:Y:S01]  /*0480*/  UMOV UR4, 0x400 ;  /* 0x0000040000047882 */ /* 0x000fe20000000000 */
[----:B------:R-:W-:Y:S01]  /*0490*/  UMOV UR7, 0x80 ;  /* 0x0000008000077882 */ /* 0x000fe20000000000 */
[----:B------:R-:W-:Y:S01]  /*04a0*/  ELECT P0, URZ, PT ;  /* 0x00000000003f782f */ /* 0x000fe20003800000 */
[----:B-1----:R-:W-:Y:S02]  /*04b0*/  ULEA UR6, UR5, UR4, 0x18 ;  /* 0x0000000405067291 */ /* 0x002fe4000f8ec03f */
[----:B------:R-:W-:-:S04]  /*04c0*/  UIADD3 UR4, -UR7, 0x100000, URZ ;  /* 0x0010000007047890 */ /* 0x000fc8000fffe13f */
[----:B------:R-:W-:Y:S02]  /*04d0*/  USHF.L.U32 UR5, UR4, 0xb, URZ ;  /* 0x0000000b04057899 */ /* 0x000fe4000800063f */
[----:B------:R-:W-:Y:S01]  /*04e0*/  USHF.L.U32 UR4, UR4, 0x1, URZ ;  /* 0x0000000104047899 */ /* 0x000fe2000800063f */
[----:B------:R-:W1:Y:S11]  /*04f0*/  FENCE.VIEW.ASYNC.S ;  /* 0x00000000000073c6 */ /* 0x000e760000000000 */
[----:B-1----:R1:W0:Y:S01]  /*0500*/  SYNCS.EXCH.64 URZ, [UR6+0x16870], UR4 ;  /* 0x01687004063f75b2 */ /* 0x0022220008000100 */
[----:B------:R1:W0:Y:S01]  /*0510*/  SYNCS.EXCH.64 URZ, [UR6+0x16880], UR4 ;  /* 0x01688004063f75b2 */ /* 0x0002220008000100 */
[----:B------:R1:W0:Y:S01]  /*0520*/  SYNCS.EXCH.64 URZ, [UR6+0x16878], UR4 ;  /* 0x01687804063f75b2 */ /* 0x0002220008000100 */
[----:B------:R1:W0:Y:S01]  /*0530*/  SYNCS.EXCH.64 URZ, [UR6+0x16888], UR4 ;  /* 0x01688804063f75b2 */ /* 0x0002220008000100 */
[----:B------:R-:W-:Y:S01]  /*0540*/  NOP ;  /* 0x0000000000007918 */ /* 0x000fe20000000000 */
.L_x_2:
        /* <DEDUP_REMOVED lines=22> */
.L_x_3:
[----:B------:R-:W5:Y:S01]  /*06b0*/  SHFL.IDX PT, R2, R0, RZ, 0x1f ;  /* 0x00001fff00027589 */ /* 0x000f6200000e0000 */
[----:B------:R-:W-:Y:S01]  /*06c0*/  R2UR UR9, R3 ;  /* 0x00000000030972ca */ /* 0x000fe200000e0000 */
        /* <DEDUP_REMOVED lines=21> */
.L_x_4:
[----:B------:R-:W-:Y:S01]  /*0820*/  UISETP.NE.AND UP0, UPT, UR9, URZ, UPT ;  /* 0x0000003f0900728c */ /* 0x000fe2000bf05270 */
[----:B------:R-:W-:Y:S01]  /*0830*/  NOP ;  /* 0x0000000000007918 */ /* 0x000fe20000000000 */
[----:B------:R-:W-:Y:S01]  /*0840*/  UMOV UR39, 0x1 ;  /* 0x0000000100277882 */ /* 0x000fe20000000000 */
[----:B------:R-:W-:Y:S01]  /*0850*/  ULDC.64 UR50, c[0x0][0x208] ;  /* 0x0000820000327ab9 */ /* 0x000fe20000000a00 */
[----:B------:R-:W-:Y:S01]  /*0860*/  USEL UR39, UR39, 0x2, !UP0 ;  /* 0x0000000227277887 */ /* 0x000fe2000c000000 */
[----:B0-234-:R-:W-:Y:S01]  /*0870*/  BAR.SYNC.DEFER_BLOCKING 0x0 ;  /* 0x0000000000007b1d */ /* 0x01dfe20000010000 */
[----:B------:R-:W-:-:S13]  /*0880*/  PLOP3.LUT P0, PT, PT, PT, UP0, 0x80, 0x0 ;  /* 0x000000000000781c */ /* 0x000fda0003f0f008 */
[----:B------:R-:W-:Y:S05]  /*0890*/  @!P0 BRA `(.L_x_5) ;  /* 0x0000005800808947 */ /* 0x000fea0003800000 */
.L_x_6:
[----:B------:R-:W-:-:S08]  /*08a0*/  NOP ;  /* 0x0000000000007918 */ /* 0x000fd00000000000 */
[----:B------:R-:W0:Y:S02]  /*08b0*/  USETMAXREG.TRY_ALLOC.CTAPOOL UP0, 0xa0 ;  /* 0x000000a0000079c8 */ /* 0x000e240008000600 */
[----:B0-----:R-:W-:-:S13]  /*08c0*/  PLOP3.LUT P0, PT, PT, PT, UP0, 0x80, 0x0 ;  /* 0x000000000000781c */ /* 0x001fda0003f0f008 */
[----:B------:R-:W-:Y:S05]  /*08d0*/  @!P0 BRA `(.L_x_6) ;  /* 0xfffffffc00f08947 */ /* 0x000fea000383ffff */
[----:B------:R-:W0:Y:S01]  /*08e0*/  S2R R2, SR_TID.X ;  /* 0x0000000000027919 */ /* 0x000e220000002100 */
[----:B------:R-:W2:Y:S08]  /*08f0*/  S2UR UR46, SR_CTAID.X ;  /* 0x00000000002e79c3 */ /* 0x000eb00000002500 */
[----:B------:R-:W-:Y:S06]  /*0900*/  BAR.ARV 0x8, 0x200 ;  /* 0x0208000000007b1d */ /* 0x000fec0000002000 */
[----:B0-----:R-:W-:-:S04]  /*0910*/  LOP3.LUT R0, R2, 0xffffff80, RZ, 0xc0, !PT ;  /* 0xffffff8002007812 */ /* 0x001fc800078ec0ff */
[----:B------:R-:W-:Y:S02]  /*0920*/  ISETP.NE.AND P0, PT, R0, 0x80, PT ;  /* 0x000000800000780c */ /* 0x000fe40003f05270 */
[----:B------:R-:W2:Y:S11]  /*0930*/  LDC R0, c[0x0][0xc34] ;  /* 0x00030d00ff007b82 */ /* 0x000eb60000000800 */
[----:B------:R-:W-:Y:S06]  /*0940*/  @!P0 BAR.ARV 0x9, 0x100 ;  /* 0x0244000000008b1d */ /* 0x000fec0000002000 */
[----:B--2---:R-:W-:-:S13]  /*0950*/  ISETP.LE.AND P0, PT, R0, UR46, PT ;  /* 0x0000002e00007c0c */ /* 0x004fda000bf03270 */
[----:B-1----:R-:W-:Y:S05]  /*0960*/  @P0 EXIT ;  /* 0x000000000000094d */ /* 0x002fea0003800000 */
[----:B------:R-:W-:Y:S01]  /*0970*/  VIADD R2, R2, 0xffffff80 ;  /* 0xffffff8002027836 */ /* 0x000fe20000000000 */
[----:B------:R-:W-:Y:S01]  /*0980*/  ULOP3.LUT UR40, UR39, 0x1, URZ, 0xfc, !UPT ;  /* 0x0000000127287892 */ /* 0x000fe2000f8efc3f */
[----:B------:R-:W-:Y:S01]  /*0990*/  IMAD.MOV.U32 R153, RZ, RZ, -0x2 ;  /* 0xfffffffeff997424 */ /* 0x000fe200078e00ff */
[----:B------:R-:W-:Y:S01]  /*09a0*/  UMOV UR36, URZ ;  /* 0x0000003f00247c82 */ /* 0x000fe20008000000 */
[----:B------:R-:W-:Y:S01]  /*09b0*/  UMOV UR37, URZ ;  /* 0x0000003f00257c82 */ /* 0x000fe20008000000 */
[----:B------:R-:W-:Y:S01]  /*09c0*/  SHF.R.S32.HI R3, RZ, 0x1f, R2 ;  /* 0x0000001fff037819 */ /* 0x000fe20000011402 */
[----:B------:R-:W-:-:S03]  /*09d0*/  UMOV UR38, URZ ;  /* 0x0000003f00267c82 */ /* 0x000fc60008000000 */
[CC--:B------:R-:W-:Y:S02]  /*09e0*/  LEA.HI R19, R3.reuse, R2.reuse, RZ, 0x7 ;  /* 0x0000000203137211 */ /* 0x0c0fe400078f38ff */
[-C--:B------:R-:W-:Y:S02]  /*09f0*/  LEA.HI R7, R3, R2.reuse, RZ, 0x2 ;  /* 0x0000000203077211 */ /* 0x080fe400078f10ff */
[----:B------:R-:W-:Y:S02]  /*0a00*/  LOP3.LUT R17, R19, 0xffffff80, RZ, 0xc0, !PT ;  /* 0xffffff8013117812 */ /* 0x000fe400078ec0ff */
[CC--:B------:R-:W-:Y:S02]  /*0a10*/  LEA.HI R0, R3.reuse, R2.reuse, RZ, 0x4 ;  /* 0x0000000203007211 */ /* 0x0c0fe400078f20ff */
[----:B------:R-:W-:Y:S01]  /*0a20*/  LEA.HI R5, R3, R2, RZ, 0x5 ;  /* 0x0000000203057211 */ /* 0x000fe200078f28ff */
[----:B------:R-:W-:Y:S01]  /*0a30*/  IMAD.IADD R17, R2, 0x1, -R17 ;  /* 0x0000000102117824 */ /* 0x000fe200078e0a11 */
[----:B------:R-:W-:-:S02]  /*0a40*/  LOP3.LUT R11, R7, 0xfffffffc, RZ, 0xc0, !PT ;  /* 0xfffffffc070b7812 */ /* 0x000fc400078ec0ff */
[----:B------:R-:W-:Y:S01]  /*0a50*/  SHF.R.S32.HI R7, RZ, 0x4, R0 ;  /* 0x00000004ff077819 */ /* 0x000fe20000011400 */
[----:B------:R-:W-:Y:S01]  /*0a60*/  IMAD.SHL.U32 R6, R5, 0x20, RZ ;  /* 0x0000002005067824 */ /* 0x000fe200078e00ff */
[----:B------:R-:W-:Y:S01]  /*0a70*/  SHF.R.S32.HI R4, RZ, 0x1f, R17 ;  /* 0x0000001fff047819 */ /* 0x000fe20000011411 */
[----:B------:R-:W-:Y:S01]  /*0a80*/  IMAD.IADD R11, R2, 0x1, -R11 ;  /* 0x00000001020b7824 */ /* 0x000fe200078e0a0b */
[----:B------:R-:W-:Y:S02]  /*0a90*/  LEA.HI R16, R3, R2, RZ, 0x3 ;  /* 0x0000000203107211 */ /* 0x000fe400078f18ff */
[----:B------:R-:W-:Y:S02]  /*0aa0*/  LEA.HI R3, R4, R17, RZ, 0x2 ;  /* 0x0000001104037211 */ /* 0x000fe400078f10ff */
[C---:B------:R-:W-:Y:S02]  /*0ab0*/  LOP3.LUT R5, R0.reuse, 0x3fffff0, RZ, 0xc0, !PT ;  /* 0x03fffff000057812 */ /* 0x040fe400078ec0ff */
[----:B------:R-:W-:-:S02]  /*0ac0*/  LEA.HI R0, R0, R7, RZ, 0x1 ;  /* 0x0000000700007211 */ /* 0x000fc400078f08ff */
[----:B------:R-:W-:Y:S01]  /*0ad0*/  SHF.R.S32.HI R8, RZ, 0x2, R3 ;  /* 0x00000002ff087819 */ /* 0x000fe20000011403 */
[----:B------:R-:W-:Y:S01]  /*0ae0*/  IMAD.IADD R5, R2, 0x1, -R5 ;  /* 0x0000000102057824 */ /* 0x000fe200078e0a05 */
[----:B------:R-:W-:Y:S02]  /*0af0*/  SHF.R.S32.HI R9, RZ, 0x1f, R3 ;  /* 0x0000001fff097819 */ /* 0x000fe40000011403 */
[----:B------:R-:W-:Y:S02]  /*0b00*/  LOP3.LUT R0, R0, 0x1ffffffe, RZ, 0xc0, !PT ;  /* 0x1ffffffe00007812 */ /* 0x000fe400078ec0ff */
[----:B------:R-:W-:Y:S02]  /*0b10*/  SHF.R.S32.HI R19, RZ, 0x7, R19 ;  /* 0x00000007ff137819 */ /* 0x000fe40000011413 */
[----:B------:R-:W-:Y:S01]  /*0b20*/  LOP3.LUT R6, R6, 0xfffffc00, RZ, 0xc0, !PT ;  /* 0xfffffc0006067812 */ /* 0x000fe200078ec0ff */
[----:B------:R-:W-:Y:S01]  /*0b30*/  IMAD.IADD R152, R7, 0x1, -R0 ;  /* 0x0000000107987824 */ /* 0x000fe200078e0a00 */
[----:B------:R-:W-:Y:S01]  /*0b40*/  LEA.HI R9, R9, R8, RZ, 0x3 ;  /* 0x0000000809097211 */ /* 0x000fe200078f18ff */
[----:B------:R-:W-:Y:S01]  /*0b50*/  IMAD.HI R0, R19, 0x55555556, RZ ;  /* 0x5555555613007827 */ /* 0x000fe200078e02ff */
[----:B------:R-:W-:-:S02]  /*0b60*/  LEA R5, R5, R6, 0x6 ;  /* 0x0000000605057211 */ /* 0x000fc400078e30ff */
[----:B------:R-:W-:Y:S02]  /*0b70*/  LOP3.LUT R9, R9, 0xfffffff8, RZ, 0xc0, !PT ;  /* 0xfffffff809097812 */ /* 0x000fe400078ec0ff */
[----:B------:R-:W-:Y:S01]  /*0b80*/  LEA.HI R6, R4, R17, RZ, 0x5 ;  /* 0x0000001104067211 */ /* 0x000fe200078f28ff */
[----:B------:R-:W-:Y:S01]  /*0b90*/  IMAD R152, R152, 0x8, R5 ;  /* 0x0000000898987824 */ /* 0x000fe200078e0205 */
[----:B------:R-:W-:Y:S01]  /*0ba0*/  LEA.HI R0, R0, R0, RZ, 0x1 ;  /* 0x0000000000007211 */ /* 0x000fe200078f08ff */
[----:B------:R-:W-:Y:S01]  /*0bb0*/  IMAD.IADD R9, R8, 0x1, -R9 ;  /* 0x0000000108097824 */ /* 0x000fe200078e0a09 */
[----:B------:R-:W-:Y:S02]  /*0bc0*/  SHF.R.S32.HI R6, RZ, 0x5, R6 ;  /* 0x00000005ff067819 */ /* 0x000fe40000011406 */
[----:B------:R-:W-:Y:S01]  /*0bd0*/  LEA.HI R7, R11, R11, RZ, 0x1 ;  /* 0x0000000b0b077211 */ /* 0x000fe200078f08ff */
[----:B------:R-:W-:Y:S01]  /*0be0*/  IMAD R0, R0, -0x3, R19 ;  /* 0xfffffffd00007824 */ /* 0x000fe200078e0213 */
[----:B------:R-:W-:Y:S01]  /*0bf0*/  LOP3.LUT R4, R3, 0x7ffffffc, RZ, 0xc0, !PT ;  /* 0x7ffffffc03047812 */ /* 0x000fe200078ec0ff */
[----:B------:R-:W-:Y:S01]  /*0c00*/  IMAD R9, R6, 0x10, R9 ;  /* 0x0000001006097824 */ /* 0x000fe200078e0209 */
[----:B------:R-:W-:-:S02]  /*0c10*/  LOP3.LUT R8, R7, 0x1ffffffe, RZ, 0xc0, !PT ;  /* 0x1ffffffe07087812 */ /* 0x000fc400078ec0ff */
[----:B------:R-:W-:Y:S01]  /*0c20*/  LOP3.LUT R13, R16, 0xfffffff8, RZ, 0xc0, !PT ;  /* 0xfffffff8100d7812 */ /* 0x000fe200078ec0ff */
[----:B------:R-:W-:Y:S01]  /*0c30*/  IMAD.IADD R4, R17, 0x1, -R4 ;  /* 0x0000000111047824 */ /* 0x000fe200078e0a04 */
[----:B------:R-:W-:Y:S01]  /*0c40*/  LEA R22, R0, R9, 0x6 ;  /* 0x0000000900167211 */ /* 0x000fe200078e30ff */
[----:B------:R-:W-:Y:S01]  /*0c50*/  IMAD.IADD R23, R11, 0x1, -R8 ;  /* 0x000000010b177824 */ /* 0x000fe200078e0a08 */
[----:B------:R-:W-:Y:S01]  /*0c60*/  SHF.R.S32.HI R16, RZ, 0x3, R16 ;  /* 0x00000003ff107819 */ /* 0x000fe20000011410 */
[----:B------:R-:W-:Y:S02]  /*0c70*/  IMAD.IADD R2, R2, 0x1, -R13 ;  /* 0x0000000102027824 */ /* 0x000fe400078e0a0d */
[----:B------:R-:W-:Y:S02]  /*0c80*/  IMAD R153, R4, R153, 0x80 ;  /* 0x0000008004997424 */ /* 0x000fe400078e0299 */
[----:B------:R-:W-:-:S07]  /*0c90*/  IMAD R23, R23, 0x8, R22 ;  /* 0x0000000817177824 */ /* 0x000fce00078e0216 */
.L_x_31:
[----:B0-----:R-:W0:Y:S01]  /*0ca0*/  SHFL.IDX PT, R0, R19, RZ, 0x1f ;  /* 0x00001fff13007589 */ /* 0x001e2200000e0000 */
[----:B------:R-:W1:Y:S01]  /*0cb0*/  S2UR UR41, SR_CgaCtaId ;  /* 0x00000000002979c3 */ /* 0x000e620000008800 */
[----:B------:R-:W-:Y:S01]  /*0cc0*/  ULDC UR4, c[0x0][0xc38] ;  /* 0x00030e0000047ab9 */ /* 0x000fe20000000800 */
[----:B------:R-:W-:Y:S01]  /*0cd0*/  ULDC.64 UR6, c[0x0][0x418] ;  /* 0x0001060000067ab9 */ /* 0x000fe20000000a00 */
[----:B------:R-:W-:Y:S02]  /*0ce0*/  UISETP.NE.AND UP2, UPT, UR4, 0x1, UPT ;  /* 0x000000010400788c */ /* 0x000fe4000bf45270 */
[----:B------:R-:W-:Y:S01]  /*0cf0*/  UISETP.NE.U32.AND UP0, UPT, UR6, URZ, UPT ;  /* 0x0000003f0600728c */ /* 0x000fe2000bf05070 */
[----:B------:R-:W-:Y:S01]  /*0d00*/  ULDC UR4, c[0x0][0xc44] ;  /* 0x0003110000047ab9 */ /* 0x000fe20000000800 */
[----:B------:R-:W-:Y:S01]  /*0d10*/  UMOV UR43, UR46 ;  /* 0x0000002e002b7c82 */ /* 0x000fe20008000000 */
[----:B------:R-:W-:Y:S01]  /*0d20*/  UISETP.NE.AND UP1, UPT, UR4, 0x1, UPT ;  /* 0x000000010400788c */ /* 0x000fe2000bf25270 */
[----:B------:R-:W-:Y:S01]  /*0d30*/  UMOV UR44, 0x400 ;  /* 0x00000400002c7882 */ /* 0x000fe20000000000 */
[----:B------:R-:W-:-:S04]  /*0d40*/  UISETP.NE.AND.EX UP0, UPT, UR7, URZ, UPT, UP0 ;  /* 0x0000003f0700728c */ /* 0x000fc8000bf05300 */
[----:B------:R-:W-:Y:S01]  /*0d50*/  @UP2 ULDC UR4, c[0x0][0xc3c] ;  /* 0x00030f0000042ab9 */ /* 0x000fe20000000800 */
[----:B------:R-:W-:Y:S01]  /*0d60*/  @UP2 ULDC UR6, c[0x0][0xc40] ;  /* 0x0003100000062ab9 */ /* 0x000fe20000000800 */
[----:B------:R-:W-:Y:S01]  /*0d70*/  UIMAD.WIDE.U32 UR4, UR46, UR4, URZ ;  /* 0x000000042e0472a5 */ /* 0x000fe2000f8e003f */
[----:B------:R-:W-:-:S03]  /*0d80*/  ULDC UR48, c[0x0][0x424] ;  /* 0x0001090000307ab9 */ /* 0x000fc60000000800 */
[----:B------:R-:W-:Y:S01]  /*0d90*/  @UP2 USHF.R.U32.HI UR43, URZ, UR6, UR5 ;  /* 0x000000063f2b2299 */ /* 0x000fe20008011605 */
[----:B------:R-:W-:Y:S01]  /*0da0*/  @UP1 ULDC.64 UR8, c[0x0][0xc48] ;  /* 0x0003120000081ab9 */ /* 0x000fe20000000a00 */
[----:B0-----:R-:W-:Y:S01]  /*0db0*/  R2UR UR42, R0 ;  /* 0x00000000002a72ca */ /* 0x001fe200000e0000 */
[----:B-1----:R-:W-:Y:S02]  /*0dc0*/  ULEA UR44, UR41, UR44, 0x18 ;  /* 0x0000002c292c7291 */ /* 0x002fe4000f8ec03f */
[----:B------:R-:W-:Y:S02]  /*0dd0*/  UIMAD.WIDE.U32 UR4, UR43, UR8, URZ ;  /* 0x000000082b0472a5 */ /* 0x000fe4000f8e003f */
[----:B------:R-:W-:Y:S02]  /*0de0*/  UIADD3 UR8, UR44, 0x8400, URZ ;  /* 0x000084002c087890 */ /* 0x000fe4000fffe03f */
[----:B------:R-:W-:Y:S02]  /*0df0*/  USEL UR48, UR48, 0x1, UP0 ;  /* 0x0000000130307887 */ /* 0x000fe40008000000 */
[----:B------:R-:W-:Y:S01]  /*0e00*/  ULOP3.LUT UP0, URZ, UR8, 0x3ff, URZ, 0xc0, !UPT ;  /* 0x000003ff083f7892 */ /* 0x000fe2000f80c03f */
[----:B------:R-:W-:Y:S01]  /*0e10*/  ULDC UR4, c[0x0][0x2f0] ;  /* 0x0000bc0000047ab9 */ /* 0x000fe20000000800 */
[----:B------:R-:W-:-:S02]  /*0e20*/  UMOV UR45, UR43 ;  /* 0x0000002b002d7c82 */ /* 0x000fc40008000000 */
[----:B------:R-:W-:Y:S02]  /*0e30*/  UIMAD.WIDE UR6, UR42, 0x55555556, URZ ;  /* 0x555555562a0678a5 */ /* 0x000fe4000f8e023f */
[----:B------:R-:W-:Y:S01]  /*0e40*/  UIMAD UR48, UR48, UR4, URZ ;  /* 0x00000004303072a4 */ /* 0x000fe2000f8e023f */
[----:B------:R-:W-:Y:S01]  /*0e50*/  PLOP3.LUT P0, PT, PT, PT, UP0, 0x80, 0x0 ;  /* 0x000000000000781c */ /* 0x000fe20003f0f008 */
[----:B------:R-:W-:Y:S02]  /*0e60*/  ULEA.HI UR7, UR7, UR7, URZ, 0x1 ;  /* 0x0000000707077291 */ /* 0x000fe4000f8f083f */
[----:B------:R-:W-:Y:S02]  /*0e70*/  UIADD3 UR4, UR48, 0x7f, URZ ;  /* 0x0000007f30047890 */ /* 0x000fe4000fffe03f */
[----:B------:R-:W-:Y:S02]  /*0e80*/  UIMAD UR7, UR7, -0x3, UR42 ;  /* 0xfffffffd070778a4 */ /* 0x000fe4000f8e022a */
[----:B------:R-:W-:-:S02]  /*0e90*/  @UP1 USHF.R.U32.HI UR45, URZ, UR9, UR5 ;  /* 0x000000093f2d1299 */ /* 0x000fc40008011605 */
[----:B------:R-:W-:Y:S02]  /*0ea0*/  USHF.R.S32.HI UR5, URZ, 0x1f, UR4 ;  /* 0x0000001f3f057899 */ /* 0x000fe40008011404 */
[----:B------:R-:W-:Y:S02]  /*0eb0*/  ULEA UR7, UR7, UR8, 0xd ;  /* 0x0000000807077291 */ /* 0x000fe4000f8e683f */
[----:B------:R-:W-:Y:S02]  /*0ec0*/  ULEA.HI UR5, UR5, UR4, URZ, 0x7 ;  /* 0x0000000405057291 */ /* 0x000fe4000f8f383f */
[----:B------:R-:W-:Y:S02]  /*0ed0*/  USHF.R.U32.HI UR7, URZ, 0x4, UR7 ;  /* 0x000000043f077899 */ /* 0x000fe40008011607 */
[----:B------:R-:W-:Y:S02]  /*0ee0*/  USHF.R.S32.HI UR47, URZ, 0x7, UR5 ;  /* 0x000000073f2f7899 */ /* 0x000fe40008011405 */
[----:B------:R-:W-:Y:S01]  /*0ef0*/  ULOP3.LUT UR49, UR7, 0x3fff, URZ, 0xc0, !UPT ;  /* 0x00003fff07317892 */ /* 0x000fe2000f8ec03f */
[----:B------:R-:W-:Y:S11]  /*0f00*/  @!P0 BRA `(.L_x_7) ;  /* 0x0000000000408947 */ /* 0x000ff60003800000 */
[----:B------:R-:W-:Y:S01]  /*0f10*/  MOV R0, 0x0 ;  /* 0x0000000000007802 */ /* 0x000fe20000000f00 */
[----:B------:R-:W-:Y:S01]  /*0f20*/  ULDC.64 UR4, c[0x4][0x88] ;  /* 0x0100220000047ab9 */ /* 0x000fe20000000a00 */
[----:B------:R-:W-:Y:S01]  /*0f30*/  ULDC.64 UR6, c[0x4][0x28] ;  /* 0x01000a0000067ab9 */ /* 0x000fe20000000a00 */
[----:B------:R-:W-:Y:S01]  /*0f40*/  IMAD.U32 R4, RZ, RZ, UR4 ;  /* 0x00000004ff047e24 */ /* 0x000fe2000f8e00ff */
[----:B------:R0:W1:Y:S01]  /*0f50*/  LDC.64 R14, c[0x4][R0] ;  /* 0x01000000000e7b82 */ /* 0x0000620000000a00 */
[----:B------:R-:W-:Y:S01]  /*0f60*/  IMAD.U32 R5, RZ, RZ, UR5 ;  /* 0x00000005ff057e24 */ /* 0x000fe2000f8e00ff */
[----:B------:R-:W-:Y:S01]  /*0f70*/  ULDC.64 UR4, c[0x4][0x90] ;  /* 0x0100240000047ab9 */ /* 0x000fe20000000a00 */
[----:B------:R-:W-:Y:S01]  /*0f80*/  IMAD.U32 R10, RZ, RZ, UR6 ;  /* 0x00000006ff0a7e24 */ /* 0x000fe2000f8e00ff */
[----:B------:R-:W-:Y:S01]  /*0f90*/  MOV R8, 0x70 ;  /* 0x0000007000087802 */ /* 0x000fe20000000f00 */
[----:B------:R-:W-:Y:S02]  /*0fa0*/  IMAD.U32 R6, RZ, RZ, UR4 ;  /* 0x00000004ff067e24 */ /* 0x000fe4000f8e00ff */
[----:B------:R-:W-:-:S02]  /*0fb0*/  IMAD.U32 R7, RZ, RZ, UR5 ;  /* 0x00000005ff077e24 */ /* 0x000fc4000f8e00ff */
[----:B------:R-:W-:Y:S02]  /*0fc0*/  IMAD.U32 R11, RZ, RZ, UR7 ;  /* 0x00000007ff0b7e24 */ /* 0x000fe4000f8e00ff */
[----:B------:R-:W-:Y:S02]  /*0fd0*/  IMAD.MOV.U32 R12, RZ, RZ, 0x1 ;  /* 0x00000001ff0c7424 */ /* 0x000fe400078e00ff */
[----:B0-----:R-:W-:-:S07]  /*0fe0*/  IMAD.MOV.U32 R13, RZ, RZ, RZ ;  /* 0x000000ffff0d7224 */ /* 0x001fce00078e00ff */
[----:B------:R-:W-:-:S07]  /*0ff0*/  LEPC R20, `(.L_x_7) ;  /* 0x000000001014794e */ /* 0x000fce0000000000 */
[----:B-1----:R-:W-:Y:S05]  /*1000*/  CALL.ABS.NOINC R14 ;  /* 0x000000000e007343 */ /* 0x002fea0003c00000 */
.L_x_7:
[----:B------:R-:W-:Y:S01]  /*1010*/  ULOP3.LUT UR4, UR36, 0x1, URZ, 0xc0, !UPT ;  /* 0x0000000124047892 */ /* 0x000fe2000f8ec03f */
[----:B------:R-:W-:-:S05]  /*1020*/  IMAD.U32 R3, RZ, RZ, UR40 ;  /* 0x00000028ff037e24 */ /* 0x000fca000f8e00ff */
[----:B------:R-:W-:Y:S01]  /*1030*/  IMAD.U32 R0, RZ, RZ, UR4 ;  /* 0x00000004ff007e24 */ /* 0x000fe2000f8e00ff */
[----:B------:R-:W-:-:S04]  /*1040*/  ISETP.NE.AND P0, PT, R3, 0x3, PT ;  /* 0x000000030300780c */ /* 0x000fc80003f05270 */
[----:B------:R-:W-:-:S04]  /*1050*/  SHF.L.U32 R0, R0, 0x1f, RZ ;  /* 0x0000001f00007819 */ /* 0x000fc800000006ff */
[----:B------:R-:W0:Y:S02]  /*1060*/  SYNCS.PHASECHK.TRANS64.TRYWAIT P1, [UR44+0x16800], R0 ;  /* 0x01680000ff0075a7 */ /* 0x000e24000802016c */
[----:B0-----:R-:W-:Y:S05]  /*1070*/  @!P1 BRA `(.L_x_8) ;  /* 0x0000008c00c09947 */ /* 0x001fea0003800000 */
.L_x_81:
[----:B------:R-:W-:Y:S05]  /*1080*/  @!P0 BRA `(.L_x_9) ;  /* 0x0000000000048947 */ /* 0x000fea0003800000 */
[----:B------:R-:W-:Y:S01]  /*1090*/  BPT.TRAP 0x1 ;  /* 0x000000040000795c */ /* 0x000fe20000300000 */
.L_x_9:
[----:B------:R-:W-:Y:S02]  /*10a0*/  IMAD.U32 R4, RZ, RZ, UR38 ;  /* 0x00000026ff047e24 */ /* 0x000fe4000f8e00ff */
[----:B0-----:R-:W-:-:S03]  /*10b0*/  IMAD.U32 R3, RZ, RZ, UR37 ;  /* 0x00000025ff037e24 */ /* 0x001fc6000f8e00ff */
[----:B------:R-:W-:Y:S02]  /*10c0*/  LEA R4, R4, UR44, 0x3 ;  /* 0x0000002c04047c11 */ /* 0x000fe4000f8e18ff */
[----:B------:R-:W-:-:S04]  /*10d0*/  SHF.L.U32 R3, R3, 0x1f, RZ ;  /* 0x0000001f03037819 */ /* 0x000fc800000006ff */
[----:B------:R0:W1:Y:S01]  /*10e0*/  SYNCS.PHASECHK.TRANS64.TRYWAIT P1, [R4+URZ+0x16830], R3 ;  /* 0x01683003040075a7 */ /* 0x000062000802017f */
[----:B------:R-:W-:Y:S05]  /*10f0*/  @!P0 BRA `(.L_x_10) ;  /* 0x0000000000048947 */ /* 0x000fea0003800000 */
[----:B------:R-:W-:Y:S01]  /*1100*/  BPT.TRAP 0x1 ;  /* 0x000000040000795c */ /* 0x000fe20000300000 */
.L_x_10:
[----:B------:R-:W-:Y:S01]  /*1110*/  IMAD.MOV.U32 R119, RZ, RZ, RZ ;  /* 0x000000ffff777224 */ /* 0x000fe200078e00ff */
[----:B-1----:R-:W-:Y:S06]  /*1120*/  @P1 BRA `(.L_x_11) ;  /* 0x0000000000081947 */ /* 0x002fec0003800000 */
[----:B------:R-:W1:Y:S02]  /*1130*/  SYNCS.PHASECHK.TRANS64.TRYWAIT P1, [R4+URZ+0x16830], R3 ;  /* 0x01683003040075a7 */ /* 0x000e64000802017f */
[----:B-1----:R-:W-:Y:S05]  /*1140*/  @!P1 BRA `(.L_x_12) ;  /* 0x0000008c00a49947 */ /* 0x002fea0003800000 */
.L_x_11:
[----:B------:R-:W-:Y:S05]  /*1150*/  WARPSYNC.ALL ;  /* 0x0000000000007948 */ /* 0x000fea0003800000 */
[----:B------:R-:W-:Y:S01]  /*1160*/  UIADD3 UR4, UR44, 0xe400, URZ ;  /* 0x0000e4002c047890 */ /* 0x000fe2000fffe03f */
[----:B------:R-:W-:Y:S01]  /*1170*/  WARPGROUP.ARRIVE ;  /* 0x00000000000079c5 */ /* 0x000fe20000000000 */
[----:B------:R-:W-:Y:S02]  /*1180*/  ULOP3.LUT UR16, UR49, 0x10000, URZ, 0xfc, !UPT ;  /* 0x0001000031107892 */ /* 0x000fe4000f8efc3f */
[----:B------:R-:W-:Y:S01]  /*1190*/  USHF.R.U32.HI UR4, URZ, 0x4, UR4 ;  /* 0x000000043f047899 */ /* 0x000fe20008011604 */
[----:B------:R-:W-:Y:S01]  /*11a0*/  UMOV UR17, 0x40000040 ;  /* 0x4000004000117882 */ /* 0x000fe20000000000 */
[----:B------:R-:W-:-:S02]  /*11b0*/  UMOV UR19, 0x40000040 ;  /* 0x4000004000137882 */ /* 0x000fc40000000000 */
[----:B------:R-:W-:Y:S01]  /*11c0*/  ULOP3.LUT UR4, UR4, 0x3fff, URZ, 0xc0, !UPT ;  /* 0x00003fff04047892 */ /* 0x000fe2000f8ec03f */
[----:B------:R-:W-:Y:S01]  /*11d0*/  UMOV UR5, 0x40000040 ;  /* 0x4000004000057882 */ /* 0x000fe20000000000 */
[----:B------:R-:W-:Y:S02]  /*11e0*/  UMOV UR7, 0x40000040 ;  /* 0x4000004000077882 */ /* 0x000fe40000000000 */
[----:B------:R-:W-:Y:S02]  /*11f0*/  ULOP3.LUT UR20, UR4, 0x10000, URZ, 0xfc, !UPT ;  /* 0x0001000004147892 */ /* 0x000fe4000f8efc3f */
[----:B------:R-:W-:Y:S02]  /*1200*/  UIADD3 UR4, UR16, 0x2, URZ ;  /* 0x0000000210047890 */ /* 0x000fe4000fffe03f */
[----:B------:R-:W-:Y:S02]  /*1210*/  ULEA UR18, UR38, UR20, 0xa ;  /* 0x0000001426127291 */ /* 0x000fe4000f8e503f */
[----:B------:R-:W-:-:S02]  /*1220*/  UIADD3 UR8, UR16, 0x4, URZ ;  /* 0x0000000410087890 */ /* 0x000fc4000fffe03f */
[----:B------:R-:W-:Y:S02]  /*1230*/  UIADD3 UR6, UR18, 0x2, URZ ;  /* 0x0000000212067890 */ /* 0x000fe4000fffe03f */
[----:B------:R-:W-:Y:S01]  /*1240*/  UIADD3 UR10, UR18, 0x4, URZ ;  /* 0x00000004120a7890 */ /* 0x000fe2000fffe03f */
[----:B------:R-:W-:Y:S02]  /*1250*/  UMOV UR9, 0x40000040 ;  /* 0x4000004000097882 */ /* 0x000fe40000000000 */
[----:B------:R-:W-:Y:S01]  /*1260*/  HGMMA.64x128x16.F32.BF16 R24, gdesc[UR16], RZ, !UPT, gsb0 ;  /* 0x01e00000101879f0 */ /* 0x000fe2000c0018ff */
[----:B------:R-:W-:Y:S01]  /*1270*/  UMOV UR11, 0x40000040 ;  /* 0x40000040000b7882 */ /* 0x000fe20000000000 */
[----:B------:R-:W-:Y:S02]  /*1280*/  UIADD3 UR12, UR16, 0x6, URZ ;  /* 0x00000006100c7890 */ /* 0x000fe4000fffe03f */
[----:B------:R-:W-:Y:S01]  /*1290*/  UIADD3 UR14, UR18, 0x6, URZ ;  /* 0x00000006120e7890 */ /* 0x000fe2000fffe03f */
[----:B------:R-:W-:Y:S01]  /*12a0*/  UMOV UR13, 0x40000040 ;  /* 0x40000040000d7882 */ /* 0x000fe20000000000 */
[----:B------:R-:W-:Y:S01]  /*12b0*/  UMOV UR15, 0x40000040 ;  /* 0x40000040000f7882 */ /* 0x000fe20000000000 */
[----:B------:R-:W-:-:S02]  /*12c0*/  WARPGROUP.DEPBAR.LE gsb0, 0x0 ;  /* 0x00008000000079c5 */ /* 0x000fc40000010000 */
[----:B------:R-:W-:-:S06]  /*12d0*/  WARPGROUP.ARRIVE ;  /* 0x00000000000079c5 */ /* 0x000fcc0000000000 */
[----:B------:R-:W-:Y:S03]  /*12e0*/  HGMMA.64x128x16.F32.BF16 R24, gdesc[UR4], R24, gsb0 ;  /* 0x01e00000041879f0 */ /* 0x000fe60008001818 */
[----:B------:R-:W-:Y:S02]  /*12f0*/  WARPGROUP.DEPBAR.LE gsb0, 0x0 ;  /* 0x00008000000079c5 */ /* 0x000fe40000010000 */
[----:B------:R-:W-:-:S07]  /*1300*/  WARPGROUP.ARRIVE ;  /* 0x00000000000079c5 */ /* 0x000fce0000000000 */
[----:B------:R-:W-:Y:S03]  /*1310*/  HGMMA.64x128x16.F32.BF16 R24, gdesc[UR8], R24, gsb0 ;  /* 0x01e00000081879f0 */ /* 0x000fe60008001818 */
[----:B------:R-:W-:Y:S02]  /*1320*/  WARPGROUP.DEPBAR.LE gsb0, 0x0 ;  /* 0x00008000000079c5 */ /* 0x000fe40000010000 */
[----:B------:R-:W-:-:S07]  /*1330*/  WARPGROUP.ARRIVE ;  /* 0x00000000000079c5 */ /* 0x000fce0000000000 */
[----:B------:R-:W-:Y:S03]  /*1340*/  HGMMA.64x128x16.F32.BF16 R24, gdesc[UR12], R24, gsb0 ;  /* 0x01e000000c1879f0 */ /* 0x000fe60008001818 */
[----:B------:R-:W-:Y:S02]  /*1350*/  WARPGROUP.DEPBAR.LE gsb0, 0x0 ;  /* 0x00008000000079c5 */ /* 0x000fe40000010000 */
[----:B------:R-:W-:Y:S05]  /*1360*/  @!P0 BRA `(.L_x_13) ;  /* 0x0000000000048947 */ /* 0x000fea0003800000 */
[----:B------:R-:W-:Y:S01]  /*1370*/  BPT.TRAP 0x1 ;  /* 0x000000040000795c */ /* 0x000fe20000300000 */
.L_x_13:
[----:B------:R-:W-:Y:S01]  /*1380*/  IADD3 R8, R153, UR48, RZ ;  /* 0x0000003099087c10 */ /* 0x000fe2000fffe0ff */
[----:B01----:R-:W-:Y:S01]  /*1390*/  IMAD.U32 R3, RZ, RZ, UR47 ;  /* 0x0000002fff037e24 */ /* 0x003fe2000f8e00ff */
[----:B------:R-:W-:Y:S01]  /*13a0*/  P2R R10, PR, RZ, 0x1 ;  /* 0x00000001ff0a7803 */ /* 0x000fe20000000000 */
[----:B------:R-:W-:Y:S01]  /*13b0*/  ULDC UR6, c[0x0][0x988] ;  /* 0x0002620000067ab9 */ /* 0x000fe20000000800 */
[----:B------:R-:W-:Y:S01]  /*13c0*/  UISETP.GE.AND UP0, UPT, UR48, 0x81, UPT ;  /* 0x000000813000788c */ /* 0x000fe2000bf06270 */
[----:B------:R-:W-:Y:S02]  /*13d0*/  IMAD R8, R3, -0x80, R8 ;  /* 0xffffff8003087824 */ /* 0x000fe400078e0208 */
[--C-:B------:R-:W-:Y:S02]  /*13e0*/  IMAD.MOV.U32 R118, RZ, RZ, R119.reuse ;  /* 0x000000ffff767224 */ /* 0x100fe400078e0077 */
[--C-:B------:R-:W-:Y:S01]  /*13f0*/  IMAD.MOV.U32 R116, RZ, RZ, R119.reuse ;  /* 0x000000ffff747224 */ /* 0x100fe200078e0077 */
[C---:B------:R-:W-:Y:S01]  /*1400*/  ISETP.GT.AND P4, PT, R8.reuse, RZ, PT ;  /* 0x000000ff0800720c */ /* 0x040fe20003f84270 */
[--C-:B------:R-:W-:Y:S01]  /*1410*/  IMAD.MOV.U32 R114, RZ, RZ, R119.reuse ;  /* 0x000000ffff727224 */ /* 0x100fe200078e0077 */
[C---:B------:R-:W-:Y:S01]  /*1420*/  ISETP.GT.AND P3, PT, R8.reuse, 0x1, PT ;  /* 0x000000010800780c */ /* 0x040fe20003f64270 */
[--C-:B------:R-:W-:Y:S01]  /*1430*/  IMAD.MOV.U32 R112, RZ, RZ, R119.reuse ;  /* 0x000000ffff707224 */ /* 0x100fe200078e0077 */
[----:B------:R-:W-:Y:S01]  /*1440*/  ISETP.GT.AND P1, PT, R8, 0x8, PT ;  /* 0x000000080800780c */ /* 0x000fe20003f24270 */
[--C-:B------:R-:W-:Y:S01]  /*1450*/  IMAD.MOV.U32 R110, RZ, RZ, R119.reuse ;  /* 0x000000ffff6e7224 */ /* 0x100fe200078e0077 */
[----:B------:R-:W-:Y:S01]  /*1460*/  FSEL R105, R24, -INF , P4 ;  /* 0xff80000018697808 */ /* 0x000fe20002000000 */
[--C-:B------:R-:W-:Y:S01]  /*1470*/  IMAD.MOV.U32 R108, RZ, RZ, R119.reuse ;  /* 0x000000ffff6c7224 */ /* 0x100fe200078e0077 */
[----:B------:R-:W-:Y:S01]  /*1480*/  FSEL R6, R25, -INF , P3 ;  /* 0xff80000019067808 */ /* 0x000fe20001800000 */
[--C-:B------:R-:W-:Y:S01]  /*1490*/  IMAD.MOV.U32 R106, RZ, RZ, R119.reuse ;  /* 0x000000ffff6a7224 */ /* 0x100fe200078e0077 */
[----:B------:R-:W-:Y:S01]  /*14a0*/  ISETP.GT.AND P2, PT, R8, 0x9, PT ;  /* 0x000000090800780c */ /* 0x000fe20003f44270 */
[--C-:B------:R-:W-:Y:S01]  /*14b0*/  IMAD.MOV.U32 R104, RZ, RZ, R119.reuse ;  /* 0x000000ffff687224 */ /* 0x100fe200078e0077 */
[----:B------:R-:W-:Y:S01]  /*14c0*/  FSEL R109, R28, -INF , P1 ;  /* 0xff8000001c6d7808 */ /* 0x000fe20000800000 */
[--C-:B------:R-:W-:Y:S01]  /*14d0*/  IMAD.MOV.U32 R102, RZ, RZ, R119.reuse ;  /* 0x000000ffff667224 */ /* 0x100fe200078e0077 */
[----:B------:R-:W-:Y:S01]  /*14e0*/  FMNMX.FTZ R0, R105, R6, !PT ;  /* 0x0000000669007209 */ /* 0x000fe20007810000 */
[--C-:B------:R-:W-:Y:S01]  /*14f0*/  IMAD.MOV.U32 R100, RZ, RZ, R119.reuse ;  /* 0x000000ffff647224 */ /* 0x100fe200078e0077 */
[C---:B------:R-:W-:Y:S01]  /*1500*/  ISETP.GT.AND P6, PT, R8.reuse, 0x10, PT ;  /* 0x000000100800780c */ /* 0x040fe20003fc4270 */
[--C-:B------:R-:W-:Y:S01]  /*1510*/  IMAD.MOV.U32 R98, RZ, RZ, R119.reuse ;  /* 0x000000ffff627224 */ /* 0x100fe200078e0077 */
[----:B------:R-:W-:Y:S01]  /*1520*/  FSEL R111, R29, -INF , P2 ;  /* 0xff8000001d6f7808 */ /* 0x000fe20001000000 */
[--C-:B------:R-:W-:Y:S01]  /*1530*/  IMAD.MOV.U32 R96, RZ, RZ, R119.reuse ;  /* 0x000000ffff607224 */ /* 0x100fe200078e0077 */
[----:B------:R-:W-:Y:S01]  /*1540*/  FMNMX.FTZ R0, R109, R0, !PT ;  /* 0x000000006d007209 */ /* 0x000fe20007810000 */
[--C-:B------:R-:W-:Y:S01]  /*1550*/  IMAD.MOV.U32 R94, RZ, RZ, R119.reuse ;  /* 0x000000ffff5e7224 */ /* 0x100fe200078e0077 */
[----:B------:R-:W-:Y:S01]  /*1560*/  ISETP.GT.AND P5, PT, R8, 0x11, PT ;  /* 0x000000110800780c */ /* 0x000fe20003fa4270 */
[--C-:B------:R-:W-:Y:S01]  /*1570*/  IMAD.MOV.U32 R92, RZ, RZ, R119.reuse ;  /* 0x000000ffff5c7224 */ /* 0x100fe200078e0077 */
[----:B------:R-:W-:Y:S01]  /*1580*/  FSEL R103, R32, -INF , P6 ;  /* 0xff80000020677808 */ /* 0x000fe20003000000 */
[--C-:B------:R-:W-:Y:S01]  /*1590*/  IMAD.MOV.U32 R90, RZ, RZ, R119.reuse ;  /* 0x000000ffff5a7224 */ /* 0x100fe200078e0077 */
[----:B------:R-:W-:Y:S01]  /*15a0*/  FMNMX.FTZ R0, R111, R0, !PT ;  /* 0x000000006f007209 */ /* 0x000fe20007810000 */
[----:B------:R-:W-:Y:S01]  /*15b0*/  IMAD.MOV.U32 R88, RZ, RZ, R119 ;  /* 0x000000ffff587224 */ /* 0x000fe200078e0077 */
[----:B------:R-:W-:-:S02]  /*15c0*/  FSEL R7, R26, -INF , P4 ;  /* 0xff8000001a077808 */ /* 0x000fc40002000000 */
[C---:B------:R-:W-:Y:S02]  /*15d0*/  ISETP.GT.AND P4, PT, R8.reuse, 0x18, PT ;  /* 0x000000180800780c */ /* 0x040fe40003f84270 */
[----:B------:R-:W-:Y:S02]  /*15e0*/  FSEL R89, R33, -INF , P5 ;  /* 0xff80000021597808 */ /* 0x000fe40002800000 */
[----:B------:R-:W-:Y:S02]  /*15f0*/  FMNMX.FTZ R0, R103, R0, !PT ;  /* 0x0000000067007209 */ /* 0x000fe40007810000 */
[----:B------:R-:W-:Y:S02]  /*1600*/  FSEL R27, R27, -INF , P3 ;  /* 0xff8000001b1b7808 */ /* 0x000fe40001800000 */
[----:B------:R-:W-:Y:S02]  /*1610*/  ISETP.GT.AND P3, PT, R8, 0x19, PT ;  /* 0x000000190800780c */ /* 0x000fe40003f64270 */
[----:B------:R-:W-:-:S02]  /*1620*/  FSEL R101, R36, -INF , P4 ;  /* 0xff80000024657808 */ /* 0x000fc40002000000 */
[----:B------:R-:W-:Y:S02]  /*1630*/  FMNMX.FTZ R0, R89, R0, !PT ;  /* 0x0000000059007209 */ /* 0x000fe40007810000 */
[----:B------:R-:W-:Y:S02]  /*1640*/  FSEL R9, R30, -INF , P1 ;  /* 0xff8000001e097808 */ /* 0x000fe40000800000 */
[----:B------:R-:W-:Y:S02]  /*1650*/  ISETP.GT.AND P1, PT, R8, 0x20, PT ;  /* 0x000000200800780c */ /* 0x000fe40003f24270 */
[----:B------:R-:W-:Y:S02]  /*1660*/  FSEL R93, R37, -INF , P3 ;  /* 0xff800000255d7808 */ /* 0x000fe40001800000 */
[----:B------:R-:W-:Y:S02]  /*1670*/  FMNMX.FTZ R0, R101, R0, !PT ;  /* 0x0000000065007209 */ /* 0x000fe40007810000 */
[----:B------:R-:W-:-:S02]  /*1680*/  FSEL R31, R31, -INF , P2 ;  /* 0xff8000001f1f7808 */ /* 0x000fc40001000000 */
[----:B------:R-:W-:Y:S02]  /*1690*/  ISETP.GT.AND P2, PT, R8, 0x21, PT ;  /* 0x000000210800780c */ /* 0x000fe40003f44270 */
        /* <DEDUP_REMOVED lines=54> */
[----:B------:R-:W-:Y:S02]  /*1a00*/  ISETP.GT.AND P0, PT, R8, 0x59, PT ;  /* 0x000000590800780c */ /* 0x000fe40003f04270 */
[----:B------:R-:W-:Y:S02]  /*1a10*/  FSEL R129, R68, -INF , P6 ;  /* 0xff80000044817808 */ /* 0x000fe40003000000 */
[----:B------:R-:W-:Y:S02]  /*1a20*/  FMNMX.FTZ R0, R127, R0, !PT ;  /* 0x000000007f007209 */ /* 0x000fe40007810000 */
[----:B------:R-:W-:Y:S02]  /*1a30*/  FSEL R59, R59, -INF , P5 ;  /* 0xff8000003b3b7808 */ /* 0x000fe40002800000 */
[----:B------:R-:W-:-:S02]  /*1a40*/  ISETP.GT.AND P5, PT, R8, 0x60, PT ;  /* 0x000000600800780c */ /* 0x000fc40003fa4270 */
[----:B------:R-:W-:Y:S02]  /*1a50*/  FSEL R69, R69, -INF , P0 ;  /* 0xff80000045457808 */ /* 0x000fe40000000000 */
[----:B------:R-:W-:Y:S02]  /*1a60*/  FMNMX.FTZ R0, R129, R0, !PT ;  /* 0x0000000081007209 */ /* 0x000fe40007810000 */
        /* <DEDUP_REMOVED lines=12> */
[----:B------:R-:W-:Y:S02]  /*1b30*/  FSEL R135, R77, -INF , P2 ;  /* 0xff8000004d877808 */ /* 0x000fe40001000000 */
[----:B------:R-:W-:Y:S02]  /*1b40*/  FMNMX.FTZ R0, R133, R0, !PT ;  /* 0x0000000085007209 */ /* 0x000fe40007810000 */
[----:B------:R-:W-:Y:S02]  /*1b50*/  ISETP.GT.AND P3, PT, R8, 0x70, PT ;  /* 0x000000700800780c */ /* 0x000fe40003f64270 */
[----:B------:R-:W-:-:S02]  /*1b60*/  FSEL R37, R62, -INF , P4 ;  /* 0xff8000003e257808 */ /* 0x000fc40002000000 */
[----:B------:R-:W-:Y:S02]  /*1b70*/  FSEL R137, R80, -INF , P3 ;  /* 0xff80000050897808 */ /* 0x000fe40001800000 */
[----:B------:R-:W-:Y:S02]  /*1b80*/  FMNMX.FTZ R0, R135, R0, !PT ;  /* 0x0000000087007209 */ /* 0x000fe40007810000 */
[C---:B------:R-:W-:Y:S02]  /*1b90*/  ISETP.GT.AND P4, PT, R8.reuse, 0x71, PT ;  /* 0x000000710800780c */ /* 0x040fe40003f84270 */
[----:B------:R-:W-:Y:S02]  /*1ba0*/  FMNMX.FTZ R0, R137, R0, !PT ;  /* 0x0000000089007209 */ /* 0x000fe40007810000 */
[----:B------:R-:W-:Y:S02]  /*1bb0*/  FSEL R139, R81, -INF , P4 ;  /* 0xff800000518b7808 */ /* 0x000fe40002000000 */
[----:B------:R-:W-:-:S02]  /*1bc0*/  ISETP.GT.AND P5, PT, R8, 0x78, PT ;  /* 0x000000780800780c */ /* 0x000fc40003fa4270 */
[----:B------:R-:W-:Y:S02]  /*1bd0*/  FMNMX.FTZ R0, R139, R0, !PT ;  /* 0x000000008b007209 */ /* 0x000fe40007810000 */
[----:B------:R-:W-:Y:S02]  /*1be0*/  FSEL R81, R84, -INF , P5 ;  /* 0xff80000054517808 */ /* 0x000fe40002800000 */
[----:B------:R-:W-:Y:S02]  /*1bf0*/  ISETP.GT.AND P6, PT, R8, 0x79, PT ;  /* 0x000000790800780c */ /* 0x000fe40003fc4270 */
[----:B------:R-:W-:Y:S02]  /*1c00*/  FMNMX.FTZ R0, R81, R0, !PT ;  /* 0x0000000051007209 */ /* 0x000fe40007810000 */
[----:B------:R-:W-:Y:S02]  /*1c10*/  FSEL R85, R85, -INF , P6 ;  /* 0xff80000055557808 */ /* 0x000fe40003000000 */
[----:B------:R-:W-:-:S02]  /*1c20*/  P2R R24, PR, RZ, 0x8 ;  /* 0x00000008ff187803 */ /* 0x000fc40000000000 */
[----:B------:R-:W-:Y:S01]  /*1c30*/  FMNMX.FTZ R12, R85, R0, !PT ;  /* 0x00000000550c7209 */ /* 0x000fe20007810000 */
[----:B------:R-:W-:Y:S01]  /*1c40*/  IMAD.U32 R0, RZ, RZ, UR6 ;  /* 0x00000006ff007e24 */ /* 0x000fe2000f8e00ff */
[----:B------:R-:W-:Y:S02]  /*1c50*/  P2R R30, PR, RZ, 0x1 ;  /* 0x00000001ff1e7803 */ /* 0x000fe40000000000 */
[----:B------:R-:W-:Y:S01]  /*1c60*/  P2R R28, PR, RZ, 0x2 ;  /* 0x00000002ff1c7803 */ /* 0x000fe20000000000 */
[----:B------:R-:W0:Y:S01]  /*1c70*/  SHFL.BFLY PT, R3, R12, 0x2, 0x1f ;  /* 0x0c401f000c037f89 */ /* 0x000e2200000e0000 */
[----:B------:R-:W-:Y:S02]  /*1c80*/  P2R R26, PR, RZ, 0x4 ;  /* 0x00000004ff1a7803 */ /* 0x000fe40000000000 */
[C---:B------:R-:W-:Y:S02]  /*1c90*/  ISETP.GT.AND P2, PT, R8.reuse, 0x58, PT ;  /* 0x000000580800780c */ /* 0x040fe40003f44270 */
[----:B------:R-:W-:-:S02]  /*1ca0*/  ISETP.GT.AND P1, PT, R8, 0x59, PT ;  /* 0x000000590800780c */ /* 0x000fc40003f24270 */
[----:B------:R-:W-:Y:S02]  /*1cb0*/  ISETP.GT.AND P0, PT, R8, 0x60, PT ;  /* 0x000000600800780c */ /* 0x000fe40003f04270 */
[----:B------:R-:W-:Y:S02]  /*1cc0*/  FSEL R45, R70, -INF , P2 ;  /* 0xff800000462d7808 */ /* 0x000fe40001000000 */
[----:B------:R-:W-:Y:S02]  /*1cd0*/  FSEL R71, R71, -INF , P1 ;  /* 0xff80000047477808 */ /* 0x000fe40000800000 */
[----:B------:R-:W-:Y:S02]  /*1ce0*/  FSEL R49, R74, -INF , P0 ;  /* 0xff8000004a317808 */ /* 0x000fe40000000000 */
[----:B------:R-:W-:Y:S02]  /*1cf0*/  ISETP.NE.AND P0, PT, R30, RZ, PT ;  /* 0x000000ff1e00720c */ /* 0x000fe40003f05270 */
[----:B------:R-:W-:-:S02]  /*1d00*/  ISETP.NE.AND P1, PT, R28, RZ, PT ;  /* 0x000000ff1c00720c */ /* 0x000fc40003f25270 */
[----:B------:R-:W-:Y:S02]  /*1d10*/  FSEL R75, R75, -INF , P0 ;  /* 0xff8000004b4b7808 */ /* 0x000fe40000000000 */
[----:B------:R-:W-:Y:S02]  /*1d20*/  ISETP.NE.AND P2, PT, R26, RZ, PT ;  /* 0x000000ff1a00720c */ /* 0x000fe40003f45270 */
[----:B------:R-:W-:Y:S02]  /*1d30*/  FSEL R87, R87, -INF , P6 ;  /* 0xff80000057577808 */ /* 0x000fe40003000000 */
[----:B0-----:R-:W-:Y:S02]  /*1d40*/  FMNMX.FTZ R14, R12, R3, !PT ;  /* 0x000000030c0e7209 */ /* 0x001fe40007810000 */
[----:B------:R-:W-:Y:S02]  /*1d50*/  ISETP.NE.AND P0, PT, R10, RZ, PT ;  /* 0x000000ff0a00720c */ /* 0x000fe40003f05270 */
[----:B------:R-:W-:Y:S01]  /*1d60*/  R2UR UR6, R4 ;  /* 0x00000000040672ca */ /* 0x000fe200000e0000 */
[----:B------:R-:W0:-:S12]  /*1d70*/  SHFL.BFLY PT, R3, R14, 0x1, 0x1f ;  /* 0x0c201f000e037f89 */ /* 0x000e1800000e0000 */
[----:B------:R-:W-:-:S04]  /*1d80*/  UIADD3 UR6, UR6, 0x16840, URZ ;  /* 0x0001684006067890 */ /* 0x000fc8000fffe03f */
[----:B------:R-:W-:Y:S01]  /*1d90*/  UPRMT UR6, UR41, 0x654, UR6 ;  /* 0x0000065429067896 */ /* 0x000fe20008000006 */
[----:B0-----:R-:W-:-:S08]  /*1da0*/  FMNMX.FTZ R3, R14, R3, !PT ;  /* 0x000000030e037209 */ /* 0x001fd00007810000 */
[----:B------:R-:W-:Y:S01]  /*1db0*/  SYNCS.ARRIVE.TRANS64.RED.A1T0 RZ, [UR6], RZ ;  /* 0x000000ffffff79a7 */ /* 0x000fe20008100406 */
[C---:B------:R-:W-:Y:S01]  /*1dc0*/  FSETP.NEU.FTZ.AND P3, PT, R3.reuse, -INF , PT ;  /* 0xff8000000300780b */ /* 0x040fe20003f7d000 */
[----:B------:R-:W-:-:S05]  /*1dd0*/  FMUL.FTZ R20, R3, R0 ;  /* 0x0000000003147220 */ /* 0x000fca0000410000 */
[----:B------:R-:W-:Y:S02]  /*1de0*/  FSEL R8, R20, RZ, P3 ;  /* 0x000000ff14087208 */ /* 0x000fe40001800000 */
[----:B------:R-:W-:-:S03]  /*1df0*/  ISETP.NE.AND P3, PT, R24, RZ, PT ;  /* 0x000000ff1800720c */ /* 0x000fc60003f65270 */
[-CC-:B------:R-:W-:Y:S01]  /*1e00*/  FFMA.FTZ R53, R6, R0.reuse, -R8.reuse ;  /* 0x0000000006357223 */ /* 0x180fe20000010808 */
[----:B------:R-:W-:Y:S01]  /*1e10*/  FMNMX.FTZ R6, R7, R27, !PT ;  /* 0x0000001b07067209 */ /* 0x000fe20007810000 */
[-CC-:B------:R-:W-:Y:S01]  /*1e20*/  FFMA.FTZ R132, R95, R0.reuse, -R8.reuse ;  /* 0x000000005f847223 */ /* 0x180fe20000010808 */
[----:B------:R-:W-:Y:S01]  /*1e30*/  FSEL R95, R78, -INF , P1 ;  /* 0xff8000004e5f7808 */ /* 0x000fe20000800000 */
[--C-:B------:R-:W-:Y:S01]  /*1e40*/  FFMA.FTZ R130, R97, R0, -R8.reuse ;  /* 0x0000000061827223 */ /* 0x100fe20000010808 */
        /* <DEDUP_REMOVED lines=13> */
[--C-:B------:R-:W-:Y:S01]  /*1f20*/  FFMA.FTZ R122, R109, R0, -R8.reuse ;  /* 0x000000006d7a7223 */ /* 0x100fe20000010808 */
[----:B------:R-:W-:Y:S01]  /*1f30*/  FSEL R103, R86, -INF , P5 ;  /* 0xff80000056677808 */ /* 0x000fe20002800000 */
[----:B------:R-:W-:Y:S01]  /*1f40*/  MUFU.EX2 R53, R53 ;  /* 0x0000003500357308 */ /* 0x000fe20000000800 */
[----:B------:R-:W-:Y:S01]  /*1f50*/  FMNMX.FTZ R6, R13, R6, !PT ;  /* 0x000000060d067209 */ /* 0x000fe20007810000 */
[-CC-:B------:R-:W-:Y:S01]  /*1f60*/  FFMA.FTZ R57, R111, R0.reuse, -R8.reuse ;  /* 0x000000006f397223 */ /* 0x180fe20000010808 */
[-CC-:B------:R-:W-:Y:S01]  /*1f70*/  FFMA.FTZ R121, R121, R0.reuse, -R8.reuse ;  /* 0x0000000079797223 */ /* 0x180fe20000010808 */
[--C-:B------:R-:W-:Y:S01]  /*1f80*/  FFMA.FTZ R138, R123, R0, -R8.reuse ;  /* 0x000000007b8a7223 */ /* 0x100fe20000010808 */
[----:B------:R-:W-:Y:S01]  /*1f90*/  FMNMX.FTZ R6, R39, R6, !PT ;  /* 0x0000000627067209 */ /* 0x000fe20007810000 */
[-CC-:B------:R-:W-:Y:S01]  /*1fa0*/  FFMA.FTZ R77, R93, R0.reuse, -R8.reuse ;  /* 0x000000005d4d7223 */ /* 0x180fe20000010808 */
[--C-:B------:R-:W-:Y:S01]  /*1fb0*/  FFMA.FTZ R93, R107, R0, -R8.reuse ;  /* 0x000000006b5d7223 */ /* 0x100fe20000010808 */
[----:B------:R-:W0:Y:S01]  /*1fc0*/  MUFU.EX2 R120, R120 ;  /* 0x0000007800787308 */ /* 0x000e220000000800 */
[----:B------:R-:W-:Y:S01]  /*1fd0*/  FMNMX.FTZ R6, R15, R6, !PT ;  /* 0x000000060f067209 */ /* 0x000fe20007810000 */
[-CC-:B------:R-:W-:Y:S01]  /*1fe0*/  FFMA.FTZ R150, R81, R0.reuse, -R8.reuse ;  /* 0x0000000051967223 */ /* 0x180fe20000010808 */
[-CC-:B------:R-:W-:Y:S01]  /*1ff0*/  FFMA.FTZ R91, R91, R0.reuse, -R8.reuse ;  /* 0x000000005b5b7223 */ /* 0x180fe20000010808 */
[--C-:B------:R-:W-:Y:S01]  /*2000*/  FFMA.FTZ R134, R113, R0, -R8.reuse ;  /* 0x0000000071867223 */ /* 0x100fe20000010808 */
[----:B------:R-:W-:Y:S01]  /*2010*/  FMNMX.FTZ R6, R43, R6, !PT ;  /* 0x000000062b067209 */ /* 0x000fe20007810000 */
[-CC-:B------:R-:W-:Y:S01]  /*2020*/  FFMA.FTZ R136, R117, R0.reuse, -R8.reuse ;  /* 0x0000000075887223 */ /* 0x180fe20000010808 */
[--C-:B------:R-:W-:Y:S01]  /*2030*/  FFMA.FTZ R83, R115, R0, -R8.reuse ;  /* 0x0000000073537223 */ /* 0x100fe20000010808 */
[----:B------:R-:W1:Y:S01]  /*2040*/  MUFU.EX2 R122, R122 ;  /* 0x0000007a007a7308 */ /* 0x000e620000000800 */
[----:B------:R-:W-:Y:S01]  /*2050*/  FMNMX.FTZ R6, R21, R6, !PT ;  /* 0x0000000615067209 */ /* 0x000fe20007810000 */
[-CC-:B------:R-:W-:Y:S01]  /*2060*/  FFMA.FTZ R61, R61, R0.reuse, -R8.reuse ;  /* 0x000000003d3d7223 */ /* 0x180fe20000010808 */
[-CC-:B------:R-:W-:Y:S01]  /*2070*/  FFMA.FTZ R140, R125, R0.reuse, -R8.reuse ;  /* 0x000000007d8c7223 */ /* 0x180fe20000010808 */
[--C-:B------:R-:W-:Y:S01]  /*2080*/  FFMA.FTZ R105, R127, R0, -R8.reuse ;  /* 0x000000007f697223 */ /* 0x100fe20000010808 */
[----:B------:R-:W-:Y:S01]  /*2090*/  FMNMX.FTZ R6, R47, R6, !PT ;  /* 0x000000062f067209 */ /* 0x000fe20007810000 */
[-CC-:B------:R-:W-:Y:S01]  /*20a0*/  FFMA.FTZ R142, R129, R0.reuse, -R8.reuse ;  /* 0x00000000818e7223 */ /* 0x180fe20000010808 */
[--C-:B------:R-:W-:Y:S01]  /*20b0*/  FFMA.FTZ R69, R69, R0, -R8.reuse ;  /* 0x0000000045457223 */ /* 0x100fe20000010808 */
[----:B------:R-:W2:Y:S01]  /*20c0*/  MUFU.EX2 R57, R57 ;  /* 0x0000003900397308 */ /* 0x000ea20000000800 */
[----:B------:R-:W-:Y:S01]  /*20d0*/  FMNMX.FTZ R6, R25, R6, !PT ;  /* 0x0000000619067209 */ /* 0x000fe20007810000 */
[-CC-:B------:R-:W-:Y:S01]  /*20e0*/  FFMA.FTZ R144, R131, R0.reuse, -R8.reuse ;  /* 0x0000000083907223 */ /* 0x180fe20000010808 */
[-CC-:B------:R-:W-:Y:S01]  /*20f0*/  FFMA.FTZ R73, R73, R0.reuse, -R8.reuse ;  /* 0x0000000049497223 */ /* 0x180fe20000010808 */
[--C-:B------:R-:W-:Y:S01]  /*2100*/  FFMA.FTZ R146, R133, R0, -R8.reuse ;  /* 0x0000000085927223 */ /* 0x100fe20000010808 */
[----:B------:R-:W-:Y:S01]  /*2110*/  FMNMX.FTZ R6, R51, R6, !PT ;  /* 0x0000000633067209 */ /* 0x000fe20007810000 */
[-CC-:B------:R-:W-:Y:S01]  /*2120*/  FFMA.FTZ R107, R135, R0.reuse, -R8.reuse ;  /* 0x00000000876b7223 */ /* 0x180fe20000010808 */
[--C-:B------:R-:W-:Y:S01]  /*2130*/  FFMA.FTZ R148, R137, R0, -R8.reuse ;  /* 0x0000000089947223 */ /* 0x100fe20000010808 */
[----:B------:R3:W-:Y:S01]  /*2140*/  MUFU.EX2 R79, R121 ;  /* 0x00000079004f7308 */ /* 0x0007e20000000800 */
[----:B------:R-:W-:Y:S01]  /*2150*/  FMNMX.FTZ R6, R29, R6, !PT ;  /* 0x000000061d067209 */ /* 0x000fe20007810000 */
[-CC-:B------:R-:W-:Y:S01]  /*2160*/  FFMA.FTZ R109, R139, R0.reuse, -R8.reuse ;  /* 0x000000008b6d7223 */ /* 0x180fe20000010808 */
[----:B------:R-:W-:Y:S01]  /*2170*/  FFMA.FTZ R81, R85, R0, -R8 ;  /* 0x0000000055517223 */ /* 0x000fe20000010808 */
[--C-:B------:R-:W-:Y:S01]  /*2180*/  IMAD.MOV.U32 R117, RZ, RZ, R119.reuse ;  /* 0x000000ffff757224 */ /* 0x100fe200078e0077 */
[----:B------:R-:W-:Y:S01]  /*2190*/  FMNMX.FTZ R6, R55, R6, !PT ;  /* 0x0000000637067209 */ /* 0x000fe20007810000 */
[--C-:B------:R-:W-:Y:S01]  /*21a0*/  IMAD.MOV.U32 R115, RZ, RZ, R119.reuse ;  /* 0x000000ffff737224 */ /* 0x100fe200078e0077 */
[----:B------:R-:W-:Y:S01]  /*21b0*/  MOV R113, R119 ;  /* 0x0000007700717202 */ /* 0x000fe20000000f00 */
[----:B------:R-:W4:Y:S01]  /*21c0*/  MUFU.EX2 R124, R124 ;  /* 0x0000007c007c7308 */ /* 0x000f220000000800 */
[----:B------:R-:W-:Y:S01]  /*21d0*/  FMNMX.FTZ R6, R33, R6, !PT ;  /* 0x0000000621067209 */ /* 0x000fe20007810000 */
[----:B------:R-:W-:-:S03]  /*21e0*/  IMAD.MOV.U32 R111, RZ, RZ, R119 ;  /* 0x000000ffff6f7224 */ /* 0x000fc600078e0077 */
[----:B------:R-:W-:-:S03]  /*21f0*/  FMNMX.FTZ R6, R59, R6, !PT ;  /* 0x000000063b067209 */ /* 0x000fc60007810000 */
[----:B------:R-:W5:Y:S01]  /*2200*/  MUFU.EX2 R65, R65 ;  /* 0x0000004100417308 */ /* 0x000f620000000800 */
[----:B------:R-:W-:-:S04]  /*2210*/  FMNMX.FTZ R6, R37, R6, !PT ;  /* 0x0000000625067209 */ /* 0x000fc80007810000 */
[----:B------:R-:W-:-:S03]  /*2220*/  FMNMX.FTZ R6, R63, R6, !PT ;  /* 0x000000063f067209 */ /* 0x000fc60007810000 */
[----:B------:R-:W5:Y:S01]  /*2230*/  MUFU.EX2 R126, R126 ;  /* 0x0000007e007e7308 */ /* 0x000f620000000800 */
[----:B------:R-:W-:-:S04]  /*2240*/  FMNMX.FTZ R6, R41, R6, !PT ;  /* 0x0000000629067209 */ /* 0x000fc80007810000 */
[----:B------:R-:W-:-:S03]  /*2250*/  FMNMX.FTZ R6, R67, R6, !PT ;  /* 0x0000000643067209 */ /* 0x000fc60007810000 */
[----:B------:R-:W5:Y:S01]  /*2260*/  MUFU.EX2 R77, R77 ;  /* 0x0000004d004d7308 */ /* 0x000f620000000800 */
[----:B------:R-:W-:-:S04]  /*2270*/  FMNMX.FTZ R6, R45, R6, !PT ;  /* 0x000000062d067209 */ /* 0x000fc80007810000 */
[----:B------:R-:W-:-:S03]  /*2280*/  FMNMX.FTZ R6, R71, R6, !PT ;  /* 0x0000000647067209 */ /* 0x000fc60007810000 */
[----:B------:R-:W-:Y:S01]  /*2290*/  MUFU.EX2 R128, R128 ;  /* 0x0000008000807308 */ /* 0x000fe20000000800 */
        /* <DEDUP_REMOVED lines=11> */
[----:B------:R-:W-:Y:S02]  /*2350*/  MUFU.EX2 R132, R132 ;  /* 0x0000008400847308 */ /* 0x000fe40000000800 */
[----:B------:R-:W0:Y:S06]  /*2360*/  SHFL.BFLY PT, R5, R6, 0x2, 0x1f ;  /* 0x0c401f0006057f89 */ /* 0x000e2c00000e0000 */
[----:B------:R-:W-:Y:S08]  /*2370*/  MUFU.EX2 R93, R93 ;  /* 0x0000005d005d7308 */ /* 0x000ff00000000800 */
[----:B------:R-:W-:Y:S08]  /*2380*/  MUFU.EX2 R134, R134 ;  /* 0x0000008600867308 */ /* 0x000ff00000000800 */
[----:B------:R-:W-:Y:S01]  /*2390*/  MUFU.EX2 R136, R136 ;  /* 0x0000008800887308 */ /* 0x000fe20000000800 */
[----:B0-----:R-:W-:-:S05]  /*23a0*/  FMNMX.FTZ R10, R6, R5, !PT ;  /* 0x00000005060a7209 */ /* 0x001fca0007810000 */
[----:B------:R-:W0:Y:S02]  /*23b0*/  SHFL.BFLY PT, R5, R10, 0x1, 0x1f ;  /* 0x0c201f000a057f89 */ /* 0x000e2400000e0000 */
[----:B------:R-:W-:Y:S08]  /*23c0*/  MUFU.EX2 R83, R83 ;  /* 0x0000005300537308 */ /* 0x000ff00000000800 */
[----:B------:R-:W-:Y:S08]  /*23d0*/  MUFU.EX2 R138, R138 ;  /* 0x0000008a008a7308 */ /* 0x000ff00000000800 */
[----:B------:R-:W-:Y:S01]  /*23e0*/  MUFU.EX2 R61, R61 ;  /* 0x0000003d003d7308 */ /* 0x000fe20000000800 */
[----:B0-----:R-:W-:-:S07]  /*23f0*/  FMNMX.FTZ R5, R10, R5, !PT ;  /* 0x000000050a057209 */ /* 0x001fce0007810000 */
[----:B------:R-:W-:Y:S01]  /*2400*/  MUFU.EX2 R140, R140 ;  /* 0x0000008c008c7308 */ /* 0x000fe20000000800 */
[C---:B------:R-:W-:Y:S01]  /*2410*/  FSETP.NEU.FTZ.AND P1, PT, R5.reuse, -INF , PT ;  /* 0xff8000000500780b */ /* 0x040fe20003f3d000 */
[----:B------:R-:W-:-:S06]  /*2420*/  FMUL.FTZ R26, R5, R0 ;  /* 0x00000000051a7220 */ /* 0x000fcc0000410000 */
[----:B------:R-:W-:Y:S01]  /*2430*/  MUFU.EX2 R105, R105 ;  /* 0x0000006900697308 */ /* 0x000fe20000000800 */
[----:B------:R-:W-:Y:S02]  /*2440*/  FSEL R26, R26, RZ, P1 ;  /* 0x000000ff1a1a7208 */ /* 0x000fe40000800000 */
[----:B------:R-:W-:-:S03]  /*2450*/  PLOP3.LUT P1, PT, PT, PT, UP0, 0x80, 0x0 ;  /* 0x000000000000781c */ /* 0x000fc60003f2f008 */
[-CC-:B---3--:R-:W-:Y:S01]  /*2460*/  FFMA.FTZ R121, R7, R0.reuse, -R26.reuse ;  /* 0x0000000007797223 */ /* 0x188fe2000001081a */
[-CC-:B------:R-:W-:Y:S01]  /*2470*/  FFMA.FTZ R6, R27, R0.reuse, -R26.reuse ;  /* 0x000000001b067223 */ /* 0x180fe2000001081a */
[-CC-:B------:R-:W-:Y:S01]  /*2480*/  FFMA.FTZ R123, R9, R0.reuse, -R26.reuse ;  /* 0x00000000097b7223 */ /* 0x180fe2000001081a */
[----:B------:R-:W-:Y:S01]  /*2490*/  FADD.FTZ R7, R120, R53 ;  /* 0x0000003578077221 */ /* 0x000fe20000010000 */
[-CC-:B------:R-:W-:Y:S01]  /*24a0*/  FFMA.FTZ R8, R31, R0.reuse, -R26.reuse ;  /* 0x000000001f087223 */ /* 0x180fe2000001081a */
[-CC-:B------:R-:W-:Y:S01]  /*24b0*/  FFMA.FTZ R125, R11, R0.reuse, -R26.reuse ;  /* 0x000000000b7d7223 */ /* 0x180fe2000001081a */
[----:B------:R-:W-:Y:S01]  /*24c0*/  MUFU.EX2 R121, R121 ;  /* 0x0000007900797308 */ /* 0x000fe20000000800 */
[----:B-1----:R-:W-:Y:S01]  /*24d0*/  FADD.FTZ R30, R122, R7 ;  /* 0x000000077a1e7221 */ /* 0x002fe20000010000 */
[-CC-:B------:R-:W-:Y:S01]  /*24e0*/  FFMA.FTZ R10, R35, R0.reuse, -R26.reuse ;  /* 0x00000000230a7223 */ /* 0x180fe2000001081a */
[-CC-:B------:R-:W-:Y:S01]  /*24f0*/  FFMA.FTZ R127, R13, R0.reuse, -R26.reuse ;  /* 0x000000000d7f7223 */ /* 0x180fe2000001081a */
[-C--:B------:R-:W-:Y:S01]  /*2500*/  FFMA.FTZ R12, R39, R0.reuse, -R26 ;  /* 0x00000000270c7223 */ /* 0x080fe2000001081a */
[----:B--2---:R-:W-:Y:S01]  /*2510*/  FADD.FTZ R7, R57, R30 ;  /* 0x0000001e39077221 */ /* 0x004fe20000010000 */
[-CC-:B------:R-:W-:Y:S01]  /*2520*/  FFMA.FTZ R129, R15, R0.reuse, -R26.reuse ;  /* 0x000000000f817223 */ /* 0x180fe2000001081a */
[-CC-:B------:R-:W-:Y:S01]  /*2530*/  FFMA.FTZ R14, R43, R0.reuse, -R26.reuse ;  /* 0x000000002b0e7223 */ /* 0x180fe2000001081a */
[----:B------:R-:W0:Y:S01]  /*2540*/  MUFU.EX2 R6, R6 ;  /* 0x0000000600067308 */ /* 0x000e220000000800 */
[----:B----4-:R-:W-:Y:S01]  /*2550*/  FADD.FTZ R32, R124, R7 ;  /* 0x000000077c207221 */ /* 0x010fe20000010000 */
[-CC-:B------:R-:W-:Y:S01]  /*2560*/  FFMA.FTZ R131, R21, R0.reuse, -R26.reuse ;  /* 0x0000000015837223 */ /* 0x180fe2000001081a */
[-CC-:B------:R-:W-:Y:S01]  /*2570*/  FFMA.FTZ R20, R47, R0.reuse, -R26.reuse ;  /* 0x000000002f147223 */ /* 0x180fe2000001081a */
[-C--:B------:R-:W-:Y:S01]  /*2580*/  FFMA.FTZ R133, R25, R0.reuse, -R26 ;  /* 0x0000000019857223 */ /* 0x080fe2000001081a */
[----:B-----5:R-:W-:Y:S01]  /*2590*/  FADD.FTZ R7, R65, R32 ;  /* 0x0000002041077221 */ /* 0x020fe20000010000 */
[-CC-:B------:R-:W-:Y:S01]  /*25a0*/  FFMA.FTZ R24, R51, R0.reuse, -R26.reuse ;  /* 0x0000000033187223 */ /* 0x180fe2000001081a */
[-CC-:B------:R-:W-:Y:S01]  /*25b0*/  FFMA.FTZ R135, R29, R0.reuse, -R26.reuse ;  /* 0x000000001d877223 */ /* 0x180fe2000001081a */
[----:B------:R-:W1:Y:S01]  /*25c0*/  MUFU.EX2 R123, R123 ;  /* 0x0000007b007b7308 */ /* 0x000e620000000800 */
[----:B------:R-:W-:Y:S01]  /*25d0*/  FADD.FTZ R32, R126, R7 ;  /* 0x000000077e207221 */ /* 0x000fe20000010000 */
[-CC-:B------:R-:W-:Y:S01]  /*25e0*/  FFMA.FTZ R28, R55, R0.reuse, -R26.reuse ;  /* 0x00000000371c7223 */ /* 0x180fe2000001081a */
[-CC-:B------:R-:W-:Y:S01]  /*25f0*/  FFMA.FTZ R137, R33, R0.reuse, -R26.reuse ;  /* 0x0000000021897223 */ /* 0x180fe2000001081a */
[-C--:B------:R-:W-:Y:S01]  /*2600*/  FFMA.FTZ R30, R59, R0.reuse, -R26 ;  /* 0x000000003b1e7223 */ /* 0x080fe2000001081a */
[----:B------:R-:W-:Y:S01]  /*2610*/  FADD.FTZ R9, R77, R32 ;  /* 0x000000204d097221 */ /* 0x000fe20000010000 */
[-CC-:B------:R-:W-:Y:S01]  /*2620*/  FFMA.FTZ R139, R37, R0.reuse, -R26.reuse ;  /* 0x00000000258b7223 */ /* 0x180fe2000001081a */
[-C--:B------:R-:W-:Y:S01]  /*2630*/  FFMA.FTZ R32, R63, R0.reuse, -R26 ;  /* 0x000000003f207223 */ /* 0x080fe2000001081a */
[----:B------:R-:W2:Y:S01]  /*2640*/  MUFU.EX2 R8, R8 ;  /* 0x0000000800087308 */ /* 0x000ea20000000800 */
[----:B0-----:R-:W-:Y:S01]  /*2650*/  FADD.FTZ R34, R121, R6 ;  /* 0x0000000679227221 */ /* 0x001fe20000010000 */
[----:B------:R-:W-:Y:S01]  /*2660*/  FADD.FTZ R36, R128, R9 ;  /* 0x0000000980247221 */ /* 0x000fe20000010000 */
[-CC-:B------:R-:W-:Y:S01]  /*2670*/  FFMA.FTZ R141, R41, R0.reuse, -R26.reuse ;  /* 0x00000000298d7223 */ /* 0x180fe2000001081a */
[-CC-:B------:R-:W-:Y:S01]  /*2680*/  FFMA.FTZ R143, R45, R0.reuse, -R26.reuse ;  /* 0x000000002d8f7223 */ /* 0x180fe2000001081a */
[-C--:B------:R-:W-:Y:S01]  /*2690*/  FFMA.FTZ R71, R71, R0.reuse, -R26 ;  /* 0x0000000047477223 */ /* 0x080fe2000001081a */
[----:B------:R-:W-:Y:S01]  /*26a0*/  FADD.FTZ R9, R89, R36 ;  /* 0x0000002459097221 */ /* 0x000fe20000010000 */
[-C--:B------:R-:W-:Y:S01]  /*26b0*/  FFMA.FTZ R49, R49, R0.reuse, -R26 ;  /* 0x0000000031317223 */ /* 0x080fe2000001081a */
[----:B------:R-:W0:Y:S01]  /*26c0*/  MUFU.EX2 R125, R125 ;  /* 0x0000007d007d7308 */ /* 0x000e220000000800 */
[----:B-1----:R-:W-:Y:S01]  /*26d0*/  FADD.FTZ R7, R123, R34 ;  /* 0x000000227b077221 */ /* 0x002fe20000010000 */
[-CC-:B------:R-:W-:Y:S01]  /*26e0*/  FFMA.FTZ R75, R75, R0.reuse, -R26.reuse ;  /* 0x000000004b4b7223 */ /* 0x180fe2000001081a */
[-CC-:B------:R-:W-:Y:S01]  /*26f0*/  FFMA.FTZ R95, R95, R0.reuse, -R26.reuse ;  /* 0x000000005f5f7223 */ /* 0x180fe2000001081a */
[-CC-:B------:R-:W-:Y:S01]  /*2700*/  FFMA.FTZ R97, R97, R0.reuse, -R26.reuse ;  /* 0x0000000061617223 */ /* 0x180fe2000001081a */
[-CC-:B------:R-:W-:Y:S01]  /*2710*/  FFMA.FTZ R99, R99, R0.reuse, -R26.reuse ;  /* 0x0000000063637223 */ /* 0x180fe2000001081a */
[-CC-:B------:R-:W-:Y:S01]  /*2720*/  FFMA.FTZ R101, R101, R0.reuse, -R26.reuse ;  /* 0x0000000065657223 */ /* 0x180fe2000001081a */
[-CC-:B------:R-:W-:Y:S01]  /*2730*/  FFMA.FTZ R103, R103, R0.reuse, -R26.reuse ;  /* 0x0000000067677223 */ /* 0x180fe2000001081a */
[----:B------:R-:W1:Y:S01]  /*2740*/  MUFU.EX2 R10, R10 ;  /* 0x0000000a000a7308 */ /* 0x000e620000000800 */
[----:B--2---:R-:W-:Y:S01]  /*2750*/  FADD.FTZ R34, R8, R7 ;  /* 0x0000000708227221 */ /* 0x004fe20000010000 */
[----:B------:R-:W-:Y:S01]  /*2760*/  FFMA.FTZ R87, R87, R0, -R26 ;  /* 0x0000000057577223 */ /* 0x000fe2000001081a */
[----:B------:R-:W-:-:S02]  /*2770*/  F2FP.BF16.F32.PACK_AB R121, R6, R121 ;  /* 0x000000790679723e */ /* 0x000fc400000010ff */
[----:B------:R-:W-:Y:S02]  /*2780*/  F2FP.BF16.F32.PACK_AB R123, R8, R123 ;  /* 0x0000007b087b723e */ /* 0x000fe400000010ff */
[----:B------:R-:W-:Y:S01]  /*2790*/  F2FP.BF16.F32.PACK_AB R128, R89, R128 ;  /* 0x000000805980723e */ /* 0x000fe200000010ff */
[----:B------:R-:W2:Y:S01]  /*27a0*/  MUFU.EX2 R127, R127 ;  /* 0x0000007f007f7308 */ /* 0x000ea20000000800 */
[----:B0-----:R-:W-:Y:S01]  /*27b0*/  FADD.FTZ R7, R125, R34 ;  /* 0x000000227d077221 */ /* 0x001fe20000010000 */
[----:B------:R-:W-:Y:S01]  /*27c0*/  FADD.FTZ R34, R130, R9 ;  /* 0x0000000982227221 */ /* 0x000fe20000010000 */
[----:B------:R-:W-:Y:S02]  /*27d0*/  F2FP.BF16.F32.PACK_AB R130, R91, R130 ;  /* 0x000000825b82723e */ /* 0x000fe400000010ff */
[----:B------:R-:W-:Y:S01]  /*27e0*/  F2FP.BF16.F32.PACK_AB R120, R53, R120 ;  /* 0x000000783578723e */ /* 0x000fe200000010ff */
[----:B------:R-:W-:Y:S01]  /*27f0*/  FADD.FTZ R9, R91, R34 ;  /* 0x000000225b097221 */ /* 0x000fe20000010000 */
[----:B------:R-:W-:Y:S01]  /*2800*/  FFMA.FTZ R34, R67, R0, -R26 ;  /* 0x0000000043227223 */ /* 0x000fe2000001081a */
[----:B------:R-:W0:Y:S01]  /*2810*/  MUFU.EX2 R12, R12 ;  /* 0x0000000c000c7308 */ /* 0x000e220000000800 */
[----:B-1----:R-:W-:Y:S01]  /*2820*/  FADD.FTZ R36, R10, R7 ;  /* 0x000000070a247221 */ /* 0x002fe20000010000 */
[----:B------:R-:W-:Y:S01]  /*2830*/  FADD.FTZ R38, R132, R9 ;  /* 0x0000000984267221 */ /* 0x000fe20000010000 */
[----:B------:R-:W-:Y:S01]  /*2840*/  F2FP.BF16.F32.PACK_AB R132, R93, R132 ;  /* 0x000000845d84723e */ /* 0x000fe200000010ff */
[--C-:B------:R-:W-:Y:S01]  /*2850*/  IMAD.MOV.U32 R91, RZ, RZ, R119.reuse ;  /* 0x000000ffff5b7224 */ /* 0x100fe200078e0077 */
[----:B------:R-:W-:Y:S01]  /*2860*/  F2FP.BF16.F32.PACK_AB R122, R57, R122 ;  /* 0x0000007a397a723e */ /* 0x000fe200000010ff */
[----:B------:R-:W-:Y:S01]  /*2870*/  FADD.FTZ R9, R93, R38 ;  /* 0x000000265d097221 */ /* 0x000fe20000010000 */
[----:B------:R-:W-:Y:S01]  /*2880*/  F2FP.BF16.F32.PACK_AB R124, R65, R124 ;  /* 0x0000007c417c723e */ /* 0x000fe200000010ff */
[----:B------:R-:W1:Y:S01]  /*2890*/  MUFU.EX2 R129, R129 ;  /* 0x0000008100817308 */ /* 0x000e620000000800 */
[----:B--2---:R-:W-:Y:S01]  /*28a0*/  FADD.FTZ R7, R127, R36 ;  /* 0x000000247f077221 */ /* 0x004fe20000010000 */
[----:B------:R-:W-:Y:S01]  /*28b0*/  F2FP.BF16.F32.PACK_AB R126, R77, R126 ;  /* 0x0000007e4d7e723e */ /* 0x000fe200000010ff */
[----:B------:R-:W-:Y:S01]  /*28c0*/  IMAD.MOV.U32 R93, RZ, RZ, R119 ;  /* 0x000000ffff5d7224 */ /* 0x000fe200078e0077 */
[----:B------:R-:W-:-:S02]  /*28d0*/  F2FP.BF16.F32.PACK_AB R125, R10, R125 ;  /* 0x0000007d0a7d723e */ /* 0x000fc400000010ff */
[----:B------:R-:W-:Y:S02]  /*28e0*/  MOV R89, R119 ;  /* 0x0000007700597202 */ /* 0x000fe40000000f00 */
[----:B------:R-:W2:Y:S01]  /*28f0*/  MUFU.EX2 R14, R14 ;  /* 0x0000000e000e7308 */ /* 0x000ea20000000800 */
[C---:B0-----:R-:W-:Y:S01]  /*2900*/  FADD.FTZ R36, R12.reuse, R7 ;  /* 0x000000070c247221 */ /* 0x041fe20000010000 */
[----:B------:R-:W-:-:S06]  /*2910*/  F2FP.BF16.F32.PACK_AB R127, R12, R127 ;  /* 0x0000007f0c7f723e */ /* 0x000fcc00000010ff */
[----:B------:R-:W0:Y:S01]  /*2920*/  MUFU.EX2 R131, R131 ;  /* 0x0000008300837308 */ /* 0x000e220000000800 */
[----:B-1----:R-:W-:Y:S01]  /*2930*/  FADD.FTZ R7, R129, R36 ;  /* 0x0000002481077221 */ /* 0x002fe20000010000 */
[----:B------:R-:W-:Y:S01]  /*2940*/  FADD.FTZ R36, R134, R9 ;  /* 0x0000000986247221 */ /* 0x000fe20000010000 */
[----:B------:R-:W-:-:S03]  /*2950*/  F2FP.BF16.F32.PACK_AB R134, R79, R134 ;  /* 0x000000864f86723e */ /* 0x000fc600000010ff */
[----:B------:R-:W-:Y:S02]  /*2960*/  FADD.FTZ R9, R79, R36 ;  /* 0x000000244f097221 */ /* 0x000fe40000010000 */
[----:B------:R-:W1:Y:S01]  /*2970*/  MUFU.EX2 R20, R20 ;  /* 0x0000001400147308 */ /* 0x000e620000000800 */
[----:B--2---:R-:W-:Y:S01]  /*2980*/  FADD.FTZ R4, R14, R7 ;  /* 0x000000070e047221 */ /* 0x004fe20000010000 */
[----:B------:R-:W-:Y:S01]  /*2990*/  FADD.FTZ R38, R136, R9 ;  /* 0x0000000988267221 */ /* 0x000fe20000010000 */
[C---:B------:R-:W-:Y:S02]  /*29a0*/  F2FP.BF16.F32.PACK_AB R136, R83.reuse, R136 ;  /* 0x000000885388723e */ /* 0x040fe400000010ff */
[----:B------:R-:W-:Y:S01]  /*29b0*/  F2FP.BF16.F32.PACK_AB R129, R14, R129 ;  /* 0x000000810e81723e */ /* 0x000fe200000010ff */
[----:B------:R-:W-:Y:S02]  /*29c0*/  FADD.FTZ R9, R83, R38 ;  /* 0x0000002653097221 */ /* 0x000fe40000010000 */
[----:B------:R-:W2:Y:S01]  /*29d0*/  MUFU.EX2 R133, R133 ;  /* 0x0000008500857308 */ /* 0x000ea20000000800 */
[----:B0-----:R-:W-:Y:S01]  /*29e0*/  FADD.FTZ R7, R131, R4 ;  /* 0x0000000483077221 */ /* 0x001fe20000010000 */
[----:B------:R-:W-:Y:S01]  /*29f0*/  FADD.FTZ R38, R138, R9 ;  /* 0x000000098a267221 */ /* 0x000fe20000010000 */
[----:B------:R-:W-:-:S03]  /*2a00*/  F2FP.BF16.F32.PACK_AB R138, R61, R138 ;  /* 0x0000008a3d8a723e */ /* 0x000fc600000010ff */
[----:B------:R-:W-:Y:S02]  /*2a10*/  FADD.FTZ R9, R61, R38 ;  /* 0x000000263d097221 */ /* 0x000fe40000010000 */
[----:B------:R-:W0:Y:S01]  /*2a20*/  MUFU.EX2 R24, R24 ;  /* 0x0000001800187308 */ /* 0x000e220000000800 */
[----:B-1----:R-:W-:Y:S01]  /*2a30*/  FADD.FTZ R36, R20, R7 ;  /* 0x0000000714247221 */ /* 0x002fe20000010000 */
[----:B------:R-:W-:Y:S01]  /*2a40*/  FADD.FTZ R38, R140, R9 ;  /* 0x000000098c267221 */ /* 0x000fe20000010000 */
[C---:B------:R-:W-:Y:S02]  /*2a50*/  F2FP.BF16.F32.PACK_AB R140, R105.reuse, R140 ;  /* 0x0000008c698c723e */ /* 0x040fe400000010ff */
[----:B------:R-:W-:Y:S01]  /*2a60*/  F2FP.BF16.F32.PACK_AB R131, R20, R131 ;  /* 0x000000831483723e */ /* 0x000fe200000010ff */
[----:B------:R-:W-:Y:S01]  /*2a70*/  FADD.FTZ R9, R105, R38 ;  /* 0x0000002669097221 */ /* 0x000fe20000010000 */
[----:B------:R-:W-:Y:S01]  /*2a80*/  MOV R105, R119 ;  /* 0x0000007700697202 */ /* 0x000fe20000000f00 */
[----:B------:R-:W1:Y:S01]  /*2a90*/  MUFU.EX2 R135, R135 ;  /* 0x0000008700877308 */ /* 0x000e620000000800 */
[----:B--2---:R-:W-:-:S07]  /*2aa0*/  FADD.FTZ R7, R133, R36 ;  /* 0x0000002485077221 */ /* 0x004fce0000010000 */
[----:B------:R-:W2:Y:S01]  /*2ab0*/  MUFU.EX2 R28, R28 ;  /* 0x0000001c001c7308 */ /* 0x000ea20000000800 */
[C---:B0-----:R-:W-:Y:S01]  /*2ac0*/  FADD.FTZ R36, R24.reuse, R7 ;  /* 0x0000000718247221 */ /* 0x041fe20000010000 */
[----:B------:R-:W-:-:S06]  /*2ad0*/  F2FP.BF16.F32.PACK_AB R133, R24, R133 ;  /* 0x000000851885723e */ /* 0x000fcc00000010ff */
[----:B------:R-:W0:Y:S01]  /*2ae0*/  MUFU.EX2 R137, R137 ;  /* 0x0000008900897308 */ /* 0x000e220000000800 */
[----:B-1----:R-:W-:-:S07]  /*2af0*/  FADD.FTZ R7, R135, R36 ;  /* 0x0000002487077221 */ /* 0x002fce0000010000 */
[----:B------:R-:W1:Y:S01]  /*2b00*/  MUFU.EX2 R30, R30 ;  /* 0x0000001e001e7308 */ /* 0x000e620000000800 */
[C---:B--2---:R-:W-:Y:S01]  /*2b10*/  FADD.FTZ R36, R28.reuse, R7 ;  /* 0x000000071c247221 */ /* 0x044fe20000010000 */
[----:B------:R-:W-:-:S06]  /*2b20*/  F2FP.BF16.F32.PACK_AB R135, R28, R135 ;  /* 0x000000871c87723e */ /* 0x000fcc00000010ff */
[----:B------:R-:W2:Y:S01]  /*2b30*/  MUFU.EX2 R142, R142 ;  /* 0x0000008e008e7308 */ /* 0x000ea20000000800 */
[----:B0-----:R-:W-:-:S07]  /*2b40*/  FADD.FTZ R7, R137, R36 ;  /* 0x0000002489077221 */ /* 0x001fce0000010000 */
[----:B------:R-:W0:Y:S01]  /*2b50*/  MUFU.EX2 R139, R139 ;  /* 0x0000008b008b7308 */ /* 0x000e220000000800 */
[C---:B-1----:R-:W-:Y:S01]  /*2b60*/  FADD.FTZ R36, R30.reuse, R7 ;  /* 0x000000071e247221 */ /* 0x042fe20000010000 */
[----:B------:R-:W-:-:S06]  /*2b70*/  F2FP.BF16.F32.PACK_AB R137, R30, R137 ;  /* 0x000000891e89723e */ /* 0x000fcc00000010ff */
[----:B------:R-:W1:Y:S01]  /*2b80*/  MUFU.EX2 R69, R69 ;  /* 0x0000004500457308 */ /* 0x000e620000000800 */
[----:B--2---:R-:W-:-:S07]  /*2b90*/  FADD.FTZ R38, R142, R9 ;  /* 0x000000098e267221 */ /* 0x004fce0000010000 */
[----:B------:R-:W2:Y:S01]  /*2ba0*/  MUFU.EX2 R32, R32 ;  /* 0x0000002000207308 */ /* 0x000ea20000000800 */
[----:B0-----:R-:W-:-:S07]  /*2bb0*/  FADD.FTZ R7, R139, R36 ;  /* 0x000000248b077221 */ /* 0x001fce0000010000 */
[----:B------:R-:W0:Y:S01]  /*2bc0*/  MUFU.EX2 R144, R144 ;  /* 0x0000009000907308 */ /* 0x000e220000000800 */
[C---:B-1----:R-:W-:Y:S01]  /*2bd0*/  FADD.FTZ R9, R69.reuse, R38 ;  /* 0x0000002645097221 */ /* 0x042fe20000010000 */
[----:B------:R-:W-:-:S06]  /*2be0*/  F2FP.BF16.F32.PACK_AB R142, R69, R142 ;  /* 0x0000008e458e723e */ /* 0x000fcc00000010ff */
[----:B------:R-:W1:Y:S01]  /*2bf0*/  MUFU.EX2 R141, R141 ;  /* 0x0000008d008d7308 */ /* 0x000e620000000800 */
[C---:B--2---:R-:W-:Y:S01]  /*2c00*/  FADD.FTZ R38, R32.reuse, R7 ;  /* 0x0000000720267221 */ /* 0x044fe20000010000 */
[----:B------:R-:W-:-:S06]  /*2c10*/  F2FP.BF16.F32.PACK_AB R139, R32, R139 ;  /* 0x0000008b208b723e */ /* 0x000fcc00000010ff */
[----:B------:R-:W2:Y:S01]  /*2c20*/  MUFU.EX2 R73, R73 ;  /* 0x0000004900497308 */ /* 0x000ea20000000800 */
[----:B0-----:R-:W-:-:S07]  /*2c30*/  FADD.FTZ R40, R144, R9 ;  /* 0x0000000990287221 */ /* 0x001fce0000010000 */
[----:B------:R-:W0:Y:S01]  /*2c40*/  MUFU.EX2 R34, R34 ;  /* 0x0000002200227308 */ /* 0x000e220000000800 */
[----:B-1----:R-:W-:-:S07]  /*2c50*/  FADD.FTZ R7, R141, R38 ;  /* 0x000000268d077221 */ /* 0x002fce0000010000 */
[----:B------:R-:W1:Y:S01]  /*2c60*/  MUFU.EX2 R146, R146 ;  /* 0x0000009200927308 */ /* 0x000e620000000800 */
[C---:B--2---:R-:W-:Y:S01]  /*2c70*/  FADD.FTZ R9, R73.reuse, R40 ;  /* 0x0000002849097221 */ /* 0x044fe20000010000 */
[----:B------:R-:W-:-:S06]  /*2c80*/  F2FP.BF16.F32.PACK_AB R144, R73, R144 ;  /* 0x000000904990723e */ /* 0x000fcc00000010ff */
[----:B------:R-:W2:Y:S01]  /*2c90*/  MUFU.EX2 R143, R143 ;  /* 0x0000008f008f7308 */ /* 0x000ea20000000800 */
[C---:B0-----:R-:W-:Y:S01]  /*2ca0*/  FADD.FTZ R38, R34.reuse, R7 ;  /* 0x0000000722267221 */ /* 0x041fe20000010000 */
[----:B------:R-:W-:-:S06]  /*2cb0*/  F2FP.BF16.F32.PACK_AB R141, R34, R141 ;  /* 0x0000008d228d723e */ /* 0x000fcc00000010ff */
[----:B------:R-:W0:Y:S01]  /*2cc0*/  MUFU.EX2 R107, R107 ;  /* 0x0000006b006b7308 */ /* 0x000e220000000800 */
[----:B-1----:R-:W-:-:S07]  /*2cd0*/  FADD.FTZ R40, R146, R9 ;  /* 0x0000000992287221 */ /* 0x002fce0000010000 */
[----:B------:R-:W1:Y:S01]  /*2ce0*/  MUFU.EX2 R4, R71 ;  /* 0x0000004700047308 */ /* 0x000e620000000800 */
[----:B--2---:R-:W-:-:S07]  /*2cf0*/  FADD.FTZ R7, R143, R38 ;  /* 0x000000268f077221 */ /* 0x004fce0000010000 */
[----:B------:R-:W2:Y:S01]  /*2d00*/  MUFU.EX2 R49, R49 ;  /* 0x0000003100317308 */ /* 0x000ea20000000800 */
[C---:B0-----:R-:W-:Y:S01]  /*2d10*/  FADD.FTZ R9, R107.reuse, R40 ;  /* 0x000000286b097221 */ /* 0x041fe20000010000 */
[----:B------:R-:W-:Y:S01]  /*2d20*/  F2FP.BF16.F32.PACK_AB R146, R107, R146 ;  /* 0x000000926b92723e */ /* 0x000fe200000010ff */
[----:B------:R-:W-:-:S05]  /*2d30*/  IMAD.MOV.U32 R107, RZ, RZ, R119 ;  /* 0x000000ffff6b7224 */ /* 0x000fca00078e0077 */
[----:B------:R-:W0:Y:S01]  /*2d40*/  MUFU.EX2 R26, R75 ;  /* 0x0000004b001a7308 */ /* 0x000e220000000800 */
[C---:B-1----:R-:W-:Y:S01]  /*2d50*/  FADD.FTZ R40, R4.reuse, R7 ;  /* 0x0000000704287221 */ /* 0x042fe20000010000 */
[----:B------:R-:W-:-:S06]  /*2d60*/  F2FP.BF16.F32.PACK_AB R143, R4, R143 ;  /* 0x0000008f048f723e */ /* 0x000fcc00000010ff */
[----:B------:R-:W1:Y:S01]  /*2d70*/  MUFU.EX2 R95, R95 ;  /* 0x0000005f005f7308 */ /* 0x000e620000000800 */
[----:B--2---:R-:W-:-:S07]  /*2d80*/  FADD.FTZ R7, R49, R40 ;  /* 0x0000002831077221 */ /* 0x004fce0000010000 */
[----:B------:R2:W3:Y:S01]  /*2d90*/  MUFU.EX2 R36, R97 ;  /* 0x0000006100247308 */ /* 0x0004e20000000800 */
[C---:B0-----:R-:W-:Y:S01]  /*2da0*/  FADD.FTZ R40, R26.reuse, R7 ;  /* 0x000000071a287221 */ /* 0x041fe20000010000 */
[----:B------:R-:W-:-:S06]  /*2db0*/  F2FP.BF16.F32.PACK_AB R145, R26, R49 ;  /* 0x000000311a91723e */ /* 0x000fcc00000010ff */
[----:B------:R-:W0:Y:S01]  /*2dc0*/  MUFU.EX2 R148, R148 ;  /* 0x0000009400947308 */ /* 0x000e220000000800 */
[----:B-1----:R-:W-:Y:S01]  /*2dd0*/  FADD.FTZ R7, R95, R40 ;  /* 0x000000285f077221 */ /* 0x002fe20000010000 */
[----:B--2---:R-:W-:-:S06]  /*2de0*/  MOV R97, R119 ;  /* 0x0000007700617202 */ /* 0x004fcc0000000f00 */
[----:B------:R-:W1:Y:S01]  /*2df0*/  MUFU.EX2 R99, R99 ;  /* 0x0000006300637308 */ /* 0x000e620000000800 */
[C---:B---3--:R-:W-:Y:S01]  /*2e00*/  FADD.FTZ R8, R36.reuse, R7 ;  /* 0x0000000724087221 */ /* 0x048fe20000010000 */
[----:B------:R-:W-:Y:S01]  /*2e10*/  F2FP.BF16.F32.PACK_AB R147, R36, R95 ;  /* 0x0000005f2493723e */ /* 0x000fe200000010ff */
[----:B------:R-:W-:-:S05]  /*2e20*/  IMAD.MOV.U32 R95, RZ, RZ, R119 ;  /* 0x000000ffff5f7224 */ /* 0x000fca00078e0077 */
[----:B------:R-:W2:Y:S01]  /*2e30*/  MUFU.EX2 R109, R109 ;  /* 0x0000006d006d7308 */ /* 0x000ea20000000800 */
[----:B0-----:R-:W-:-:S07]  /*2e40*/  FADD.FTZ R42, R148, R9 ;  /* 0x00000009942a7221 */ /* 0x001fce0000010000 */
[----:B------:R0:W3:Y:S01]  /*2e50*/  MUFU.EX2 R38, R101 ;  /* 0x0000006500267308 */ /* 0x0000e20000000800 */
[----:B-1----:R-:W-:-:S07]  /*2e60*/  FADD.FTZ R7, R99, R8 ;  /* 0x0000000863077221 */ /* 0x002fce0000010000 */
[----:B------:R-:W1:Y:S01]  /*2e70*/  MUFU.EX2 R150, R150 ;  /* 0x0000009600967308 */ /* 0x000e620000000800 */
[C---:B--2---:R-:W-:Y:S01]  /*2e80*/  FADD.FTZ R9, R109.reuse, R42 ;  /* 0x0000002a6d097221 */ /* 0x044fe20000010000 */
[----:B------:R-:W-:Y:S01]  /*2e90*/  F2FP.BF16.F32.PACK_AB R148, R109, R148 ;  /* 0x000000946d94723e */ /* 0x000fe200000010ff */
[--C-:B------:R-:W-:Y:S02]  /*2ea0*/  IMAD.MOV.U32 R109, RZ, RZ, R119.reuse ;  /* 0x000000ffff6d7224 */ /* 0x100fe400078e0077 */
[----:B0-----:R-:W-:-:S03]  /*2eb0*/  IMAD.MOV.U32 R101, RZ, RZ, R119 ;  /* 0x000000ffff657224 */ /* 0x001fc600078e0077 */
[----:B------:R-:W0:Y:S01]  /*2ec0*/  MUFU.EX2 R103, R103 ;  /* 0x0000006700677308 */ /* 0x000e220000000800 */
[C---:B---3--:R-:W-:Y:S01]  /*2ed0*/  FADD.FTZ R8, R38.reuse, R7 ;  /* 0x0000000726087221 */ /* 0x048fe20000010000 */
[----:B------:R-:W-:Y:S01]  /*2ee0*/  F2FP.BF16.F32.PACK_AB R149, R38, R99 ;  /* 0x000000632695723e */ /* 0x000fe200000010ff */
[----:B------:R-:W-:-:S05]  /*2ef0*/  IMAD.MOV.U32 R99, RZ, RZ, R119 ;  /* 0x000000ffff637224 */ /* 0x000fca00078e0077 */
[----:B------:R-:W2:Y:S01]  /*2f00*/  MUFU.EX2 R6, R87 ;  /* 0x0000005700067308 */ /* 0x000ea20000000800 */
[----:B-1----:R-:W-:-:S07]  /*2f10*/  FADD.FTZ R42, R150, R9 ;  /* 0x00000009962a7221 */ /* 0x002fce0000010000 */
[----:B------:R-:W1:Y:S01]  /*2f20*/  MUFU.EX2 R81, R81 ;  /* 0x0000005100517308 */ /* 0x000e620000000800 */
[----:B0-----:R-:W-:Y:S01]  /*2f30*/  FADD.FTZ R7, R103, R8 ;  /* 0x0000000867077221 */ /* 0x001fe20000010000 */
[----:B--2---:R-:W-:-:S03]  /*2f40*/  F2FP.BF16.F32.PACK_AB R151, R6, R103 ;  /* 0x000000670697723e */ /* 0x004fc600000010ff */
[----:B------:R-:W-:Y:S01]  /*2f50*/  FADD.FTZ R7, R6, R7 ;  /* 0x0000000706077221 */ /* 0x000fe20000010000 */
[----:B------:R-:W-:Y:S02]  /*2f60*/  IMAD.MOV.U32 R103, RZ, RZ, R119 ;  /* 0x000000ffff677224 */ /* 0x000fe400078e0077 */
[C---:B-1----:R-:W-:Y:S01]  /*2f70*/  FADD.FTZ R9, R81.reuse, R42 ;  /* 0x0000002a51097221 */ /* 0x042fe20000010000 */
[----:B------:R-:W-:Y:S01]  /*2f80*/  F2FP.BF16.F32.PACK_AB R150, R81, R150 ;  /* 0x000000965196723e */ /* 0x000fe200000010ff */
[----:B------:R-:W-:Y:S06]  /*2f90*/  @!P1 BRA `(.L_x_14) ;  /* 0x0000001c008c9947 */ /* 0x000fec0003800000 */
[----:B------:R-:W-:Y:S01]  /*2fa0*/  IMAD.MOV.U32 R6, RZ, RZ, R5 ;  /* 0x000000ffff067224 */ /* 0x000fe200078e0005 */
[----:B------:R-:W-:Y:S01]  /*2fb0*/  CS2R R118, SRZ ;  /* 0x0000000000767805 */ /* 0x000fe2000001ff00 */
[----:B------:R-:W-:Y:S01]  /*2fc0*/  IMAD.MOV.U32 R4, RZ, RZ, R3 ;  /* 0x000000ffff047224 */ /* 0x000fe200078e0003 */
[----:B------:R-:W-:Y:S02]  /*2fd0*/  CS2R R116, SRZ ;  /* 0x0000000000747805 */ /* 0x000fe4000001ff00 */
[----:B------:R-:W-:Y:S02]  /*2fe0*/  CS2R R114, SRZ ;  /* 0x0000000000727805 */ /* 0x000fe4000001ff00 */
[----:B------:R-:W-:Y:S02]  /*2ff0*/  CS2R R112, SRZ ;  /* 0x0000000000707805 */ /* 0x000fe4000001ff00 */
[----:B------:R-:W-:Y:S02]  /*3000*/  CS2R R110, SRZ ;  /* 0x00000000006e7805 */ /* 0x000fe4000001ff00 */
[----:B------:R-:W-:-:S02]  /*3010*/  CS2R R108, SRZ ;  /* 0x00000000006c7805 */ /* 0x000fc4000001ff00 */
[----:B------:R-:W-:Y:S02]  /*3020*/  CS2R R106, SRZ ;  /* 0x00000000006a7805 */ /* 0x000fe4000001ff00 */
        /* <DEDUP_REMOVED lines=8> */
[----:B------:R-:W-:Y:S01]  /*30b0*/  CS2R R88, SRZ ;  /* 0x0000000000587805 */ /* 0x000fe2000001ff00 */
[----:B------:R-:W-:Y:S01]  /*30c0*/  UIADD3 UR47, UR47, -0x2, URZ ;  /* 0xfffffffe2f2f7890 */ /* 0x000fe2000fffe03f */
[----:B------:R-:W-:Y:S01]  /*30d0*/  UMOV UR22, UR37 ;  /* 0x0000002500167c82 */ /* 0x000fe20008000000 */
[----:B------:R-:W-:-:S10]  /*30e0*/  UMOV UR21, UR38 ;  /* 0x0000002600157c82 */ /* 0x000fd40008000000 */
.L_x_25:
[----:B------:R-:W-:Y:S01]  /*30f0*/  ISETP.NE.AND P2, PT, RZ, UR42, PT ;  /* 0x0000002aff007c0c */ /* 0x000fe2000bf45270 */
[----:B------:R-:W-:-:S04]  /*3100*/  UISETP.NE.AND UP0, UPT, UR21, 0x1, UPT ;  /* 0x000000011500788c */ /* 0x000fc8000bf05270 */
[----:B------:R-:W-:-:S04]  /*3110*/  USEL UR37, URZ, 0x1, UP0 ;  /* 0x000000013f257887 */ /* 0x000fc80008000000 */
[----:B------:R-:W-:-:S04]  /*3120*/  ULOP3.LUT UR37, UR22, UR37, URZ, 0x3c, !UPT ;  /* 0x0000002516257292 */ /* 0x000fc8000f8e3c3f */
[----:B------:R-:W-:Y:S08]  /*3130*/  @P2 BRA `(.L_x_15) ;  /* 0x0000000000382947 */ /* 0x000ff00003800000 */
[----:B------:R-:W-:Y:S05]  /*3140*/  @!P0 BRA `(.L_x_16) ;  /* 0x0000000000048947 */ /* 0x000fea0003800000 */
[----:B------:R-:W-:Y:S01]  /*3150*/  BPT.TRAP 0x1 ;  /* 0x000000040000795c */ /* 0x000fe20000300000 */
.L_x_16:
[----:B------:R-:W-:Y:S01]  /*3160*/  UIADD3 UR6, UR21, 0x1, URZ ;  /* 0x0000000115067890 */ /* 0x000fe2000fffe03f */
[----:B------:R-:W-:-:S03]  /*3170*/  IMAD.U32 R0, RZ, RZ, UR37 ;  /* 0x00000025ff007e24 */ /* 0x000fc6000f8e00ff */
[----:B------:R-:W-:Y:S02]  /*3180*/  UISETP.NE.AND UP0, UPT, UR6, 0x2, UPT ;  /* 0x000000020600788c */ /* 0x000fe4000bf05270 */
[----:B------:R-:W-:Y:S02]  /*3190*/  SHF.L.U32 R0, R0, 0x1f, RZ ;  /* 0x0000001f00007819 */ /* 0x000fe400000006ff */
[----:B------:R-:W-:-:S04]  /*31a0*/  USEL UR6, UR6, URZ, UP0 ;  /* 0x0000003f06067287 */ /* 0x000fc80008000000 */
[----:B------:R-:W-:-:S09]  /*31b0*/  ULEA UR6, UR6, UR44, 0x3 ;  /* 0x0000002c06067291 */ /* 0x000fd2000f8e183f */
[----:B------:R0:W1:Y:S01]  /*31c0*/  SYNCS.PHASECHK.TRANS64.TRYWAIT P1, [UR6+0x16830], R0 ;  /* 0x01683000ff0075a7 */ /* 0x0000620008020146 */
[----:B------:R-:W-:Y:S05]  /*31d0*/  @!P0 BRA `(.L_x_17) ;  /* 0x0000000000048947 */ /* 0x000fea0003800000 */
[----:B------:R-:W-:Y:S01]  /*31e0*/  BPT.TRAP 0x1 ;  /* 0x000000040000795c */ /* 0x000fe20000300000 */
.L_x_17:
[----:B-1----:R-:W-:Y:S05]  /*31f0*/  @P1 BRA `(.L_x_15) ;  /* 0x0000000000081947 */ /* 0x002fea0003800000 */
[----:B------:R-:W1:Y:S02]  /*3200*/  SYNCS.PHASECHK.TRANS64.TRYWAIT P1, [UR6+0x16830], R0 ;  /* 0x01683000ff0075a7 */ /* 0x000e640008020146 */
[----:B-1----:R-:W-:Y:S05]  /*3210*/  @!P1 BRA `(.L_x_18) ;  /* 0x0000006c00849947 */ /* 0x002fea0003800000 */
.L_x_15:
[----:B01----:R-:W-:Y:S01]  /*3220*/  VIADD R0, R18, 0x8 ;  /* 0x0000000812007836 */ /* 0x003fe20000000000 */
[----:B------:R-:W-:Y:S01]  /*3230*/  UIADD3 UR38, UR21, 0x1, URZ ;  /* 0x0000000115267890 */ /* 0x000fe2000fffe03f */
[----:B------:R-:W-:Y:S01]  /*3240*/  UMOV UR19, 0x40000040 ;  /* 0x4000004000137882 */ /* 0x000fe20000000000 */
[----:B------:R-:W-:Y:S02]  /*3250*/  UMOV UR7, 0x40000040 ;  /* 0x4000004000077882 */ /* 0x000fe40000000000 */
[----:B------:R0:W-:Y:S01]  /*3260*/  BAR.SYNC.DEFER_BLOCKING R0, 0x100 ;  /* 0x000400000000751d */ /* 0x0001e20000010000 */
[----:B------:R-:W-:-:S04]  /*3270*/  UISETP.NE.AND UP0, UPT, UR38, 0x2, UPT ;  /* 0x000000022600788c */ /* 0x000fc8000bf05270 */
[----:B------:R-:W-:Y:S01]  /*3280*/  USEL UR38, UR38, URZ, UP0 ;  /* 0x0000003f26267287 */ /* 0x000fe20008000000 */
[----:B------:R-:W-:Y:S01]  /*3290*/  UMOV UR11, 0x40000040 ;  /* 0x40000040000b7882 */ /* 0x000fe20000000000 */
[----:B------:R-:W-:Y:S02]  /*32a0*/  UMOV UR15, 0x40000040 ;  /* 0x40000040000f7882 */ /* 0x000fe40000000000 */
[----:B------:R-:W-:-:S04]  /*32b0*/  ULEA UR18, UR38, UR20, 0xa ;  /* 0x0000001426127291 */ /* 0x000fc8000f8e503f */
[----:B------:R-:W-:Y:S02]  /*32c0*/  UIADD3 UR6, UR18, 0x2, URZ ;  /* 0x0000000212067890 */ /* 0x000fe4000fffe03f */
[----:B------:R-:W-:Y:S02]  /*32d0*/  UIADD3 UR10, UR18, 0x4, URZ ;  /* 0x00000004120a7890 */ /* 0x000fe4000fffe03f */
[----:B------:R-:W-:Y:S01]  /*32e0*/  UIADD3 UR14, UR18, 0x6, URZ ;  /* 0x00000006120e7890 */ /* 0x000fe2000fffe03f */
[----:B------:R-:W-:-:S06]  /*32f0*/  WARPGROUP.ARRIVE ;  /* 0x00000000000079c5 */ /* 0x000fcc0000000000 */
[----:B------:R-:W-:Y:S03]  /*3300*/  HGMMA.64x128x16.F32.BF16 R24, gdesc[UR16], RZ, !UPT, gsb0 ;  /* 0x01e00000101879f0 */ /* 0x000fe6000c0018ff */
[----:B------:R-:W-:Y:S02]  /*3310*/  WARPGROUP.DEPBAR.LE gsb0, 0x0 ;  /* 0x00008000000079c5 */ /* 0x000fe40000010000 */
[----:B------:R-:W-:-:S07]  /*3320*/  WARPGROUP.ARRIVE ;  /* 0x00000000000079c5 */ /* 0x000fce0000000000 */
        /* <DEDUP_REMOVED lines=8> */
[----:B0-----:R-:W-:Y:S05]  /*33b0*/  @P2 BRA `(.L_x_19) ;  /* 0x00000000002c2947 */ /* 0x001fea0003800000 */
[----:B------:R-:W-:Y:S05]  /*33c0*/  @!P0 BRA `(.L_x_20) ;  /* 0x0000000000048947 */ /* 0x000fea0003800000 */
[----:B------:R-:W-:Y:S01]  /*33d0*/  BPT.TRAP 0x1 ;  /* 0x000000040000795c */ /* 0x000fe20000300000 */
.L_x_20:
[----:B------:R-:W-:Y:S01]  /*33e0*/  ULEA UR6, UR21, UR44, 0x3 ;  /* 0x0000002c15067291 */ /* 0x000fe2000f8e183f */
[----:B------:R-:W-:-:S05]  /*33f0*/  IMAD.U32 R0, RZ, RZ, UR22 ;  /* 0x00000016ff007e24 */ /* 0x000fca000f8e00ff */
[----:B------:R-:W-:-:S04]  /*3400*/  SHF.L.U32 R0, R0, 0x1f, RZ ;  /* 0x0000001f00007819 */ /* 0x000fc800000006ff */
[----:B------:R0:W1:Y:S01]  /*3410*/  SYNCS.PHASECHK.TRANS64.TRYWAIT P1, [UR6+0x16850], R0 ;  /* 0x01685000ff0075a7 */ /* 0x0000620008020146 */
[----:B------:R-:W-:Y:S05]  /*3420*/  @!P0 BRA `(.L_x_21) ;  /* 0x0000000000048947 */ /* 0x000fea0003800000 */
[----:B------:R-:W-:Y:S01]  /*3430*/  BPT.TRAP 0x1 ;  /* 0x000000040000795c */ /* 0x000fe20000300000 */
.L_x_21:
[----:B-1----:R-:W-:Y:S05]  /*3440*/  @P1 BRA `(.L_x_19) ;  /* 0x0000000000081947 */ /* 0x002fea0003800000 */
[----:B------:R-:W1:Y:S02]  /*3450*/  SYNCS.PHASECHK.TRANS64.TRYWAIT P1, [UR6+0x16850], R0 ;  /* 0x01685000ff0075a7 */ /* 0x000e640008020146 */
[----:B-1----:R-:W-:Y:S05]  /*3460*/  @!P1 BRA `(.L_x_22) ;  /* 0x0000006c00089947 */ /* 0x002fea0003800000 */
.L_x_19:
[----:B------:R-:W-:Y:S01]  /*3470*/  UIADD3 UR6, UR44, 0x400, URZ ;  /* 0x000004002c067890 */ /* 0x000fe2000fffe03f */
[----:B------:R-:W-:Y:S01]  /*3480*/  WARPGROUP.ARRIVE ;  /* 0x00000000000079c5 */ /* 0x000fe20000000000 */
[----:B------:R-:W-:-:S05]  /*3490*/  UMOV UR7, 0x40000040 ;  /* 0x4000004000077882 */ /* 0x000fca0000000000 */
[----:B-1----:R-:W1:Y:S01]  /*34a0*/  S2R R3, SR_TID.X ;  /* 0x0000000000037919 */ /* 0x002e620000002100 */
[----:B------:R-:W-:Y:S01]  /*34b0*/  USHF.R.U32.HI UR6, URZ, 0x4, UR6 ;  /* 0x000000043f067899 */ /* 0x000fe20008011606 */
[----:B0-----:R-:W-:-:S03]  /*34c0*/  VIADD R0, R18, 0x9 ;  /* 0x0000000912007836 */ /* 0x001fc60000000000 */
[----:B------:R-:W-:-:S04]  /*34d0*/  ULOP3.LUT UR6, UR6, 0x3fff, URZ, 0xc0, !UPT ;  /* 0x00003fff06067892 */ /* 0x000fc8000f8ec03f */
[----:B------:R-:W-:-:S07]  /*34e0*/  ULEA UR10, UR21, UR6, 0xa ;  /* 0x00000006150a7291 */ /* 0x000fce000f8e503f */
[----:B------:R-:W-:Y:S02]  /*34f0*/  UMOV UR6, UR10 ;  /* 0x0000000a00067c82 */ /* 0x000fe40008000000 */
[----:B------:R-:W-:Y:S01]  /*3500*/  HGMMA.64x64x16.F32.BF16 R88, R120, gdesc[UR4].tnspB, R88, gsb0 ;  /* 0x40e0000478587df0 */ /* 0x000fe20008001858 */
[----:B------:R-:W-:Y:S01]  /*3510*/  UIADD3 UR6, UR10, 0x80, URZ ;  /* 0x000000800a067890 */ /* 0x000fe2000fffe03f */
[----:B------:R-:W-:Y:S01]  /*3520*/  UMOV UR7, 0x40000040 ;  /* 0x4000004000077882 */ /* 0x000fe20000000000 */
[----:B-1----:R-:W-:-:S04]  /*3530*/  ISETP.GE.U32.AND P1, PT, R3, 0x180, PT ;  /* 0x000001800300780c */ /* 0x002fc80003f26070 */
[----:B------:R-:W-:Y:S01]  /*3540*/  SEL R0, R0, 0x9, !P1 ;  /* 0x0000000900007807 */ /* 0x000fe20004800000 */
[----:B------:R-:W-:Y:S02]  /*3550*/  WARPGROUP.DEPBAR.LE gsb0, 0x0 ;  /* 0x00008000000079c5 */ /* 0x000fe40000010000 */
[----:B------:R-:W-:-:S06]  /*3560*/  WARPGROUP.ARRIVE ;  /* 0x00000000000079c5 */ /* 0x000fcc0000000000 */
[----:B------:R-:W-:Y:S01]  /*3570*/  HGMMA.64x64x16.F32.BF16 R88, R124, gdesc[UR4].tnspB, R88, gsb0 ;  /* 0x40e000047c587df0 */ /* 0x000fe20008001858 */
[----:B------:R-:W-:Y:S01]  /*3580*/  UIADD3 UR6, UR10, 0x100, URZ ;  /* 0x000001000a067890 */ /* 0x000fe2000fffe03f */
[----:B------:R-:W-:Y:S01]  /*3590*/  UMOV UR7, 0x40000040 ;  /* 0x4000004000077882 */ /* 0x000fe20000000000 */
        /* <DEDUP_REMOVED lines=27> */
[----:B------:R-:W-:Y:S03]  /*3750*/  HGMMA.64x64x16.F32.BF16 R88, R148, gdesc[UR4].tnspB, R88, gsb0 ;  /* 0x40e0000494587df0 */ /* 0x000fe60008001858 */
[----:B------:R-:W-:Y:S02]  /*3760*/  WARPGROUP.DEPBAR.LE gsb0, 0x0 ;  /* 0x00008000000079c5 */ /* 0x000fe40000010000 */
[----:B------:R0:W-:Y:S06]  /*3770*/  BAR.ARV R0, 0x100 ;  /* 0x000400000000751d */ /* 0x0001ec0000002000 */
[----:B------:R-:W-:Y:S05]  /*3780*/  @!P0 BRA `(.L_x_23) ;  /* 0x0000000000048947 */ /* 0x000fea0003800000 */
[----:B------:R-:W-:Y:S01]  /*3790*/  BPT.TRAP 0x1 ;  /* 0x000000040000795c */ /* 0x000fe20000300000 */
.L_x_23:
[----:B0-----:R-:W-:Y:S01]  /*37a0*/  FMNMX.FTZ R0, R24, R4, !PT ;  /* 0x0000000418007209 */ /* 0x001fe20007810000 */
[----:B------:R-:W-:Y:S01]  /*37b0*/  ULEA UR6, UR38, UR44, 0x3 ;  /* 0x0000002c26067291 */ /* 0x000fe2000f8e183f */
[----:B------:R-:W-:Y:S02]  /*37c0*/  FMNMX.FTZ R8, R26, R6, !PT ;  /* 0x000000061a087209 */ /* 0x000fe40007810000 */
[----:B------:R-:W-:Y:S01]  /*37d0*/  FMNMX.FTZ R3, R25, R0, !PT ;  /* 0x0000000019037209 */ /* 0x000fe20007810000 */
[----:B------:R-:W-:Y:S01]  /*37e0*/  UIADD3 UR6, UR6, 0x16840, URZ ;  /* 0x0001684006067890 */ /* 0x000fe2000fffe03f */
[----:B------:R-:W-:Y:S02]  /*37f0*/  FMNMX.FTZ R5, R27, R8, !PT ;  /* 0x000000081b057209 */ /* 0x000fe40007810000 */
[----:B------:R-:W-:Y:S01]  /*3800*/  FMNMX.FTZ R0, R28, R3, !PT ;  /* 0x000000031c007209 */ /* 0x000fe20007810000 */
[----:B------:R-:W-:Y:S01]  /*3810*/  UPRMT UR6, UR41, 0x654, UR6 ;  /* 0x0000065429067896 */ /* 0x000fe20008000006 */
[----:B------:R-:W-:-:S02]  /*3820*/  FMNMX.FTZ R8, R30, R5, !PT ;  /* 0x000000051e087209 */ /* 0x000fc40007810000 */
[----:B------:R-:W-:Y:S02]  /*3830*/  FMNMX.FTZ R3, R29, R0, !PT ;  /* 0x000000001d037209 */ /* 0x000fe40007810000 */
[----:B------:R-:W-:Y:S02]  /*3840*/  FMNMX.FTZ R5, R31, R8, !PT ;  /* 0x000000081f057209 */ /* 0x000fe40007810000 */
[----:B------:R-:W-:Y:S02]  /*3850*/  FMNMX.FTZ R0, R32, R3, !PT ;  /* 0x0000000320007209 */ /* 0x000fe40007810000 */
[----:B------:R-:W-:Y:S01]  /*3860*/  FMNMX.FTZ R8, R34, R5, !PT ;  /* 0x0000000522087209 */ /* 0x000fe20007810000 */
[----:B------:R-:W-:Y:S01]  /*3870*/  SYNCS.ARRIVE.TRANS64.RED.A1T0 RZ, [UR6], RZ ;  /* 0x000000ffffff79a7 */ /* 0x000fe20008100406 */
[----:B------:R-:W-:Y:S02]  /*3880*/  FMNMX.FTZ R3, R33, R0, !PT ;  /* 0x0000000021037209 */ /* 0x000fe40007810000 */
[----:B------:R-:W-:-:S02]  /*3890*/  FMNMX.FTZ R5, R35, R8, !PT ;  /* 0x0000000823057209 */ /* 0x000fc40007810000 */
[----:B------:R-:W-:Y:S02]  /*38a0*/  FMNMX.FTZ R0, R36, R3, !PT ;  /* 0x0000000324007209 */ /* 0x000fe40007810000 */
[----:B------:R-:W-:Y:S02]  /*38b0*/  FMNMX.FTZ R8, R38, R5, !PT ;  /* 0x0000000526087209 */ /* 0x000fe40007810000 */
[----:B------:R-:W-:Y:S02]  /*38c0*/  FMNMX.FTZ R3, R37, R0, !PT ;  /* 0x0000000025037209 */ /* 0x000fe40007810000 */
[----:B------:R-:W-:Y:S02]  /*38d0*/  FMNMX.FTZ R5, R39, R8, !PT ;  /* 0x0000000827057209 */ /* 0x000fe40007810000 */
        /* <DEDUP_REMOVED lines=47> */
[----:B------:R-:W-:Y:S01]  /*3bd0*/  FMNMX.FTZ R8, R87, R8, !PT ;  /* 0x0000000857087209 */ /* 0x000fe20007810000 */
[----:B------:R-:W0:Y:S02]  /*3be0*/  LDC R0, c[0x0][0x988] ;  /* 0x00026200ff007b82 */ /* 0x000e240000000800 */
[----:B------:R-:W1:Y:S04]  /*3bf0*/  SHFL.BFLY PT, R3, R10, 0x2, 0x1f ;  /* 0x0c401f000a037f89 */ /* 0x000e6800000e0000 */
[----:B------:R-:W2:Y:S01]  /*3c00*/  SHFL.BFLY PT, R5, R8, 0x2, 0x1f ;  /* 0x0c401f0008057f89 */ /* 0x000ea200000e0000 */
[----:B-1----:R-:W-:-:S02]  /*3c10*/  FMNMX.FTZ R11, R10, R3, !PT ;  /* 0x000000030a0b7209 */ /* 0x002fc40007810000 */
[----:B--2---:R-:W-:-:S03]  /*3c20*/  FMNMX.FTZ R13, R8, R5, !PT ;  /* 0x00000005080d7209 */ /* 0x004fc60007810000 */
[----:B------:R-:W1:Y:S04]  /*3c30*/  SHFL.BFLY PT, R12, R11, 0x1, 0x1f ;  /* 0x0c201f000b0c7f89 */ /* 0x000e6800000e0000 */
[----:B------:R-:W2:Y:S01]  /*3c40*/  SHFL.BFLY PT, R14, R13, 0x1, 0x1f ;  /* 0x0c201f000d0e7f89 */ /* 0x000ea200000e0000 */
[----:B-1----:R-:W-:Y:S02]  /*3c50*/  FMNMX.FTZ R3, R11, R12, !PT ;  /* 0x0000000c0b037209 */ /* 0x002fe40007810000 */
[----:B--2---:R-:W-:-:S03]  /*3c60*/  FMNMX.FTZ R5, R13, R14, !PT ;  /* 0x0000000e0d057209 */ /* 0x004fc60007810000 */
[C---:B------:R-:W-:Y:S01]  /*3c70*/  FADD.FTZ R15, -R3.reuse, R4 ;  /* 0x00000004030f7221 */ /* 0x040fe20000010100 */
[----:B0-----:R-:W-:-:S03]  /*3c80*/  FMUL.FTZ R121, R3, R0 ;  /* 0x0000000003797220 */ /* 0x001fc60000410000 */
[-C--:B------:R-:W-:Y:S01]  /*3c90*/  FMUL.FTZ R15, R15, R0.reuse ;  /* 0x000000000f0f7220 */ /* 0x080fe20000410000 */
[----:B------:R-:W-:Y:S01]  /*3ca0*/  FADD.FTZ R21, -R5, R6 ;  /* 0x0000000605157221 */ /* 0x000fe20000010100 */
[-CC-:B------:R-:W-:Y:S01]  /*3cb0*/  FFMA.FTZ R129, R41, R0.reuse, -R121.reuse ;  /* 0x0000000029817223 */ /* 0x180fe20000010879 */
[-CC-:B------:R-:W-:Y:S01]  /*3cc0*/  FFMA.FTZ R41, R53, R0.reuse, -R121.reuse ;  /* 0x0000000035297223 */ /* 0x180fe20000010879 */
[-C--:B------:R-:W-:Y:S01]  /*3cd0*/  FMUL.FTZ R53, R5, R0.reuse ;  /* 0x0000000005357220 */ /* 0x080fe20000410000 */
[-CC-:B------:R-:W-:Y:S01]  /*3ce0*/  FFMA.FTZ R131, R45, R0.reuse, -R121.reuse ;  /* 0x000000002d837223 */ /* 0x180fe20000010879 */
[----:B------:R0:W-:Y:S01]  /*3cf0*/  MUFU.EX2 R6, R15 ;  /* 0x0000000f00067308 */ /* 0x0001e20000000800 */
[-C--:B------:R-:W-:Y:S01]  /*3d00*/  FMUL.FTZ R4, R21, R0.reuse ;  /* 0x0000000015047220 */ /* 0x080fe20000410000 */
[-CC-:B------:R-:W-:Y:S01]  /*3d10*/  FFMA.FTZ R120, R25, R0.reuse, -R121.reuse ;  /* 0x0000000019787223 */ /* 0x180fe20000010879 */
        /* <DEDUP_REMOVED lines=23> */
[-CC-:B0-----:R-:W-:Y:S01]  /*3e90*/  FFMA.FTZ R15, R77, R0.reuse, -R121.reuse ;  /* 0x000000004d0f7223 */ /* 0x181fe20000010879 */
[-CC-:B------:R-:W-:Y:S01]  /*3ea0*/  FFMA.FTZ R148, R80, R0.reuse, -R121.reuse ;  /* 0x0000000050947223 */ /* 0x180fe20000010879 */
[-CC-:B------:R-:W-:Y:S01]  /*3eb0*/  FFMA.FTZ R13, R81, R0.reuse, -R121.reuse ;  /* 0x00000000510d7223 */ /* 0x180fe20000010879 */
[-CC-:B------:R-:W-:Y:S01]  /*3ec0*/  FFMA.FTZ R150, R84, R0.reuse, -R121.reuse ;  /* 0x0000000054967223 */ /* 0x180fe20000010879 */
[-C--:B------:R-:W-:Y:S01]  /*3ed0*/  FFMA.FTZ R49, R85, R0.reuse, -R121 ;  /* 0x0000000055317223 */ /* 0x080fe20000010879 */
[-CC-:B------:R-:W-:Y:S01]  /*3ee0*/  FFMA.FTZ R121, R26, R0.reuse, -R53.reuse ;  /* 0x000000001a797223 */ /* 0x180fe20000010835 */
[-CC-:B------:R-:W-:Y:S01]  /*3ef0*/  FFMA.FTZ R8, R27, R0.reuse, -R53.reuse ;  /* 0x000000001b087223 */ /* 0x180fe20000010835 */
[----:B------:R-:W0:Y:S01]  /*3f00*/  MUFU.EX2 R11, R11 ;  /* 0x0000000b000b7308 */ /* 0x000e220000000800 */
[-CC-:B------:R-:W-:Y:S01]  /*3f10*/  FFMA.FTZ R10, R30, R0.reuse, -R53.reuse ;  /* 0x000000001e0a7223 */ /* 0x180fe20000010835 */
[-CC-:B------:R-:W-:Y:S01]  /*3f20*/  FFMA.FTZ R27, R31, R0.reuse, -R53.reuse ;  /* 0x000000001f1b7223 */ /* 0x180fe20000010835 */
[-CC-:B------:R-:W-:Y:S01]  /*3f30*/  FFMA.FTZ R12, R34, R0.reuse, -R53.reuse ;  /* 0x00000000220c7223 */ /* 0x180fe20000010835 */
[-CC-:B------:R-:W-:Y:S01]  /*3f40*/  FFMA.FTZ R31, R35, R0.reuse, -R53.reuse ;  /* 0x00000000231f7223 */ /* 0x180fe20000010835 */
[-CC-:B------:R-:W-:Y:S01]  /*3f50*/  FFMA.FTZ R14, R38, R0.reuse, -R53.reuse ;  /* 0x00000000260e7223 */ /* 0x180fe20000010835 */
[-CC-:B------:R-:W-:Y:S01]  /*3f60*/  FFMA.FTZ R35, R39, R0.reuse, -R53.reuse ;  /* 0x0000000027237223 */ /* 0x180fe20000010835 */
[-CC-:B------:R-:W-:Y:S01]  /*3f70*/  FFMA.FTZ R20, R42, R0.reuse, -R53.reuse ;  /* 0x000000002a147223 */ /* 0x180fe20000010835 */
[----:B------:R-:W-:Y:S01]  /*3f80*/  MUFU.EX2 R4, R4 ;  /* 0x0000000400047308 */ /* 0x000fe20000000800 */
[-CC-:B------:R-:W-:Y:S01]  /*3f90*/  FFMA.FTZ R39, R43, R0.reuse, -R53.reuse ;  /* 0x000000002b277223 */ /* 0x180fe20000010835 */
[-CC-:B------:R-:W-:Y:S01]  /*3fa0*/  FFMA.FTZ R24, R46, R0.reuse, -R53.reuse ;  /* 0x000000002e187223 */ /* 0x180fe20000010835 */
[-CC-:B------:R-:W-:Y:S01]  /*3fb0*/  FFMA.FTZ R43, R47, R0.reuse, -R53.reuse ;  /* 0x000000002f2b7223 */ /* 0x180fe20000010835 */
[-CC-:B------:R-:W-:Y:S01]  /*3fc0*/  FFMA.FTZ R133, R50, R0.reuse, -R53.reuse ;  /* 0x0000000032857223 */ /* 0x180fe20000010835 */
[-CC-:B------:R-:W-:Y:S01]  /*3fd0*/  FFMA.FTZ R26, R51, R0.reuse, -R53.reuse ;  /* 0x00000000331a7223 */ /* 0x180fe20000010835 */
[-CC-:B------:R-:W-:Y:S01]  /*3fe0*/  FFMA.FTZ R135, R54, R0.reuse, -R53.reuse ;  /* 0x0000000036877223 */ /* 0x180fe20000010835 */
[-C--:B------:R-:W-:Y:S01]  /*3ff0*/  FFMA.FTZ R28, R55, R0.reuse, -R53 ;  /* 0x00000000371c7223 */ /* 0x080fe20000010835 */
[----:B------:R-:W1:Y:S01]  /*4000*/  MUFU.EX2 R121, R121 ;  /* 0x0000007900797308 */ /* 0x000e620000000800 */
[----:B0-----:R-:W-:Y:S01]  /*4010*/  FFMA.FTZ R9, R6, R9, R11 ;  /* 0x0000000906097223 */ /* 0x001fe2000001000b */
[-CC-:B------:R-:W-:Y:S01]  /*4020*/  FFMA.FTZ R137, R58, R0.reuse, -R53.reuse ;  /* 0x000000003a897223 */ /* 0x180fe20000010835 */
[-CC-:B------:R-:W-:Y:S01]  /*4030*/  FFMA.FTZ R30, R59, R0.reuse, -R53.reuse ;  /* 0x000000003b1e7223 */ /* 0x180fe20000010835 */
[-CC-:B------:R-:W-:Y:S01]  /*4040*/  FFMA.FTZ R139, R62, R0.reuse, -R53.reuse ;  /* 0x000000003e8b7223 */ /* 0x180fe20000010835 */
[-CC-:B------:R-:W-:Y:S01]  /*4050*/  FFMA.FTZ R32, R63, R0.reuse, -R53.reuse ;  /* 0x000000003f207223 */ /* 0x180fe20000010835 */
[-CC-:B------:R-:W-:Y:S01]  /*4060*/  FFMA.FTZ R141, R66, R0.reuse, -R53.reuse ;  /* 0x00000000428d7223 */ /* 0x180fe20000010835 */
[-CC-:B------:R-:W-:Y:S01]  /*4070*/  FFMA.FTZ R143, R70, R0.reuse, -R53.reuse ;  /* 0x00000000468f7223 */ /* 0x180fe20000010835 */
[----:B------:R-:W0:Y:S01]  /*4080*/  MUFU.EX2 R120, R120 ;  /* 0x0000007800787308 */ /* 0x000e220000000800 */
[-CC-:B------:R-:W-:Y:S01]  /*4090*/  FFMA.FTZ R145, R74, R0.reuse, -R53.reuse ;  /* 0x000000004a917223 */ /* 0x180fe20000010835 */
[-CC-:B------:R-:W-:Y:S01]  /*40a0*/  FFMA.FTZ R147, R78, R0.reuse, -R53.reuse ;  /* 0x000000004e937223 */ /* 0x180fe20000010835 */
[-CC-:B------:R-:W-:Y:S01]  /*40b0*/  FFMA.FTZ R149, R82, R0.reuse, -R53.reuse ;  /* 0x0000000052957223 */ /* 0x180fe20000010835 */
[----:B------:R-:W-:-:S04]  /*40c0*/  FFMA.FTZ R151, R86, R0, -R53 ;  /* 0x0000000056977223 */ /* 0x000fc80000010835 */
[----:B------:R-:W2:Y:S01]  /*40d0*/  MUFU.EX2 R8, R8 ;  /* 0x0000000800087308 */ /* 0x000ea20000000800 */
[----:B-1----:R-:W-:-:S07]  /*40e0*/  FFMA.FTZ R7, R4, R7, R121 ;  /* 0x0000000704077223 */ /* 0x002fce0000010079 */
[----:B------:R-:W1:Y:S01]  /*40f0*/  MUFU.EX2 R122, R122 ;  /* 0x0000007a007a7308 */ /* 0x000e620000000800 */
[----:B0-----:R-:W-:-:S07]  /*4100*/  FADD.FTZ R9, R120, R9 ;  /* 0x0000000978097221 */ /* 0x001fce0000010000 */
[----:B------:R-:W0:Y:S01]  /*4110*/  MUFU.EX2 R10, R10 ;  /* 0x0000000a000a7308 */ /* 0x000e220000000800 */
[----:B--2---:R-:W-:-:S07]  /*4120*/  FADD.FTZ R7, R8, R7 ;  /* 0x0000000708077221 */ /* 0x004fce0000010000 */
[----:B------:R-:W2:Y:S01]  /*4130*/  MUFU.EX2 R123, R123 ;  /* 0x0000007b007b7308 */ /* 0x000ea20000000800 */
[----:B-1----:R-:W-:-:S07]  /*4140*/  FADD.FTZ R34, R122, R9 ;  /* 0x000000097a227221 */ /* 0x002fce0000010000 */
        /* <DEDUP_REMOVED lines=11> */
[----:B-1----:R-:W-:Y:S01]  /*4200*/  FADD.FTZ R7, R125, R34 ;  /* 0x000000227d077221 */ /* 0x002fe20000010000 */
[----:B------:R-:W-:-:S06]  /*4210*/  FFMA.FTZ R34, R67, R0, -R53 ;  /* 0x0000000043227223 */ /* 0x000fcc0000010835 */
        /* <DEDUP_REMOVED lines=15> */
[----:B--2---:R-:W-:Y:S01]  /*4310*/  FADD.FTZ R7, R129, R36 ;  /* 0x0000002481077221 */ /* 0x004fe20000010000 */
[----:B------:R-:W-:-:S06]  /*4320*/  FFMA.FTZ R36, R71, R0, -R53 ;  /* 0x0000000047247223 */ /* 0x000fcc0000010835 */
        /* <DEDUP_REMOVED lines=15> */
[----:B0-----:R-:W-:Y:S01]  /*4420*/  FADD.FTZ R9, R45, R38 ;  /* 0x000000262d097221 */ /* 0x001fe20000010000 */
[----:B------:R-:W-:-:S06]  /*4430*/  FFMA.FTZ R38, R75, R0, -R53 ;  /* 0x000000004b267223 */ /* 0x000fcc0000010835 */
        /* <DEDUP_REMOVED lines=31> */
[-CC-:B------:R-:W-:Y:S01]  /*4630*/  FFMA.FTZ R42, R83, R0.reuse, -R53.reuse ;  /* 0x00000000532a7223 */ /* 0x180fe20000010835 */
[----:B------:R-:W-:-:S05]  /*4640*/  FFMA.FTZ R53, R87, R0, -R53 ;  /* 0x0000000057357223 */ /* 0x000fca0000010835 */
        /* <DEDUP_REMOVED lines=40> */
[----:B0-----:R-:W-:-:S03]  /*48d0*/  FADD.FTZ R9, R49, R46 ;  /* 0x0000002e31097221 */ /* 0x001fc60000010000 */
[----:B--2---:R-:W-:Y:S01]  /*48e0*/  FADD.FTZ R7, R53, R44 ;  /* 0x0000002c35077221 */ /* 0x004fe20000010000 */
[----:B------:R-:W-:Y:S06]  /*48f0*/  @!P0 BRA `(.L_x_24) ;  /* 0x0000000000048947 */ /* 0x000fec0003800000 */
[----:B------:R-:W-:Y:S01]  /*4900*/  BPT.TRAP 0x1 ;  /* 0x000000040000795c */ /* 0x000fe20000300000 */
.L_x_24:
[----:B------:R-:W-:Y:S01]  /*4910*/  ULEA UR6, UR21, UR44, 0x3 ;  /* 0x0000002c15067291 */ /* 0x000fe2000f8e183f */
[----:B------:R-:W-:Y:S01]  /*4920*/  ISETP.LT.AND P1, PT, RZ, UR47, PT ;  /* 0x0000002fff007c0c */ /* 0x000fe2000bf21270 */
[----:B------:R-:W-:Y:S01]  /*4930*/  UIADD3 UR7, UR47, -0x1, URZ ;  /* 0xffffffff2f077890 */ /* 0x000fe2000fffe03f */
[----:B------:R-:W-:Y:S01]  /*4940*/  F2FP.BF16.F32.PACK_AB R122, R123, R122 ;  /* 0x0000007a7b7a723e */ /* 0x000fe200000010ff */
[----:B------:R-:W-:Y:S01]  /*4950*/  UIADD3 UR6, UR6, 0x16860, URZ ;  /* 0x0001686006067890 */ /* 0x000fe2000fffe03f */
[----:B------:R-:W-:Y:S01]  /*4960*/  F2FP.BF16.F32.PACK_AB R124, R125, R124 ;  /* 0x0000007c7d7c723e */ /* 0x000fe200000010ff */
[----:B------:R-:W-:Y:S01]  /*4970*/  UMOV UR22, UR37 ;  /* 0x0000002500167c82 */ /* 0x000fe20008000000 */
[----:B------:R-:W-:Y:S01]  /*4980*/  UMOV UR21, UR38 ;  /* 0x0000002600157c82 */ /* 0x000fe20008000000 */
[----:B------:R-:W-:Y:S01]  /*4990*/  UPRMT UR6, UR41, 0x654, UR6 ;  /* 0x0000065429067896 */ /* 0x000fe20008000006 */
[----:B------:R-:W-:Y:S01]  /*49a0*/  F2FP.BF16.F32.PACK_AB R126, R127, R126 ;  /* 0x0000007e7f7e723e */ /* 0x000fe200000010ff */
[----:B------:R-:W-:Y:S01]  /*49b0*/  UMOV UR47, UR7 ;  /* 0x00000007002f7c82 */ /* 0x000fe20008000000 */
[----:B------:R-:W-:Y:S01]  /*49c0*/  F2FP.BF16.F32.PACK_AB R128, R129, R128 ;  /* 0x000000808180723e */ /* 0x000fe200000010ff */
[----:B------:R-:W-:Y:S01]  /*49d0*/  FMUL.FTZ R88, R88, R6 ;  /* 0x0000000658587220 */ /* 0x000fe20000410000 */
[----:B------:R-:W-:Y:S01]  /*49e0*/  F2FP.BF16.F32.PACK_AB R130, R131, R130 ;  /* 0x000000828382723e */ /* 0x000fe200000010ff */
[-C--:B------:R-:W-:Y:S01]  /*49f0*/  FMUL.FTZ R89, R89, R6.reuse ;  /* 0x0000000659597220 */ /* 0x080fe20000410000 */
[-C--:B------:R-:W-:Y:S01]  /*4a00*/  FMUL.FTZ R92, R92, R6.reuse ;  /* 0x000000065c5c7220 */ /* 0x080fe20000410000 */
[-C--:B------:R-:W-:Y:S01]  /*4a10*/  FMUL.FTZ R93, R93, R6.reuse ;  /* 0x000000065d5d7220 */ /* 0x080fe20000410000 */
[----:B------:R-:W-:Y:S01]  /*4a20*/  SYNCS.ARRIVE.TRANS64.RED.A1T0 RZ, [UR6], RZ ;  /* 0x000000ffffff79a7 */ /* 0x000fe20008100406 */
[-C--:B------:R-:W-:Y:S01]  /*4a30*/  FMUL.FTZ R96, R96, R6.reuse ;  /* 0x0000000660607220 */ /* 0x080fe20000410000 */
        /* <DEDUP_REMOVED lines=10> */
[----:B------:R-:W-:Y:S01]  /*4ae0*/  FMUL.FTZ R117, R117, R6 ;  /* 0x0000000675757220 */ /* 0x000fe20000410000 */
        /* <DEDUP_REMOVED lines=16> */
[----:B------:R-:W-:Y:S01]  /*4bf0*/  F2FP.BF16.F32.PACK_AB R120, R120, R11 ;  /* 0x0000000b7878723e */ /* 0x000fe200000010ff */
[----:B------:R-:W-:Y:S01]  /*4c00*/  IMAD.MOV.U32 R4, RZ, RZ, R3 ;  /* 0x000000ffff047224 */ /* 0x000fe200078e0003 */
[----:B------:R-:W-:-:S02]  /*4c10*/  F2FP.BF16.F32.PACK_AB R121, R8, R121 ;  /* 0x000000790879723e */ /* 0x000fc400000010ff */
[----:B------:R-:W-:Y:S02]  /*4c20*/  F2FP.BF16.F32.PACK_AB R123, R27, R10 ;  /* 0x0000000a1b7b723e */ /* 0x000fe400000010ff */
[----:B------:R-:W-:Y:S02]  /*4c30*/  F2FP.BF16.F32.PACK_AB R125, R31, R12 ;  /* 0x0000000c1f7d723e */ /* 0x000fe400000010ff */
[----:B------:R-:W-:Y:S02]  /*4c40*/  F2FP.BF16.F32.PACK_AB R127, R35, R14 ;  /* 0x0000000e237f723e */ /* 0x000fe400000010ff */
[----:B------:R-:W-:Y:S02]  /*4c50*/  F2FP.BF16.F32.PACK_AB R129, R39, R20 ;  /* 0x000000142781723e */ /* 0x000fe400000010ff */
[----:B------:R-:W-:Y:S02]  /*4c60*/  F2FP.BF16.F32.PACK_AB R131, R43, R24 ;  /* 0x000000182b83723e */ /* 0x000fe400000010ff */
        /* <DEDUP_REMOVED lines=20> */
[----:B------:R-:W-:Y:S01]  /*4db0*/  MOV R6, R5 ;  /* 0x0000000500067202 */ /* 0x000fe20000000f00 */
[----:B------:R-:W-:Y:S06]  /*4dc0*/  @P1 BRA `(.L_x_25) ;  /* 0xffffffe000c81947 */ /* 0x000fec000383ffff */
.L_x_14:
[----:B------:R-:W-:Y:S06]  /*4dd0*/  BAR.ARV 0x8, 0x200 ;  /* 0x0208000000007b1d */ /* 0x000fec0000002000 */
[----:B------:R-:W-:Y:S05]  /*4de0*/  @!P0 BRA `(.L_x_26) ;  /* 0x0000000000048947 */ /* 0x000fea0003800000 */
[----:B------:R-:W-:Y:S01]  /*4df0*/  BPT.TRAP 0x1 ;  /* 0x000000040000795c */ /* 0x000fe20000300000 */
.L_x_26:
[----:B------:R-:W-:Y:S01]  /*4e00*/  ULEA UR4, UR38, UR44, 0x3 ;  /* 0x0000002c26047291 */ /* 0x000fe2000f8e183f */
[----:B------:R-:W-:-:S05]  /*4e10*/  IMAD.U32 R4, RZ, RZ, UR37 ;  /* 0x00000025ff047e24 */ /* 0x000fca000f8e00ff */
[----:B------:R-:W-:-:S04]  /*4e20*/  SHF.L.U32 R4, R4, 0x1f, RZ ;  /* 0x0000001f04047819 */ /* 0x000fc800000006ff */
[----:B------:R0:W1:Y:S01]  /*4e30*/  SYNCS.PHASECHK.TRANS64.TRYWAIT P1, [UR4+0x16850], R4 ;  /* 0x01685004ff0075a7 */ /* 0x0000620008020144 */
[----:B------:R-:W-:Y:S05]  /*4e40*/  @!P0 BRA `(.L_x_27) ;  /* 0x0000000000048947 */ /* 0x000fea0003800000 */
[----:B------:R-:W-:Y:S01]  /*4e50*/  BPT.TRAP 0x1 ;  /* 0x000000040000795c */ /* 0x000fe20000300000 */
.L_x_27:
[----:B-1----:R-:W-:Y:S05]  /*4e60*/  @P1 BRA `(.L_x_28) ;  /* 0x0000000000081947 */ /* 0x002fea0003800000 */
[----:B------:R-:W1:Y:S02]  /*4e70*/  SYNCS.PHASECHK.TRANS64.TRYWAIT P1, [UR4+0x16850], R4 ;  /* 0x01685004ff0075a7 */ /* 0x000e640008020144 */
[----:B-1----:R-:W-:Y:S05]  /*4e80*/  @!P1 BRA `(.L_x_29) ;  /* 0x0000005000989947 */ /* 0x002fea0003800000 */
.L_x_28:
[----:B------:R-:W-:Y:S01]  /*4e90*/  UIADD3 UR5, UR44, 0x400, URZ ;  /* 0x000004002c057890 */ /* 0x000fe2000fffe03f */
[----:B------:R-:W-:Y:S01]  /*4ea0*/  WARPGROUP.ARRIVE ;  /* 0x00000000000079c5 */ /* 0x000fe20000000000 */
[----:B------:R-:W-:Y:S01]  /*4eb0*/  UMOV UR7, 0x40000040 ;  /* 0x4000004000077882 */ /* 0x000fe20000000000 */
[----:B------:R-:W-:Y:S01]  /*4ec0*/  UMOV UR11, 0x40000040 ;  /* 0x40000040000b7882 */ /* 0x000fe20000000000 */
[----:B------:R-:W-:Y:S01]  /*4ed0*/  USHF.R.U32.HI UR5, URZ, 0x4, UR5 ;  /* 0x000000043f057899 */ /* 0x000fe20008011605 */
[----:B01----:R-:W0:Y:S01]  /*4ee0*/  SHFL.BFLY PT, R4, R9, 0x2, 0x1f ;  /* 0x0c401f0009047f89 */ /* 0x003e2200000e0000 */
[----:B------:R-:W-:Y:S02]  /*4ef0*/  IMAD.MOV.U32 R37, RZ, RZ, RZ ;  /* 0x000000ffff257224 */ /* 0x000fe400078e00ff */
[----:B------:R-:W-:Y:S01]  /*4f00*/  ULOP3.LUT UR5, UR5, 0x3fff, URZ, 0xc0, !UPT ;  /* 0x00003fff05057892 */ /* 0x000fe2000f8ec03f */
[----:B------:R-:W1:Y:S01]  /*4f10*/  SHFL.BFLY PT, R6, R7, 0x2, 0x1f ;  /* 0x0c401f0007067f89 */ /* 0x000e6200000e0000 */
[----:B------:R-:W-:-:S02]  /*4f20*/  IMAD.MOV.U32 R45, RZ, RZ, -0x800000 ;  /* 0xff800000ff2d7424 */ /* 0x000fc400078e00ff */
[----:B------:R-:W-:Y:S01]  /*4f30*/  ULEA UR6, UR38, UR5, 0xa ;  /* 0x0000000526067291 */ /* 0x000fe2000f8e503f */
[----:B------:R-:W-:-:S03]  /*4f40*/  IMAD.MOV.U32 R44, RZ, RZ, -0x800000 ;  /* 0xff800000ff2c7424 */ /* 0x000fc600078e00ff */
[----:B------:R-:W-:-:S05]  /*4f50*/  UIADD3 UR8, UR6, 0x80, URZ ;  /* 0x0000008006087890 */ /* 0x000fca000fffe03f */
[----:B------:R-:W-:Y:S01]  /*4f60*/  HGMMA.64x64x16.F32.BF16 R88, R120, gdesc[UR4].tnspB, R88, gsb0 ;  /* 0x40e0000478587df0 */ /* 0x000fe20008001858 */
[----:B------:R-:W-:Y:S01]  /*4f70*/  UMOV UR7, 0x40000040 ;  /* 0x4000004000077882 */ /* 0x000fe20000000000 */
[----:B------:R-:W-:Y:S01]  /*4f80*/  UMOV UR10, UR8 ;  /* 0x00000008000a7c82 */ /* 0x000fe20008000000 */
[----:B------:R-:W-:Y:S01]  /*4f90*/  UIADD3 UR8, UR6, 0x100, URZ ;  /* 0x0000010006087890 */ /* 0x000fe2000fffe03f */
[----:B0-----:R-:W-:Y:S01]  /*4fa0*/  FADD.FTZ R4, R4, R9 ;  /* 0x0000000904047221 */ /* 0x001fe20000010000 */
[----:B-1----:R-:W-:-:S04]  /*4fb0*/  FADD.FTZ R6, R6, R7 ;  /* 0x0000000706067221 */ /* 0x002fc80000010000 */
[----:B------:R-:W0:Y:S04]  /*4fc0*/  SHFL.BFLY PT, R11, R4, 0x1, 0x1f ;  /* 0x0c201f00040b7f89 */ /* 0x000e2800000e0000 */
[----:B------:R-:W1:Y:S01]  /*4fd0*/  SHFL.BFLY PT, R13, R6, 0x1, 0x1f ;  /* 0x0c201f00060d7f89 */ /* 0x000e6200000e0000 */
[----:B0-----:R-:W-:Y:S01]  /*4fe0*/  FADD.FTZ R11, R4, R11 ;  /* 0x0000000b040b7221 */ /* 0x001fe20000010000 */
[----:B-1----:R-:W-:-:S04]  /*4ff0*/  FADD.FTZ R13, R6, R13 ;  /* 0x0000000d060d7221 */ /* 0x002fc80000010000 */
[----:B------:R-:W-:Y:S01]  /*5000*/  FSETP.NE.FTZ.AND P1, PT, R11, RZ, PT ;  /* 0x000000ff0b00720b */ /* 0x000fe20003f35000 */
[----:B------:R-:W-:Y:S01]  /*5010*/  IMAD.MOV.U32 R6, RZ, RZ, RZ ;  /* 0x000000ffff067224 */ /* 0x000fe200078e00ff */
[----:B------:R-:W-:-:S11]  /*5020*/  FSETP.NE.FTZ.AND P2, PT, R13, RZ, PT ;  /* 0x000000ff0d00720b */ /* 0x000fd60003f55000 */
[----:B------:R-:W0:Y:S01]  /*5030*/  @P1 MUFU.LG2 R7, R11 ;  /* 0x0000000b00071308 */ /* 0x000e220000000c00 */
[C---:B------:R-:W-:Y:S01]  /*5040*/  @P1 FMUL.FTZ R4, R0.reuse, 0.69314718246459960938 ;  /* 0x3f31721800041820 */ /* 0x040fe20000410000 */
[----:B------:R-:W-:-:S06]  /*5050*/  @P2 FMUL.FTZ R9, R0, 0.69314718246459960938 ;  /* 0x3f31721800092820 */ /* 0x000fcc0000410000 */
[----:B------:R-:W1:Y:S08]  /*5060*/  @P2 MUFU.LG2 R8, R13 ;  /* 0x0000000d00082308 */ /* 0x000e700000000c00 */
[----:B------:R2:W3:Y:S01]  /*5070*/  @P1 MUFU.RCP R37, R11 ;  /* 0x0000000b00251308 */ /* 0x0004e20000001000 */
[----:B0-----:R-:W-:-:S04]  /*5080*/  @P1 FMUL.FTZ R7, R7, 0.69314718246459960938 ;  /* 0x3f31721807071820 */ /* 0x001fc80000410000 */
[----:B------:R-:W-:Y:S01]  /*5090*/  @P1 FFMA.FTZ R45, R4, R3, R7 ;  /* 0x00000003042d1223 */ /* 0x000fe20000010007 */
[----:B------:R-:W-:Y:S02]  /*50a0*/  WARPGROUP.DEPBAR.LE gsb0, 0x0 ;  /* 0x00008000000079c5 */ /* 0x000fe40000010000 */
[----:B------:R-:W-:Y:S01]  /*50b0*/  WARPGROUP.ARRIVE ;  /* 0x00000000000079c5 */ /* 0x000fe20000000000 */
[----:B------:R2:W0:Y:S01]  /*50c0*/  @P2 MUFU.RCP R6, R13 ;  /* 0x0000000d00062308 */ /* 0x0004220000001000 */
[----:B-1----:R-:W-:-:S04]  /*50d0*/  @P2 FMUL.FTZ R8, R8, 0.69314718246459960938 ;  /* 0x3f31721808082820 */ /* 0x002fc80000410000 */
[----:B------:R-:W-:Y:S01]  /*50e0*/  HGMMA.64x64x16.F32.BF16 R88, R124, gdesc[UR8].tnspB, R88, gsb0 ;  /* 0x40e000087c587df0 */ /* 0x000fe20008001858 */
[----:B------:R-:W-:Y:S01]  /*50f0*/  UMOV UR10, UR8 ;  /* 0x00000008000a7c82 */ /* 0x000fe20008000000 */
[----:B------:R-:W-:Y:S01]  /*5100*/  UMOV UR11, 0x40000040 ;  /* 0x40000040000b7882 */ /* 0x000fe20000000000 */
[----:B------:R-:W-:Y:S01]  /*5110*/  UIADD3 UR8, UR6, 0x180, URZ ;  /* 0x0000018006087890 */ /* 0x000fe2000fffe03f */
[----:B------:R-:W-:Y:S01]  /*5120*/  @P2 FFMA.FTZ R44, R9, R5, R8 ;  /* 0x00000005092c2223 */ /* 0x000fe20000010008 */
[----:B------:R-:W-:Y:S02]  /*5130*/  WARPGROUP.DEPBAR.LE gsb0, 0x0 ;  /* 0x00008000000079c5 */ /* 0x000fe40000010000 */
[----:B------:R-:W-:-:S06]  /*5140*/  WARPGROUP.ARRIVE ;  /* 0x00000000000079c5 */ /* 0x000fcc0000000000 */
[----:B------:R-:W-:Y:S01]  /*5150*/  HGMMA.64x64x16.F32.BF16 R88, R128, gdesc[UR8].tnspB, R88, gsb0 ;  /* 0x40e0000880587df0 */ /* 0x000fe20008001858 */
[----:B------:R-:W-:Y:S01]  /*5160*/  UMOV UR10, UR8 ;  /* 0x00000008000a7c82 */ /* 0x000fe20008000000 */
[----:B------:R-:W-:Y:S01]  /*5170*/  UMOV UR11, 0x40000040 ;  /* 0x40000040000b7882 */ /* 0x000fe20000000000 */
[----:B------:R-:W-:Y:S01]  /*5180*/  UIADD3 UR8, UR6, 0x200, URZ ;  /* 0x0000020006087890 */ /* 0x000fe2000fffe03f */
        /* <DEDUP_REMOVED lines=11> */
[----:B------:R-:W-:Y:S02]  /*5240*/  UIADD3 UR8, UR6, 0x300, URZ ;  /* 0x0000030006087890 */ /* 0x000fe4000fffe03f */
[----:B------:R-:W-:Y:S01]  /*5250*/  UIADD3 UR6, UR6, 0x380, URZ ;  /* 0x0000038006067890 */ /* 0x000fe2000fffe03f */
[----:B------:R-:W-:Y:S02]  /*5260*/  WARPGROUP.DEPBAR.LE gsb0, 0x0 ;  /* 0x00008000000079c5 */ /* 0x000fe40000010000 */
[----:B------:R-:W-:-:S06]  /*5270*/  WARPGROUP.ARRIVE ;  /* 0x00000000000079c5 */ /* 0x000fcc0000000000 */
[----:B------:R-:W-:Y:S01]  /*5280*/  HGMMA.64x64x16.F32.BF16 R88, R140, gdesc[UR8].tnspB, R88, gsb0 ;  /* 0x40e000088c587df0 */ /* 0x000fe20008001858 */
[----:B------:R-:W-:Y:S01]  /*5290*/  UMOV UR10, UR8 ;  /* 0x00000008000a7c82 */ /* 0x000fe20008000000 */
[----:B------:R-:W-:Y:S01]  /*52a0*/  UMOV UR11, 0x40000040 ;  /* 0x40000040000b7882 */ /* 0x000fe20000000000 */
[----:B------:R-:W-:Y:S02]  /*52b0*/  WARPGROUP.DEPBAR.LE gsb0, 0x0 ;  /* 0x00008000000079c5 */ /* 0x000fe40000010000 */
[----:B------:R-:W-:-:S06]  /*52c0*/  WARPGROUP.ARRIVE ;  /* 0x00000000000079c5 */ /* 0x000fcc0000000000 */
[----:B------:R-:W-:Y:S03]  /*52d0*/  HGMMA.64x64x16.F32.BF16 R88, R144, gdesc[UR8].tnspB, R88, gsb0 ;  /* 0x40e0000890587df0 */ /* 0x000fe60008001858 */
[----:B------:R-:W-:Y:S02]  /*52e0*/  WARPGROUP.DEPBAR.LE gsb0, 0x0 ;  /* 0x00008000000079c5 */ /* 0x000fe40000010000 */
[----:B------:R-:W-:-:S06]  /*52f0*/  WARPGROUP.ARRIVE ;  /* 0x00000000000079c5 */ /* 0x000fcc0000000000 */
[----:B------:R-:W-:Y:S03]  /*5300*/  HGMMA.64x64x16.F32.BF16 R88, R148, gdesc[UR4].tnspB, R88, gsb0 ;  /* 0x40e0000494587df0 */ /* 0x000fe60008001858 */
[----:B------:R-:W-:Y:S02]  /*5310*/  WARPGROUP.DEPBAR.LE gsb0, 0x0 ;  /* 0x00008000000079c5 */ /* 0x000fe40000010000 */
[----:B0-23--:R-:W-:Y:S05]  /*5320*/  @!P0 BRA `(.L_x_30) ;  /* 0x0000000000048947 */ /* 0x00dfea0003800000 */
[----:B------:R-:W-:Y:S01]  /*5330*/  BPT.TRAP 0x1 ;  /* 0x000000040000795c */ /* 0x000fe20000300000 */
.L_x_30:
[----:B------:R-:W0:Y:S01]  /*5340*/  LDC R0, c[0x0][0xbe8] ;  /* 0x0002fa00ff007b82 */ /* 0x000e220000000800 */
[----:B------:R-:W-:Y:S01]  /*5350*/  ULDC UR10, c[0x0][0xc44] ;  /* 0x00031100000a7ab9 */ /* 0x000fe20000000800 */
[----:B------:R-:W-:Y:S01]  /*5360*/  IMAD R47, RZ, RZ, -UR43 ;  /* 0x8000002bff2f7e24 */ /* 0x000fe2000f8e02ff */
[----:B------:R-:W-:Y:S01]  /*5370*/  ULDC.64 UR8, c[0x0][0xb90] ;  /* 0x0002e40000087ab9 */ /* 0x000fe20000000a00 */
[----:B------:R-:W-:Y:S02]  /*5380*/  IMAD.SHL.U32 R3, R2, 0x8, RZ ;  /* 0x0000000802037824 */ /* 0x000fe400078e00ff */
[-C--:B------:R-:W-:Y:S01]  /*5390*/  FMUL.FTZ R46, R91, R6.reuse ;  /* 0x000000065b2e7220 */ /* 0x080fe20000410000 */
[-C--:B------:R-:W-:Y:S01]  /*53a0*/  FMUL.FTZ R51, R90, R6.reuse ;  /* 0x000000065a337220 */ /* 0x080fe20000410000 */
[-C--:B------:R-:W-:Y:S01]  /*53b0*/  FMUL.FTZ R50, R95, R6.reuse ;  /* 0x000000065f327220 */ /* 0x080fe20000410000 */
[----:B------:R-:W1:Y:S01]  /*53c0*/  S2UR UR5, SR_SWINHI ;  /* 0x00000000000579c3 */ /* 0x000e620000002f00 */
[-C--:B------:R-:W-:Y:S01]  /*53d0*/  FMUL.FTZ R53, R94, R6.reuse ;  /* 0x000000065e357220 */ /* 0x080fe20000410000 */
[-C--:B------:R-:W-:Y:S01]  /*53e0*/  FMUL.FTZ R52, R99, R6.reuse ;  /* 0x0000000663347220 */ /* 0x080fe20000410000 */
[-C--:B------:R-:W-:Y:S01]  /*53f0*/  FMUL.FTZ R55, R98, R6.reuse ;  /* 0x0000000662377220 */ /* 0x080fe20000410000 */
[-C--:B------:R-:W-:Y:S01]  /*5400*/  FMUL.FTZ R54, R103, R6.reuse ;  /* 0x0000000667367220 */ /* 0x080fe20000410000 */
[-C--:B------:R-:W-:Y:S01]  /*5410*/  FMUL.FTZ R57, R102, R6.reuse ;  /* 0x0000000666397220 */ /* 0x080fe20000410000 */
[-C--:B------:R-:W-:Y:S01]  /*5420*/  FMUL.FTZ R56, R107, R6.reuse ;  /* 0x000000066b387220 */ /* 0x080fe20000410000 */
[-C--:B------:R-:W-:Y:S01]  /*5430*/  FMUL.FTZ R59, R106, R6.reuse ;  /* 0x000000066a3b7220 */ /* 0x080fe20000410000 */
[----:B------:R-:W2:Y:S01]  /*5440*/  LDC R24, c[0x0][0xc38] ;  /* 0x00030e00ff187b82 */ /* 0x000ea20000000800 */
[-C--:B------:R-:W-:Y:S01]  /*5450*/  FMUL.FTZ R58, R111, R6.reuse ;  /* 0x000000066f3a7220 */ /* 0x080fe20000410000 */
[-C--:B------:R-:W-:Y:S01]  /*5460*/  FMUL.FTZ R61, R110, R6.reuse ;  /* 0x000000066e3d7220 */ /* 0x080fe20000410000 */
[-C--:B------:R-:W-:Y:S01]  /*5470*/  FMUL.FTZ R60, R115, R6.reuse ;  /* 0x00000006733c7220 */ /* 0x080fe20000410000 */
[-C--:B------:R-:W-:Y:S01]  /*5480*/  FMUL.FTZ R63, R114, R6.reuse ;  /* 0x00000006723f7220 */ /* 0x080fe20000410000 */
[-C--:B------:R-:W-:Y:S01]  /*5490*/  FMUL.FTZ R62, R119, R6.reuse ;  /* 0x00000006773e7220 */ /* 0x080fe20000410000 */
[----:B------:R-:W-:Y:S01]  /*54a0*/  FMUL.FTZ R65, R118, R6 ;  /* 0x0000000676417220 */ /* 0x000fe20000410000 */
[----:B------:R-:W-:Y:S01]  /*54b0*/  IMAD R5, R16, 0x40, R3 ;  /* 0x0000004010057824 */ /* 0x000fe200078e0203 */
[----:B0-----:R-:W-:Y:S01]  /*54c0*/  ISETP.NE.AND P1, PT, R0, 0x1, PT ;  /* 0x000000010000780c */ /* 0x001fe20003f25270 */
[----:B------:R-:W0:Y:S01]  /*54d0*/  LDC.64 R38, c[0x0][0xb98] ;  /* 0x0002e600ff267b82 */ /* 0x000e220000000a00 */
[----:B------:R-:W-:Y:S01]  /*54e0*/  UIADD3 UR4, UR4, 0x16860, URZ ;  /* 0x0001686004047890 */ /* 0x000fe2000fffe03f */
[-C--:B------:R-:W-:Y:S01]  /*54f0*/  FMUL.FTZ R40, R89, R37.reuse ;  /* 0x0000002559287220 */ /* 0x080fe20000410000 */
[-C--:B------:R-:W-:Y:S01]  /*5500*/  FMUL.FTZ R43, R88, R37.reuse ;  /* 0x00000025582b7220 */ /* 0x080fe20000410000 */
[-C--:B------:R-:W-:Y:S01]  /*5510*/  FMUL.FTZ R41, R93, R37.reuse ;  /* 0x000000255d297220 */ /* 0x080fe20000410000 */
[----:B------:R-:W-:Y:S01]  /*5520*/  UPRMT UR4, UR41, 0x654, UR4 ;  /* 0x0000065429047896 */ /* 0x000fe20008000004 */
[----:B------:R-:W-:Y:S01]  /*5530*/  FMUL.FTZ R42, R92, R37 ;  /* 0x000000255c2a7220 */ /* 0x000fe20000410000 */
[----:B------:R-:W-:Y:S01]  /*5540*/  UMOV UR6, UR44 ;  /* 0x0000002c00067c82 */ /* 0x000fe20008000000 */
[----:B-1----:R-:W-:Y:S01]  /*5550*/  UMOV UR7, UR5 ;  /* 0x0000000500077c82 */ /* 0x002fe20008000000 */
[----:B------:R-:W-:Y:S01]  /*5560*/  UIADD3 UR5, -UR45, URZ, URZ ;  /* 0x0000003f2d057290 */ /* 0x000fe2000fffe13f */
[----:B------:R-:W-:Y:S01]  /*5570*/  MOV R28, UR6 ;  /* 0x00000006001c7c02 */ /* 0x000fe20008000f00 */
[----:B------:R-:W-:-:S02]  /*5580*/  IMAD.U32 R29, RZ, RZ, UR7 ;  /* 0x00000007ff1d7e24 */ /* 0x000fc4000f8e00ff */
[----:B------:R-:W-:Y:S01]  /*5590*/  FMUL.FTZ R12, R101, R37 ;  /* 0x00000025650c7220 */ /* 0x000fe20000410000 */
[----:B------:R-:W1:Y:S01]  /*55a0*/  @P1 LDC R20, c[0x0][0xbec] ;  /* 0x0002fb00ff141b82 */ /* 0x000e620000000800 */
[----:B------:R-:W-:Y:S01]  /*55b0*/  UIMAD UR10, UR10, UR5, UR43 ;  /* 0x000000050a0a72a4 */ /* 0x000fe2000f8e022b */
[----:B------:R-:W-:-:S04]  /*55c0*/  IMAD.WIDE R10, R152, 0x2, R28 ;  /* 0x00000002980a7825 */ /* 0x000fc800078e021c */
[-C--:B------:R-:W-:Y:S01]  /*55d0*/  FMUL.FTZ R35, R100, R37.reuse ;  /* 0x0000002564237220 */ /* 0x080fe20000410000 */
[----:B------:R-:W-:Y:S01]  /*55e0*/  FMUL.FTZ R15, R97, R37 ;  /* 0x00000025610f7220 */ /* 0x000fe20000410000 */
[----:B------:R-:W-:Y:S01]  /*55f0*/  USHF.R.S32.HI UR11, URZ, 0x1f, UR10 ;  /* 0x0000001f3f0b7899 */ /* 0x000fe2000801140a */
[----:B--2---:R-:W-:Y:S01]  /*5600*/  IMAD R47, R24, R47, UR46 ;  /* 0x0000002e182f7e24 */ /* 0x004fe2000f8e022f */
[C---:B------:R-:W-:Y:S01]  /*5610*/  IADD3 R27, P0, R10.reuse, 0x60, RZ ;  /* 0x000000600a1b7810 */ /* 0x040fe20007f1e0ff */
[----:B------:R-:W2:Y:S01]  /*5620*/  @P1 LDC R69, c[0x0][0xbf0] ;  /* 0x0002fc00ff451b82 */ /* 0x000ea20000000800 */
[----:B------:R-:W-:Y:S01]  /*5630*/  UIMAD UR5, UR11, UR8, URZ ;  /* 0x000000080b0572a4 */ /* 0x000fe2000f8e023f */
[----:B------:R-:W-:Y:S01]  /*5640*/  IMAD R73, R47, 0xc0, R23 ;  /* 0x000000c02f497824 */ /* 0x000fe200078e0217 */
[----:B------:R-:W-:Y:S01]  /*5650*/  LOP3.LUT R6, R27, 0x380, RZ, 0xc0, !PT ;  /* 0x000003801b067812 */ /* 0x000fe200078ec0ff */
[----:B------:R-:W-:Y:S01]  /*5660*/  IMAD.WIDE R28, R5, 0x2, R28 ;  /* 0x00000002051c7825 */ /* 0x000fe200078e021c */
[----:B------:R-:W-:Y:S01]  /*5670*/  UIMAD.WIDE.U32 UR6, UR10, UR8, URZ ;  /* 0x000000080a0672a5 */ /* 0x000fe2000f8e003f */
[----:B------:R-:W-:Y:S01]  /*5680*/  IADD3 R25, P2, R10, 0x40, RZ ;  /* 0x000000400a197810 */ /* 0x000fe20007f5e0ff */
[----:B------:R-:W-:Y:S01]  /*5690*/  UIMAD UR5, UR10, UR9, UR5 ;  /* 0x000000090a0572a4 */ /* 0x000fe2000f8e0205 */
[----:B------:R-:W-:Y:S01]  /*56a0*/  SHF.R.U64 R6, R6, 0x3, RZ ;  /* 0x0000000306067819 */ /* 0x000fe200000012ff */
[----:B------:R-:W-:Y:S01]  /*56b0*/  IMAD.X R9, RZ, RZ, R11, P0 ;  /* 0x000000ffff097224 */ /* 0x000fe200000e060b */
[----:B------:R-:W-:Y:S01]  /*56c0*/  LOP3.LUT R4, R25, 0x380, RZ, 0xc0, !PT ;  /* 0x0000038019047812 */ /* 0x000fe200078ec0ff */
[----:B------:R-:W-:Y:S01]  /*56d0*/  UIADD3 UR5, UR7, UR5, URZ ;  /* 0x0000000507057290 */ /* 0x000fe2000fffe03f */
[----:B------:R-:W-:Y:S01]  /*56e0*/  LOP3.LUT R8, R6, R27, RZ, 0x3c, !PT ;  /* 0x0000001b06087212 */ /* 0x000fe200078e3cff */
[----:B------:R-:W-:Y:S01]  /*56f0*/  IMAD.MOV.U32 R67, RZ, RZ, R73 ;  /* 0x000000ffff437224 */ /* 0x000fe200078e0049 */
[----:B------:R-:W-:Y:S01]  /*5700*/  IADD3 R27, P0, R28, 0x1800, RZ ;  /* 0x000018001c1b7810 */ /* 0x000fe20007f1e0ff */
[----:B------:R-:W-:Y:S01]  /*5710*/  IMAD.U32 R48, RZ, RZ, UR6 ;  /* 0x00000006ff307e24 */ /* 0x000fe2000f8e00ff */
[----:B------:R-:W-:Y:S01]  /*5720*/  MOV R49, UR7 ;  /* 0x0000000700317c02 */ /* 0x000fe20008000f00 */
[----:B-1----:R-:W-:Y:S01]  /*5730*/  @P1 IMAD.HI.U32 R20, R73, R20, RZ ;  /* 0x0000001449141227 */ /* 0x002fe200078e00ff */
[----:B------:R-:W-:Y:S01]  /*5740*/  LOP3.LUT R26, R27, 0x380, RZ, 0xc0, !PT ;  /* 0x000003801b1a7812 */ /* 0x000fe200078ec0ff */
[----:B------:R-:W-:Y:S01]  /*5750*/  USHF.R.S32.HI UR7, URZ, 0x1f, UR45 ;  /* 0x0000001f3f077899 */ /* 0x000fe2000801142d */
[----:B------:R-:W-:Y:S01]  /*5760*/  SHF.R.U64 R4, R4, 0x3, RZ ;  /* 0x0000000304047819 */ /* 0x000fe200000012ff */
[----:B------:R-:W-:Y:S01]  /*5770*/  IMAD.U32 R49, RZ, RZ, UR5 ;  /* 0x00000005ff317e24 */ /* 0x000fe2000f8e00ff */
[----:B------:R-:W-:Y:S01]  /*5780*/  IADD3 R21, P3, R10, 0x20, RZ ;  /* 0x000000200a157810 */ /* 0x000fe20007f7e0ff */
[----:B------:R-:W-:Y:S01]  /*5790*/  SYNCS.ARRIVE.TRANS64.RED.A1T0 RZ, [UR4], RZ ;  /* 0x000000ffffff79a7 */ /* 0x000fe20008100404 */
[----:B--2---:R-:W-:Y:S01]  /*57a0*/  @P1 SHF.R.U32.HI R67, RZ, R69, R20 ;  /* 0x00000045ff431219 */ /* 0x004fe20000011614 */
[----:B0-----:R-:W-:Y:S01]  /*57b0*/  IMAD.WIDE.U32 R48, R38, UR45, R48 ;  /* 0x0000002d26307c25 */ /* 0x001fe2000f8e0030 */
[----:B------:R-:W-:Y:S01]  /*57c0*/  SHF.R.U64 R26, R26, 0x3, RZ ;  /* 0x000000031a1a7819 */ /* 0x000fe200000012ff */
[----:B------:R-:W-:Y:S01]  /*57d0*/  ULDC.64 UR8, c[0x0][0xb88] ;  /* 0x0002e20000087ab9 */ /* 0x000fe20000000a00 */
[----:B------:R-:W-:Y:S01]  /*57e0*/  LOP3.LUT R6, R4, R25, RZ, 0x3c, !PT ;  /* 0x0000001904067212 */ /* 0x000fe200078e3cff */
[----:B------:R-:W-:Y:S01]  /*57f0*/  IMAD.MOV R69, RZ, RZ, -R67 ;  /* 0x000000ffff457224 */ /* 0x000fe200078e0a43 */
[----:B------:R-:W-:Y:S01]  /*5800*/  LOP3.LUT R4, R21, 0x380, RZ, 0xc0, !PT ;  /* 0x0000038015047812 */ /* 0x000fe200078ec0ff */
[----:B------:R-:W-:Y:S01]  /*5810*/  IMAD R64, R38, UR7, RZ ;  /* 0x0000000726407c24 */ /* 0x000fe2000f8e02ff */
[----:B------:R-:W-:Y:S01]  /*5820*/  LOP3.LUT R5, R10, 0x380, RZ, 0xc0, !PT ;  /* 0x000003800a057812 */ /* 0x000fe200078ec0ff */
[----:B------:R-:W-:Y:S01]  /*5830*/  IMAD R69, R0, R69, R73 ;  /* 0x0000004500457224 */ /* 0x000fe200078e0249 */
[----:B------:R-:W-:Y:S01]  /*5840*/  LOP3.LUT R26, R26, R27, RZ, 0x3c, !PT ;  /* 0x0000001b1a1a7212 */ /* 0x000fe200078e3cff */
[----:B------:R-:W-:Y:S01]  /*5850*/  IMAD.X R27, RZ, RZ, R29, P0 ;  /* 0x000000ffff1b7224 */ /* 0x000fe200000e061d */
[----:B------:R-:W-:Y:S01]  /*5860*/  SHF.R.U64 R4, R4, 0x3, RZ ;  /* 0x0000000304047819 */ /* 0x000fe200000012ff */
[----:B------:R-:W-:Y:S01]  /*5870*/  IMAD R64, R39, UR45, R64 ;  /* 0x0000002d27407c24 */ /* 0x000fe2000f8e0240 */
[----:B------:R-:W-:Y:S01]  /*5880*/  IADD3 R38, P0, R67, R48, RZ ;  /* 0x0000003043267210 */ /* 0x000fe20007f1e0ff */
[----:B------:R-:W-:Y:S01]  /*5890*/  IMAD.X R7, RZ, RZ, R11, P2 ;  /* 0x000000ffff077224 */ /* 0x000fe200010e060b */
[----:B------:R-:W-:Y:S01]  /*58a0*/  SHF.R.U64 R5, R5, 0x3, RZ ;  /* 0x0000000305057819 */ /* 0x000fe200000012ff */
[----:B------:R-:W-:Y:S01]  /*58b0*/  ULDC UR5, c[0x0][0xa88] ;  /* 0x0002a20000057ab9 */ /* 0x000fe20000000800 */
[----:B------:R-:W-:Y:S01]  /*58c0*/  SHF.R.S32.HI R39, RZ, 0x1f, R67 ;  /* 0x0000001fff277819 */ /* 0x000fe20000011443 */
[-C--:B------:R-:W-:Y:S01]  /*58d0*/  FMUL.FTZ R36, R96, R37.reuse ;  /* 0x0000002560247220 */ /* 0x080fe20000410000 */
[----:B------:R-:W-:Y:S01]  /*58e0*/  SHF.R.S32.HI R48, RZ, 0x1f, R69 ;  /* 0x0000001fff307819 */ /* 0x000fe20000011445 */
[-C--:B------:R-:W-:Y:S01]  /*58f0*/  FMUL.FTZ R13, R105, R37.reuse ;  /* 0x00000025690d7220 */ /* 0x080fe20000410000 */
[----:B------:R-:W-:Y:S01]  /*5900*/  IADD3 R25, P2, R28, 0x3000, RZ ;  /* 0x000030001c197810 */ /* 0x000fe20007f5e0ff */
[----:B------:R-:W-:Y:S01]  /*5910*/  FMUL.FTZ R34, R104, R37 ;  /* 0x0000002568227220 */ /* 0x000fe20000410000 */
[----:B------:R-:W-:Y:S01]  /*5920*/  LOP3.LUT R4, R4, R21, RZ, 0x3c, !PT ;  /* 0x0000001504047212 */ /* 0x000fe200078e3cff */
[----:B------:R-:W-:Y:S01]  /*5930*/  IMAD R48, R48, UR8, RZ ;  /* 0x0000000830307c24 */ /* 0x000fe2000f8e02ff */
[----:B------:R-:W-:Y:S01]  /*5940*/  LOP3.LUT R10, R5, R10, RZ, 0x3c, !PT ;  /* 0x0000000a050a7212 */ /* 0x000fe200078e3cff */
[----:B------:R-:W-:Y:S01]  /*5950*/  IMAD.X R5, RZ, RZ, R11, P3 ;  /* 0x000000ffff057224 */ /* 0x000fe200018e060b */
[----:B------:R-:W-:Y:S01]  /*5960*/  LOP3.LUT R21, R28, 0x380, RZ, 0xc0, !PT ;  /* 0x000003801c157812 */ /* 0x000fe200078ec0ff */
[----:B------:R-:W-:Y:S01]  /*5970*/  FMUL.FTZ R14, R109, R37 ;  /* 0x000000256d0e7220 */ /* 0x000fe20000410000 */
[----:B------:R-:W-:Y:S01]  /*5980*/  IADD3.X R39, R39, R49, R64, P0, !PT ;  /* 0x0000003127277210 */ /* 0x000fe200007fe440 */
[----:B------:R-:W-:Y:S01]  /*5990*/  IMAD R64, R0, UR5, RZ ;  /* 0x0000000500407c24 */ /* 0x000fe2000f8e02ff */
[----:B------:R-:W-:Y:S01]  /*59a0*/  LOP3.LUT R24, R25, 0x380, RZ, 0xc0, !PT ;  /* 0x0000038019187812 */ /* 0x000fe200078ec0ff */
[-C--:B------:R-:W-:Y:S01]  /*59b0*/  FMUL.FTZ R33, R108, R37.reuse ;  /* 0x000000256c217220 */ /* 0x080fe20000410000 */
[----:B------:R-:W-:Y:S01]  /*59c0*/  SHF.R.U64 R21, R21, 0x3, RZ ;  /* 0x0000000315157819 */ /* 0x000fe200000012ff */
[-C--:B------:R-:W-:Y:S01]  /*59d0*/  FMUL.FTZ R31, R113, R37.reuse ;  /* 0x00000025711f7220 */ /* 0x080fe20000410000 */
[----:B------:R-:W-:Y:S01]  /*59e0*/  IADD3 R71, P3, R28, 0x4800, RZ ;  /* 0x000048001c477810 */ /* 0x000fe20007f7e0ff */
[----:B------:R-:W-:Y:S01]  /*59f0*/  FMUL.FTZ R32, R112, R37 ;  /* 0x0000002570207220 */ /* 0x000fe20000410000 */
[----:B------:R-:W-:Y:S01]  /*5a00*/  MOV R70, R10 ;  /* 0x0000000a00467202 */ /* 0x000fe20000000f00 */
[C---:B------:R-:W-:Y:S01]  /*5a10*/  IMAD R11, R69.reuse, UR9, R48 ;  /* 0x00000009450b7c24 */ /* 0x040fe2000f8e0230 */
[----:B------:R-:W-:Y:S01]  /*5a20*/  MOV R67, R6 ;  /* 0x0000000600437202 */ /* 0x000fe20000000f00 */
[----:B------:R-:W-:Y:S01]  /*5a30*/  IMAD.WIDE.U32 R6, R69, UR8, R38 ;  /* 0x0000000845067c25 */ /* 0x000fe2000f8e0026 */
[----:B------:R-:W-:Y:S01]  /*5a40*/  SHF.R.U64 R24, R24, 0x3, RZ ;  /* 0x0000000318187819 */ /* 0x000fe200000012ff */
[----:B------:R-:W-:Y:S01]  /*5a50*/  ULDC.64 UR8, c[0x0][0xb50] ;  /* 0x0002d40000087ab9 */ /* 0x000fe20000000a00 */
[----:B------:R-:W-:Y:S01]  /*5a60*/  LOP3.LUT R28, R21, R28, RZ, 0x3c, !PT ;  /* 0x0000001c151c7212 */ /* 0x000fe200078e3cff */
[----:B------:R-:W-:Y:S01]  /*5a70*/  IMAD R39, R47, 0xc0, R22 ;  /* 0x000000c02f277824 */ /* 0x000fe200078e0216 */
[----:B------:R-:W-:Y:S01]  /*5a80*/  MOV R66, R8 ;  /* 0x0000000800427202 */ /* 0x000fe20000000f00 */
[--C-:B------:R-:W-:Y:S01]  /*5a90*/  IMAD.X R21, RZ, RZ, R29.reuse, P3 ;  /* 0x000000ffff157224 */ /* 0x100fe200018e061d */
[----:B------:R-:W-:Y:S01]  /*5aa0*/  LOP3.LUT P0, RZ, R17, 0x3, RZ, 0xc0, !PT ;  /* 0x0000000311ff7812 */ /* 0x000fe2000780c0ff */
[----:B------:R-:W-:Y:S01]  /*5ab0*/  VIADD R9, R39, 0x8 ;  /* 0x0000000827097836 */ /* 0x000fe20000000000 */
[----:B------:R-:W-:Y:S01]  /*5ac0*/  IADD3 R7, R7, R11, RZ ;  /* 0x0000000b07077210 */ /* 0x000fe20007ffe0ff */
[-C--:B------:R-:W-:Y:S01]  /*5ad0*/  FMUL.FTZ R30, R117, R37.reuse ;  /* 0x00000025751e7220 */ /* 0x080fe20000410000 */
[----:B------:R-:W-:Y:S01]  /*5ae0*/  LEA R38, P3, R6, UR8, 0x2 ;  /* 0x0000000806267c11 */ /* 0x000fe2000f8610ff */
[----:B------:R-:W-:Y:S01]  /*5af0*/  FMUL.FTZ R37, R116, R37 ;  /* 0x0000002574257220 */ /* 0x000fe20000410000 */
[----:B------:R-:W-:Y:S01]  /*5b00*/  LOP3.LUT R24, R24, R25, RZ, 0x3c, !PT ;  /* 0x0000001918187212 */ /* 0x000fe200078e3cff */
[----:B------:R-:W-:Y:S01]  /*5b10*/  IMAD.X R25, RZ, RZ, R29, P2 ;  /* 0x000000ffff197224 */ /* 0x000fe200010e061d */
[----:B------:R-:W-:Y:S01]  /*5b20*/  ISETP.GE.OR P2, PT, R39, R64, P0 ;  /* 0x000000402700720c */ /* 0x000fe20000746670 */
[----:B------:R-:W-:Y:S01]  /*5b30*/  SHFL.IDX PT, R48, R38, RZ, 0x1c1f ;  /* 0x001c1fff26307589 */ /* 0x000fe200000e0000 */
[----:B------:R-:W-:-:S02]  /*5b40*/  MOV R68, R4 ;  /* 0x0000000400447202 */ /* 0x000fc40000000f00 */
[----:B------:R-:W-:Y:S01]  /*5b50*/  LEA.HI.X R39, R6, UR9, R7, 0x2, P3 ;  /* 0x0000000906277c11 */ /* 0x000fe200098f1407 */
[----:B------:R-:W-:Y:S01]  /*5b60*/  ULDC.64 UR8, c[0x0][0xae8] ;  /* 0x0002ba0000087ab9 */ /* 0x000fe20000000a00 */
[----:B------:R-:W-:Y:S02]  /*5b70*/  ISETP.GE.OR P0, PT, R9, R64, P0 ;  /* 0x000000400900720c */ /* 0x000fe40000706670 */
[----:B------:R-:W-:Y:S01]  /*5b80*/  F2FP.BF16.F32.PACK_AB R4, R40, R43 ;  /* 0x0000002b2804723e */ /* 0x000fe200000010ff */
[----:B------:R-:W0:Y:S01]  /*5b90*/  SHFL.IDX PT, R49, R39, RZ, 0x1c1f ;  /* 0x001c1fff27317589 */ /* 0x000e2200000e0000 */
[----:B------:R-:W-:Y:S02]  /*5ba0*/  F2FP.BF16.F32.PACK_AB R5, R46, R51 ;  /* 0x000000332e05723e */ /* 0x000fe400000010ff */
[----:B------:R-:W-:Y:S01]  /*5bb0*/  F2FP.BF16.F32.PACK_AB R6, R41, R42 ;  /* 0x0000002a2906723e */ /* 0x000fe200000010ff */
[----:B------:R-:W-:Y:S01]  /*5bc0*/  BAR.SYNC.DEFER_BLOCKING 0x1, 0x180 ;  /* 0x0046000000007b1d */ /* 0x000fe20000010000 */
[----:B------:R-:W-:-:S02]  /*5bd0*/  F2FP.BF16.F32.PACK_AB R7, R50, R53 ;  /* 0x000000353207723e */ /* 0x000fc400000010ff */
[----:B------:R-:W-:Y:S02]  /*5be0*/  F2FP.BF16.F32.PACK_AB R10, R12, R35 ;  /* 0x000000230c0a723e */ /* 0x000fe400000010ff */
[----:B------:R-:W-:Y:S02]  /*5bf0*/  F2FP.BF16.F32.PACK_AB R8, R15, R36 ;  /* 0x000000240f08723e */ /* 0x000fe400000010ff */
[----:B------:R-:W-:Y:S01]  /*5c00*/  F2FP.BF16.F32.PACK_AB R9, R52, R55 ;  /* 0x000000373409723e */ /* 0x000fe200000010ff */
[----:B------:R-:W-:Y:S01]  /*5c10*/  SHFL.IDX PT, R50, R38, 0x1, 0x1c1f ;  /* 0x003c1f0026327f89 */ /* 0x000fe200000e0000 */
[----:B------:R-:W-:Y:S02]  /*5c20*/  F2FP.BF16.F32.PACK_AB R11, R54, R57 ;  /* 0x00000039360b723e */ /* 0x000fe400000010ff */
[----:B------:R-:W-:Y:S01]  /*5c30*/  F2FP.BF16.F32.PACK_AB R12, R13, R34 ;  /* 0x000000220d0c723e */ /* 0x000fe200000010ff */
[----:B------:R-:W1:Y:S01]  /*5c40*/  SHFL.IDX PT, R51, R39, 0x1, 0x1c1f ;  /* 0x003c1f0027337f89 */ /* 0x000e6200000e0000 */
[----:B------:R-:W-:-:S02]  /*5c50*/  F2FP.BF16.F32.PACK_AB R13, R56, R59 ;  /* 0x0000003b380d723e */ /* 0x000fc400000010ff */
[----:B------:R-:W-:Y:S02]  /*5c60*/  F2FP.BF16.F32.PACK_AB R14, R14, R33 ;  /* 0x000000210e0e723e */ /* 0x000fe400000010ff */
[----:B------:R-:W-:Y:S02]  /*5c70*/  F2FP.BF16.F32.PACK_AB R15, R58, R61 ;  /* 0x0000003d3a0f723e */ /* 0x000fe400000010ff */
[----:B------:R-:W-:Y:S02]  /*5c80*/  F2FP.BF16.F32.PACK_AB R52, R31, R32 ;  /* 0x000000201f34723e */ /* 0x000fe400000010ff */
[----:B------:R-:W-:Y:S02]  /*5c90*/  F2FP.BF16.F32.PACK_AB R53, R60, R63 ;  /* 0x0000003f3c35723e */ /* 0x000fe400000010ff */
[----:B------:R-:W-:Y:S01]  /*5ca0*/  F2FP.BF16.F32.PACK_AB R54, R30, R37 ;  /* 0x000000251e36723e */ /* 0x000fe200000010ff */
[----:B------:R2:W-:Y:S01]  /*5cb0*/  STSM.16.M88.4 [R70], R4 ;  /* 0x0000000446007844 */ /* 0x0005e20000000200 */
[----:B------:R-:W-:-:S02]  /*5cc0*/  F2FP.BF16.F32.PACK_AB R55, R62, R65 ;  /* 0x000000413e37723e */ /* 0x000fc400000010ff */
[----:B------:R-:W-:Y:S01]  /*5cd0*/  LOP3.LUT R20, R71, 0x380, RZ, 0xc0, !PT ;  /* 0x0000038047147812 */ /* 0x000fe200078ec0ff */
[----:B------:R3:W-:Y:S03]  /*5ce0*/  STSM.16.M88.4 [R68], R8 ;  /* 0x0000000844007844 */ /* 0x0007e60000000200 */
[----:B------:R-:W-:Y:S01]  /*5cf0*/  SHF.R.U64 R20, R20, 0x3, RZ ;  /* 0x0000000314147819 */ /* 0x000fe200000012ff */
[----:B------:R4:W-:Y:S03]  /*5d00*/  STSM.16.M88.4 [R67], R12 ;  /* 0x0000000c43007844 */ /* 0x0009e60000000200 */
[----:B------:R-:W-:Y:S01]  /*5d10*/  LOP3.LUT R20, R20, R71, RZ, 0x3c, !PT ;  /* 0x0000004714147212 */ /* 0x000fe200078e3cff */
[----:B------:R-:W-:Y:S01]  /*5d20*/  STSM.16.M88.4 [R66], R52 ;  /* 0x0000003442007844 */ /* 0x000fe20000000200 */
[----:B------:R-:W-:Y:S08]  /*5d30*/  BAR.SYNC.DEFER_BLOCKING 0x1, 0x180 ;  /* 0x0046000000007b1d */ /* 0x000ff00000010000 */
[----:B--2---:R-:W2:Y:S08]  /*5d40*/  @P1 LDC R5, c[0x0][0xbec] ;  /* 0x0002fb00ff051b82 */ /* 0x004eb00000000800 */
[----:B---3--:R-:W3:Y:S01]  /*5d50*/  @P1 LDC R10, c[0x0][0xbf0] ;  /* 0x0002fc00ff0a1b82 */ /* 0x008ee20000000800 */
[----:B------:R-:W-:Y:S01]  /*5d60*/  IMAD R4, R2, 0x30, R16 ;  /* 0x0000003002047824 */ /* 0x000fe200078e0210 */
[----:B------:R-:W-:-:S06]  /*5d70*/  UIMAD UR6, UR11, UR8, URZ ;  /* 0x000000080b0672a4 */ /* 0x000fcc000f8e023f */
[----:B------:R-:W5:Y:S01]  /*5d80*/  LDC.64 R8, c[0x0][0xae0] ;  /* 0x0002b800ff087b82 */ /* 0x000f620000000a00 */
[----:B0-----:R-:W-:Y:S04]  /*5d90*/  @!P2 ST.E desc[UR50][R48.64], R45 ;  /* 0x0000002d3000a985 */ /* 0x001fe8000c101932 */
[----:B-1----:R-:W-:Y:S04]  /*5da0*/  @!P0 ST.E desc[UR50][R50.64], R44 ;  /* 0x0000002c32008985 */ /* 0x002fe8000c101932 */
[----:B------:R-:W5:Y:S04]  /*5db0*/  LD.E.128 R28, desc[UR50][R28.64] ;  /* 0x000000321c1c7980 */ /* 0x000f68000c101d00 */
[----:B------:R-:W5:Y:S04]  /*5dc0*/  LD.E.128 R32, desc[UR50][R26.64] ;  /* 0x000000321a207980 */ /* 0x000f68000c101d00 */
[----:B------:R-:W5:Y:S04]  /*5dd0*/  LD.E.128 R36, desc[UR50][R24.64] ;  /* 0x0000003218247980 */ /* 0x000f68000c101d00 */
[----:B------:R0:W5:Y:S01]  /*5de0*/  LD.E.128 R40, desc[UR50][R20.64] ;  /* 0x0000003214287980 */ /* 0x000162000c101d00 */
[C---:B------:R-:W-:Y:S01]  /*5df0*/  IMAD R6, R47.reuse, 0xc0, R4 ;  /* 0x000000c02f067824 */ /* 0x040fe200078e0204 */
[----:B------:R-:W-:Y:S01]  /*5e00*/  UIMAD.WIDE.U32 UR4, UR10, UR8, URZ ;  /* 0x000000080a0472a5 */ /* 0x000fe2000f8e003f */
[----:B------:R-:W-:Y:S01]  /*5e10*/  IMAD R47, R47, 0xc0, R16 ;  /* 0x000000c02f2f7824 */ /* 0x000fe200078e0210 */
[----:B------:R-:W-:Y:S01]  /*5e20*/  UIMAD UR6, UR10, UR9, UR6 ;  /* 0x000000090a0672a4 */ /* 0x000fe2000f8e0206 */
[----:B--2---:R-:W-:Y:S01]  /*5e30*/  @P1 IMAD.HI.U32 R5, R6, R5, RZ ;  /* 0x0000000506051227 */ /* 0x004fe200078e00ff */
[----:B------:R-:W-:Y:S01]  /*5e40*/  @!PT LDS RZ, [RZ] ;  /* 0x00000000fffff984 */ /* 0x000fe20000000800 */
[----:B------:R-:W-:Y:S01]  /*5e50*/  @!PT LDS RZ, [RZ] ;  /* 0x00000000fffff984 */ /* 0x000fe20000000800 */
[----:B------:R-:W-:Y:S01]  /*5e60*/  @!PT LDS RZ, [RZ] ;  /* 0x00000000fffff984 */ /* 0x000fe20000000800 */
[----:B------:R-:W-:Y:S01]  /*5e70*/  @!PT LDS RZ, [RZ] ;  /* 0x00000000fffff984 */ /* 0x000fe20000000800 */
[----:B------:R1:W-:Y:S06]  /*5e80*/  MEMBAR.ALL.CTA ;  /* 0x0000000000007992 */ /* 0x0003ec0000008000 */
[----:B-1----:R-:W1:Y:S01]  /*5e90*/  FENCE.VIEW.ASYNC.S ;  /* 0x00000000000073c6 */ /* 0x002e620000000000 */
[----:B------:R-:W-:Y:S01]  /*5ea0*/  ULDC.64 UR8, c[0x0][0xaf0] ;  /* 0x0002bc0000087ab9 */ /* 0x000fe20000000a00 */
[----:B------:R-:W-:Y:S01]  /*5eb0*/  UIADD3 UR5, UR5, UR6, URZ ;  /* 0x0000000605057290 */ /* 0x000fe2000fffe03f */
[----:B------:R-:W-:Y:S01]  /*5ec0*/  IMAD.MOV.U32 R4, RZ, RZ, R6 ;  /* 0x000000ffff047224 */ /* 0x000fe200078e0006 */
[----:B---3--:R-:W-:Y:S01]  /*5ed0*/  @P1 SHF.R.U32.HI R4, RZ, R10, R5 ;  /* 0x0000000aff041219 */ /* 0x008fe20000011605 */
[----:B------:R-:W-:Y:S01]  /*5ee0*/  UIMAD UR6, UR7, UR8, URZ ;  /* 0x00000008070672a4 */ /* 0x000fe2000f8e023f */
[C---:B----4-:R-:W-:Y:S01]  /*5ef0*/  VIADD R13, R47.reuse, 0x30 ;  /* 0x000000302f0d7836 */ /* 0x050fe20000000000 */
[----:B------:R-:W-:Y:S01]  /*5f00*/  UIMAD.WIDE.U32 UR4, UR45, UR8, UR4 ;  /* 0x000000082d0472a5 */ /* 0x000fe2000f8e0004 */
[--C-:B------:R-:W-:Y:S01]  /*5f10*/  SHF.R.S32.HI R5, RZ, 0x1f, R4.reuse ;  /* 0x0000001fff057819 */ /* 0x100fe20000011404 */
[----:B------:R-:W-:Y:S01]  /*5f20*/  UIMAD UR6, UR45, UR9, UR6 ;  /* 0x000000092d0672a4 */ /* 0x000fe2000f8e0206 */
[----:B------:R-:W-:Y:S01]  /*5f30*/  IMAD.MOV R7, RZ, RZ, -R4 ;  /* 0x000000ffff077224 */ /* 0x000fe200078e0a04 */
[----:B------:R-:W-:Y:S01]  /*5f40*/  UIADD3 UR44, UR44, 0x16820, URZ ;  /* 0x000168202c2c7890 */ /* 0x000fe2000fffe03f */
[----:B------:R-:W-:Y:S01]  /*5f50*/  VIADD R15, R47, 0x60 ;  /* 0x000000602f0f7836 */ /* 0x000fe20000000000 */
[----:B------:R-:W-:Y:S01]  /*5f60*/  UIADD3 UR5, UR5, UR6, URZ ;  /* 0x0000000605057290 */ /* 0x000fe2000fffe03f */
[----:B------:R-:W-:Y:S01]  /*5f70*/  IMAD R7, R0, R7, R6 ;  /* 0x0000000700077224 */ /* 0x000fe200078e0206 */
[----:B------:R-:W-:Y:S01]  /*5f80*/  UPRMT UR44, URZ, 0x654, UR44 ;  /* 0x000006543f2c7896 */ /* 0x000fe2000800002c */
[-C--:B-----5:R-:W-:Y:S01]  /*5f90*/  IMAD R5, R5, R8.reuse, RZ ;  /* 0x0000000805057224 */ /* 0x0a0fe200078e02ff */
[----:B------:R-:W-:Y:S01]  /*5fa0*/  UIADD3 UR38, UR38, 0x1, URZ ;  /* 0x0000000126267890 */ /* 0x000fe2000fffe03f */
[----:B0-----:R-:W-:Y:S01]  /*5fb0*/  VIADD R21, R47, 0x90 ;  /* 0x000000902f157836 */ /* 0x001fe20000000000 */
[----:B------:R-:W-:Y:S01]  /*5fc0*/  SHF.R.S32.HI R0, RZ, 0x1f, R7 ;  /* 0x0000001fff007819 */ /* 0x000fe20000011407 */
[C---:B------:R-:W-:Y:S01]  /*5fd0*/  IMAD R9, R4.reuse, R9, R5 ;  /* 0x0000000904097224 */ /* 0x040fe200078e0205 */
[----:B------:R-:W-:Y:S01]  /*5fe0*/  UISETP.NE.AND UP0, UPT, UR38, 0x2, UPT ;  /* 0x000000022600788c */ /* 0x000fe2000bf05270 */
[----:B------:R-:W-:Y:S01]  /*5ff0*/  IMAD.WIDE.U32 R4, R4, R8, UR4 ;  /* 0x0000000404047e25 */ /* 0x000fe2000f8e0008 */
[----:B------:R-:W-:Y:S01]  /*6000*/  ULDC.64 UR4, c[0x0][0xad8] ;  /* 0x0002b60000047ab9 */ /* 0x000fe20000000a00 */
[----:B-1----:R-:W-:Y:S01]  /*6010*/  SYNCS.ARRIVE.TRANS64.RED.A1T0 RZ, [UR44], RZ ;  /* 0x000000ffffff79a7 */ /* 0x002fe2000810042c */
[----:B------:R-:W-:Y:S01]  /*6020*/  UIADD3 UR36, UR36, 0x1, URZ ;  /* 0x0000000124247890 */ /* 0x000fe2000fffe03f */
[----:B------:R-:W-:Y:S01]  /*6030*/  IMAD.IADD R5, R5, 0x1, R9 ;  /* 0x0000000105057824 */ /* 0x000fe200078e0209 */
[----:B------:R-:W-:Y:S01]  /*6040*/  USEL UR38, UR38, URZ, UP0 ;  /* 0x0000003f26267287 */ /* 0x000fe20008000000 */
[----:B------:R-:W-:-:S02]  /*6050*/  IMAD R0, R0, UR4, RZ ;  /* 0x0000000400007c24 */ /* 0x000fc4000f8e02ff */
[----:B------:R-:W-:-:S04]  /*6060*/  IMAD.WIDE.U32 R4, R7, UR4, R4 ;  /* 0x0000000407047c25 */ /* 0x000fc8000f8e0004 */
[----:B------:R-:W-:Y:S01]  /*6070*/  IMAD R9, R7, UR5, R0 ;  /* 0x0000000507097c24 */ /* 0x000fe2000f8e0200 */
[----:B------:R-:W-:Y:S02]  /*6080*/  ULDC.64 UR4, c[0x0][0xa80] ;  /* 0x0002a00000047ab9 */ /* 0x000fe40000000a00 */
[----:B------:R-:W-:Y:S01]  /*6090*/  LEA R0, P0, R4, UR4, 0x1 ;  /* 0x0000000404007c11 */ /* 0x000fe2000f8008ff */
[----:B------:R-:W-:Y:S01]  /*60a0*/  IMAD.IADD R5, R5, 0x1, R9 ;  /* 0x0000000105057824 */ /* 0x000fe200078e0209 */
[----:B------:R-:W-:-:S03]  /*60b0*/  ULDC UR4, c[0x0][0xac8] ;  /* 0x0002b20000047ab9 */ /* 0x000fc60000000800 */
[----:B------:R-:W-:Y:S01]  /*60c0*/  SHFL.IDX PT, R6, R0, 0x1, 0x181f ;  /* 0x00381f0000067f89 */ /* 0x000fe200000e0000 */
[----:B------:R-:W-:Y:S02]  /*60d0*/  LEA.HI.X R12, R4, UR5, R5, 0x1, P0 ;  /* 0x00000005040c7c11 */ /* 0x000fe400080f0c05 */
[----:B------:R-:W-:Y:S01]  /*60e0*/  ISETP.GE.AND P0, PT, R3, UR4, PT ;  /* 0x0000000403007c0c */ /* 0x000fe2000bf06270 */
[----:B------:R-:W-:Y:S01]  /*60f0*/  SHFL.IDX PT, R4, R0, RZ, 0x181f ;  /* 0x00181fff00047589 */ /* 0x000fe200000e0000 */
[----:B------:R-:W-:Y:S02]  /*6100*/  ULDC UR4, c[0x0][0xc] ;  /* 0x0000030000047ab9 */ /* 0x000fe40000000800 */
[-C--:B------:R-:W-:Y:S01]  /*6110*/  ISETP.GE.OR P1, PT, R47, R64.reuse, P0 ;  /* 0x000000402f00720c */ /* 0x080fe20000726670 */
[----:B------:R-:W0:Y:S01]  /*6120*/  SHFL.IDX PT, R5, R12, RZ, 0x181f ;  /* 0x00181fff0c057589 */ /* 0x000e2200000e0000 */
[-C--:B------:R-:W-:Y:S01]  /*6130*/  ISETP.GE.OR P2, PT, R13, R64.reuse, P0 ;  /* 0x000000400d00720c */ /* 0x080fe20000746670 */
[----:B------:R-:W-:Y:S01]  /*6140*/  UIADD3 UR46, UR4, UR46, URZ ;  /* 0x0000002e042e7290 */ /* 0x000fe2000fffe03f */
[-C--:B------:R-:W-:Y:S01]  /*6150*/  ISETP.GE.OR P3, PT, R15, R64.reuse, P0 ;  /* 0x000000400f00720c */ /* 0x080fe20000766670 */
[----:B------:R-:W1:Y:S01]  /*6160*/  SHFL.IDX PT, R7, R12, 0x1, 0x181f ;  /* 0x00381f000c077f89 */ /* 0x000e6200000e0000 */
[----:B------:R-:W-:Y:S01]  /*6170*/  ISETP.GE.OR P0, PT, R21, R64, P0 ;  /* 0x000000401500720c */ /* 0x000fe20000706670 */
[----:B------:R-:W-:-:S02]  /*6180*/  USEL UR4, URZ, 0x1, UP0 ;  /* 0x000000013f047887 */ /* 0x000fc40008000000 */
[----:B------:R-:W-:Y:S02]  /*6190*/  SHFL.IDX PT, R8, R0, 0x2, 0x181f ;  /* 0x00581f0000087f89 */ /* 0x000fe400000e0000 */
[----:B------:R-:W-:Y:S02]  /*61a0*/  ULOP3.LUT UR37, UR37, UR4, URZ, 0x3c, !UPT ;  /* 0x0000000425257292 */ /* 0x000fe4000f8e3c3f */
[----:B------:R-:W2:Y:S04]  /*61b0*/  SHFL.IDX PT, R9, R12, 0x2, 0x181f ;  /* 0x00581f000c097f89 */ /* 0x000ea800000e0000 */
[----:B------:R3:W-:Y:S04]  /*61c0*/  SHFL.IDX PT, R10, R0, 0x3, 0x181f ;  /* 0x00781f00000a7f89 */ /* 0x0007e800000e0000 */
[----:B------:R-:W4:Y:S01]  /*61d0*/  SHFL.IDX PT, R11, R12, 0x3, 0x181f ;  /* 0x00781f000c0b7f89 */ /* 0x000f2200000e0000 */
[----:B---3--:R-:W3:Y:S01]  /*61e0*/  LDC R0, c[0x0][0xc34] ;  /* 0x00030d00ff007b82 */ /* 0x008ee20000000800 */
[----:B0-----:R-:W-:-:S04]  /*61f0*/  @!P1 IMAD.WIDE R4, R3, 0x2, R4 ;  /* 0x0000000203049825 */ /* 0x001fc800078e0204 */
[----:B-1----:R-:W-:-:S04]  /*6200*/  @!P2 IMAD.WIDE R6, R3, 0x2, R6 ;  /* 0x000000020306a825 */ /* 0x002fc800078e0206 */
[----:B--2---:R-:W-:-:S04]  /*6210*/  @!P3 IMAD.WIDE R8, R3, 0x2, R8 ;  /* 0x000000020308b825 */ /* 0x004fc800078e0208 */
[----:B----4-:R-:W-:Y:S01]  /*6220*/  @!P0 IMAD.WIDE R10, R3, 0x2, R10 ;  /* 0x00000002030a8825 */ /* 0x010fe200078e020a */
[----:B------:R0:W-:Y:S04]  /*6230*/  @!P1 ST.E.128 desc[UR50][R4.64], R28 ;  /* 0x0000001c04009985 */ /* 0x0001e8000c101d32 */
[----:B------:R0:W-:Y:S04]  /*6240*/  @!P2 ST.E.128 desc[UR50][R6.64], R32 ;  /* 0x000000200600a985 */ /* 0x0001e8000c101d32 */
[----:B------:R0:W-:Y:S04]  /*6250*/  @!P3 ST.E.128 desc[UR50][R8.64], R36 ;  /* 0x000000240800b985 */ /* 0x0001e8000c101d32 */
[----:B------:R0:W-:Y:S01]  /*6260*/  @!P0 ST.E.128 desc[UR50][R10.64], R40 ;  /* 0x000000280a008985 */ /* 0x0001e2000c101d32 */
[----:B---3--:R-:W-:-:S13]  /*6270*/  ISETP.LE.AND P0, PT, R0, UR46, PT ;  /* 0x0000002e00007c0c */ /* 0x008fda000bf03270 */
[----:B------:R-:W-:Y:S05]  /*6280*/  @!P0 BRA `(.L_x_31) ;  /* 0xffffffa800848947 */ /* 0x000fea000383ffff */
[----:B------:R-:W-:Y:S05]  /*6290*/  EXIT ;  /* 0x000000000000794d */ /* 0x000fea0003800000 */
.L_x_5:
[----:B------:R-:W-:-:S08]  /*62a0*/  NOP ;  /* 0x0000000000007918 */ /* 0x000fd00000000000 */
[----:B------:R-:W0:-:S00]  /*62b0*/  USETMAXREG.DEALLOC.CTAPOOL 0x20 ;  /* 0x00000020000079c8 */ /* 0x000e0000080e0500 */
[----:B------:R-:W2:Y:S01]  /*62c0*/  S2UR UR10, SR_CTAID.X ;  /* 0x00000000000a79c3 */ /* 0x000ea20000002500 */
[----:B0-----:R-:W-:Y:S01]  /*62d0*/  MOV R0, 0x1 ;  /* 0x0000000100007802 */ /* 0x001fe20000000f00 */
[----:B------:R-:W-:Y:S02]  /*62e0*/  IMAD.MOV.U32 R22, RZ, RZ, RZ ;  /* 0x000000ffff167224 */ /* 0x000fe400078e00ff */
[----:B------:R-:W-:-:S04]  /*62f0*/  IMAD.MOV.U32 R24, RZ, RZ, 0x1 ;  /* 0x00000001ff187424 */ /* 0x000fc800078e00ff */
[----:B------:R-:W2:Y:S02]  /*6300*/  LDC R2, c[0x0][0xc34] ;  /* 0x00030d00ff027b82 */ /* 0x000ea40000000800 */
[----:B--2---:R-:W-:-:S13]  /*6310*/  ISETP.LE.AND P0, PT, R2, UR10, PT ;  /* 0x0000000a02007c0c */ /* 0x004fda000bf03270 */
[----:B------:R-:W-:Y:S05]  /*6320*/  @P0 BRA `(.L_x_32) ;  /* 0x0000003800400947 */ /* 0x000fea0003800000 */
[----:B------:R-:W0:Y:S01]  /*6330*/  S2R R3, SR_TID.X ;  /* 0x0000000000037919 */ /* 0x000e220000002100 */
[----:B-1----:R-:W-:Y:S01]  /*6340*/  ULDC.64 UR4, c[0x0][0x418] ;  /* 0x0001060000047ab9 */ /* 0x002fe20000000a00 */
[----:B------:R-:W-:Y:S01]  /*6350*/  ULDC.64 UR6, c[0x0][0x2f0] ;  /* 0x0000bc0000067ab9 */ /* 0x000fe20000000a00 */
[----:B------:R-:W-:Y:S01]  /*6360*/  UISETP.NE.U32.AND UP0, UPT, UR4, URZ, UPT ;  /* 0x0000003f0400728c */ /* 0x000fe2000bf05070 */
[----:B------:R-:W1:Y:S01]  /*6370*/  S2UR UR8, SR_CgaCtaId ;  /* 0x00000000000879c3 */ /* 0x000e620000008800 */
[----:B------:R-:W-:Y:S01]  /*6380*/  LOP3.LUT R25, R25, 0xfffffffe, RZ, 0xc0, !PT ;  /* 0xfffffffe19197812 */ /* 0x000fe200078ec0ff */
[----:B------:R-:W-:Y:S01]  /*6390*/  ULDC UR4, c[0x0][0x424] ;  /* 0x0001090000047ab9 */ /* 0x000fe20000000800 */
[----:B------:R-:W-:Y:S01]  /*63a0*/  UISETP.NE.AND.EX UP0, UPT, UR5, URZ, UPT, UP0 ;  /* 0x0000003f0500728c */ /* 0x000fe2000bf05300 */
[----:B------:R-:W-:Y:S01]  /*63b0*/  IMAD.MOV.U32 R24, RZ, RZ, 0x1 ;  /* 0x00000001ff187424 */ /* 0x000fe200078e00ff */
[----:B------:R-:W-:Y:S01]  /*63c0*/  ULDC UR9, c[0x0][0x2b8] ;  /* 0x0000ae0000097ab9 */ /* 0x000fe20000000800 */
[----:B------:R-:W-:Y:S01]  /*63d0*/  ULDC UR37, c[0x0][0x448] ;  /* 0x0001120000257ab9 */ /* 0x000fe20000000800 */
[----:B------:R-:W-:Y:S01]  /*63e0*/  USEL UR4, UR4, 0x1, UP0 ;  /* 0x0000000104047887 */ /* 0x000fe20008000000 */
[----:B------:R-:W-:Y:S01]  /*63f0*/  IMAD.MOV.U32 R22, RZ, RZ, RZ ;  /* 0x000000ffff167224 */ /* 0x000fe200078e00ff */
[----:B------:R-:W-:Y:S01]  /*6400*/  UMOV UR38, 0x400 ;  /* 0x0000040000267882 */ /* 0x000fe20000000000 */
[----:B------:R-:W-:-:S02]  /*6410*/  ULOP3.LUT UR41, UR39, 0x2, URZ, 0xfc, !UPT ;  /* 0x0000000227297892 */ /* 0x000fc4000f8efc3f */
[----:B------:R-:W-:Y:S01]  /*6420*/  UIMAD UR36, UR4, UR6, URZ ;  /* 0x00000006042472a4 */ /* 0x000fe2000f8e023f */
[----:B------:R-:W-:Y:S02]  /*6430*/  ULDC UR43, c[0x0][0xc] ;  /* 0x00000300002b7ab9 */ /* 0x000fe40000000800 */
[----:B------:R-:W-:Y:S01]  /*6440*/  ULDC UR4, c[0x0][0x288] ;  /* 0x0000a20000047ab9 */ /* 0x000fe20000000800 */
[----:B------:R-:W-:Y:S02]  /*6450*/  UIADD3 UR5, UR36, 0x7f, URZ ;  /* 0x0000007f24057890 */ /* 0x000fe4000fffe03f */
[----:B------:R-:W-:Y:S02]  /*6460*/  UIMAD UR37, UR37, UR4, URZ ;  /* 0x00000004252572a4 */ /* 0x000fe4000f8e023f */
[----:B------:R-:W-:-:S04]  /*6470*/  USHF.R.S32.HI UR6, URZ, 0x1f, UR5 ;  /* 0x0000001f3f067899 */ /* 0x000fc80008011405 */
[----:B------:R-:W-:Y:S02]  /*6480*/  ULEA.HI UR6, UR6, UR5, URZ, 0x7 ;  /* 0x0000000506067291 */ /* 0x000fe4000f8f383f */
[----:B-1----:R-:W-:Y:S01]  /*6490*/  ULEA UR38, UR8, UR38, 0x18 ;  /* 0x0000002608267291 */ /* 0x002fe2000f8ec03f */
[C---:B0-----:R-:W-:Y:S01]  /*64a0*/  IMAD.SHL.U32 R29, R3.reuse, 0x8, RZ ;  /* 0x00000008031d7824 */ /* 0x041fe200078e00ff */
[----:B------:R-:W-:Y:S01]  /*64b0*/  ULEA.HI.SX32 UR42, UR6, 0xffffffff, 0x19 ;  /* 0xffffffff062a7891 */ /* 0x000fe2000f8fca3f */
[----:B------:R-:W-:Y:S01]  /*64c0*/  IMAD.SHL.U32 R2, R3, 0x10, RZ ;  /* 0x0000001003027824 */ /* 0x000fe200078e00ff */
[----:B------:R-:W-:Y:S02]  /*64d0*/  ULEA.HI.SX32 UR40, UR6, 0xfffffffe, 0x19 ;  /* 0xfffffffe06287891 */ /* 0x000fe4000f8fca3f */
[C---:B------:R-:W-:Y:S01]  /*64e0*/  LOP3.LUT R4, R29.reuse, 0x38, RZ, 0xc0, !PT ;  /* 0x000000381d047812 */ /* 0x040fe200078ec0ff */
[----:B------:R-:W-:Y:S01]  /*64f0*/  USHF.L.U32 UR4, UR42, 0x7, URZ ;  /* 0x000000072a047899 */ /* 0x000fe2000800063f */
[----:B------:R-:W-:-:S02]  /*6500*/  LOP3.LUT R0, R29, 0x1f8, RZ, 0xc0, !PT ;  /* 0x000001f81d007812 */ /* 0x000fc400078ec0ff */
[----:B------:R-:W-:Y:S02]  /*6510*/  ISETP.GE.AND P1, PT, R4, UR7, PT ;  /* 0x0000000704007c0c */ /* 0x000fe4000bf26270 */
[----:B------:R-:W-:Y:S02]  /*6520*/  LOP3.LUT R0, R0, 0x38, R3, 0x78, !PT ;  /* 0x0000003800007812 */ /* 0x000fe400078e7803 */
[----:B------:R-:W-:Y:S02]  /*6530*/  ISETP.GE.AND P0, PT, R4, UR7, PT ;  /* 0x0000000704007c0c */ /* 0x000fe4000bf06270 */
[----:B------:R-:W-:Y:S02]  /*6540*/  LOP3.LUT R29, R0, 0x200, R29, 0xf8, !PT ;  /* 0x00000200001d7812 */ /* 0x000fe400078ef81d */
[----:B------:R-:W-:Y:S01]  /*6550*/  SHF.R.U32.HI R0, RZ, 0x3, R3 ;  /* 0x00000003ff007819 */ /* 0x000fe20000011603 */
[----:B------:R-:W-:Y:S01]  /*6560*/  IMAD.U32 R3, RZ, RZ, UR10 ;  /* 0x0000000aff037e24 */ /* 0x000fe2000f8e00ff */
[----:B------:R-:W-:-:S03]  /*6570*/  LOP3.LUT R2, R2, 0x70, RZ, 0xc0, !PT ;  /* 0x0000007002027812 */ /* 0x000fc600078ec0ff */
[----:B------:R-:W-:Y:S01]  /*6580*/  @P1 LOP3.LUT R25, R25, 0x1, RZ, 0xfc, !PT ;  /* 0x0000000119191812 */ /* 0x000fe200078efcff */
[----:B------:R0:W-:Y:S03]  /*6590*/  STL [R1+0x8], R3 ;  /* 0x0000080301007387 */ /* 0x0001e60000100800 */
[----:B------:R-:W-:Y:S01]  /*65a0*/  LOP3.LUT R25, R25, 0xfffffffd, RZ, 0xc0, !PT ;  /* 0xfffffffd19197812 */ /* 0x000fe200078ec0ff */
[----:B------:R1:W-:Y:S03]  /*65b0*/  STL [R1+0xc], RZ ;  /* 0x00000cff01007387 */ /* 0x0003e60000100800 */
[----:B------:R-:W-:Y:S02]  /*65c0*/  @P0 LOP3.LUT R25, R25, 0x2, RZ, 0xfc, !PT ;  /* 0x0000000219190812 */ /* 0x000fe400078efcff */
[----:B------:R-:W-:-:S02]  /*65d0*/  ISETP.GE.AND P0, PT, R4, UR9, PT ;  /* 0x0000000904007c0c */ /* 0x000fc4000bf06270 */
[----:B0-----:R-:W-:Y:S02]  /*65e0*/  LOP3.LUT R3, R0, 0xf, RZ, 0xc0, !PT ;  /* 0x0000000f00037812 */ /* 0x001fe400078ec0ff */
[----:B------:R-:W-:Y:S02]  /*65f0*/  MOV R0, UR4 ;  /* 0x0000000400007c02 */ /* 0x000fe40008000f00 */
[----:B------:R-:W-:Y:S02]  /*6600*/  LOP3.LUT R25, R25, 0xffffffef, RZ, 0xc0, !PT ;  /* 0xffffffef19197812 */ /* 0x000fe400078ec0ff */
[----:B------:R-:W-:Y:S02]  /*6610*/  LOP3.LUT R5, R3, R2, RZ, 0xfc, !PT ;  /* 0x0000000203057212 */ /* 0x000fe400078efcff */
[----:B------:R-:W-:Y:S02]  /*6620*/  LEA R4, R29, UR38, 0x1 ;  /* 0x000000261d047c11 */ /* 0x000fe4000f8e08ff */
[----:B------:R-:W-:-:S02]  /*6630*/  LOP3.LUT R2, R3, UR4, R2, 0xfe, !PT ;  /* 0x0000000403027c12 */ /* 0x000fc4000f8efe02 */
[----:B------:R-:W-:Y:S02]  /*6640*/  @P0 LOP3.LUT R25, R25, 0x10, RZ, 0xfc, !PT ;  /* 0x0000001019190812 */ /* 0x000fe400078efcff */
[----:B-1----:R-:W-:-:S07]  /*6650*/  IADD3 R0, -R3, UR36, -R0 ;  /* 0x0000002403007c10 */ /* 0x002fce000fffe900 */
.L_x_67:
[----:B------:R-:W2:Y:S01]  /*6660*/  LDL R6, [R1+0x8] ;  /* 0x0000080001067983 */ /* 0x000ea20000100800 */
[----:B------:R-:W0:Y:S01]  /*6670*/  LDC R0, c[0x0][0xc38] ;  /* 0x00030e00ff007b82 */ /* 0x000e220000000800 */
[----:B------:R-:W-:Y:S05]  /*6680*/  YIELD ;  /* 0x0000000000007946 */ /* 0x000fea0003800000 */
[----:B------:R-:W-:Y:S01]  /*6690*/  ULDC.64 UR4, c[0x0][0xa28] ;  /* 0x00028a0000047ab9 */ /* 0x000fe20000000a00 */
[----:B------:R-:W-:Y:S01]  /*66a0*/  IMAD.MOV.U32 R17, RZ, RZ, RZ ;  /* 0x000000ffff117224 */ /* 0x000fe200078e00ff */
[----:B------:R-:W1:Y:S01]  /*66b0*/  LDC R2, c[0x0][0xc44] ;  /* 0x00031100ff027b82 */ /* 0x000e620000000800 */
[----:B------:R-:W-:-:S04]  /*66c0*/  ISETP.NE.U32.AND P0, PT, RZ, UR4, PT ;  /* 0x00000004ff007c0c */ /* 0x000fc8000bf05070 */
[----:B------:R-:W-:Y:S02]  /*66d0*/  ISETP.NE.AND.EX P0, PT, RZ, UR5, PT, P0 ;  /* 0x00000005ff007c0c */ /* 0x000fe4000bf05300 */
[----:B0-----:R-:W-:Y:S02]  /*66e0*/  ISETP.NE.AND P1, PT, R0, 0x1, PT ;  /* 0x000000010000780c */ /* 0x001fe40003f25270 */
[----:B-1----:R-:W-:-:S09]  /*66f0*/  ISETP.NE.AND P2, PT, R2, 0x1, PT ;  /* 0x000000010200780c */ /* 0x002fd20003f45270 */
[----:B------:R-:W0:Y:S08]  /*6700*/  @P0 LDC.64 R2, c[0x0][0xa28] ;  /* 0x00028a00ff020b82 */ /* 0x000e300000000a00 */
[----:B------:R-:W2:Y:S08]  /*6710*/  @P1 LDC R0, c[0x0][0xc3c] ;  /* 0x00030f00ff001b82 */ /* 0x000eb00000000800 */
[----:B------:R-:W1:Y:S08]  /*6720*/  @P1 LDC R7, c[0x0][0xc40] ;  /* 0x00031000ff071b82 */ /* 0x000e700000000800 */
[----:B------:R-:W3:Y:S01]  /*6730*/  @P2 LDC.64 R4, c[0x0][0xc48] ;  /* 0x00031200ff042b82 */ /* 0x000ee20000000a00 */
[----:B--2---:R-:W-:-:S04]  /*6740*/  @P1 IMAD.HI.U32 R0, R6, R0, RZ ;  /* 0x0000000006001227 */ /* 0x004fc800078e00ff */
[----:B------:R-:W-:Y:S01]  /*6750*/  IMAD.MOV.U32 R23, RZ, RZ, R6 ;  /* 0x000000ffff177224 */ /* 0x000fe200078e0006 */
[----:B-1----:R-:W-:-:S05]  /*6760*/  @P1 SHF.R.U32.HI R23, RZ, R7, R0 ;  /* 0x00000007ff171219 */ /* 0x002fca0000011600 */
[----:B---3--:R-:W-:-:S04]  /*6770*/  @P2 IMAD.HI.U32 R4, R23, R4, RZ ;  /* 0x0000000417042227 */ /* 0x008fc800078e00ff */
[----:B------:R-:W-:Y:S01]  /*6780*/  IMAD.MOV.U32 R18, RZ, RZ, R23 ;  /* 0x000000ffff127224 */ /* 0x000fe200078e0017 */
[----:B------:R-:W-:-:S05]  /*6790*/  @P2 SHF.R.U32.HI R18, RZ, R5, R4 ;  /* 0x00000005ff122219 */ /* 0x000fca0000011604 */
[----:B0-----:R-:W-:-:S05]  /*67a0*/  @P0 IMAD.WIDE R2, R18, 0x4, R2 ;  /* 0x0000000412020825 */ /* 0x001fca00078e0202 */
[----:B------:R-:W2:Y:S01]  /*67b0*/  @P0 LDG.E R17, desc[UR50][R2.64] ;  /* 0x0000003202110981 */ /* 0x000ea2000c1e1900 */
[----:B------:R-:W-:-:S04]  /*67c0*/  UIADD3 UR4, UR38, 0xe400, URZ ;  /* 0x0000e40026047890 */ /* 0x000fc8000fffe03f */
[----:B------:R-:W-:-:S06]  /*67d0*/  ULOP3.LUT UP0, URZ, UR4, 0x3ff, URZ, 0xc0, !UPT ;  /* 0x000003ff043f7892 */ /* 0x000fcc000f80c03f */
[----:B------:R-:W-:Y:S01]  /*67e0*/  PLOP3.LUT P0, PT, PT, PT, UP0, 0x80, 0x0 ;  /* 0x000000000000781c */ /* 0x000fe20003f0f008 */
[----:B--2---:R0:W-:-:S12]  /*67f0*/  STL [R1+0x4], R17 ;  /* 0x0000041101007387 */ /* 0x0041d80000100800 */
[----:B------:R-:W-:Y:S05]  /*6800*/  @!P0 BRA `(.L_x_33) ;  /* 0x0000000000408947 */ /* 0x000fea0003800000 */
[----:B------:R-:W-:Y:S01]  /*6810*/  MOV R2, 0x0 ;  /* 0x0000000000027802 */ /* 0x000fe20000000f00 */
[----:B------:R-:W-:Y:S01]  /*6820*/  ULDC.64 UR6, c[0x4][0x88] ;  /* 0x0100220000067ab9 */ /* 0x000fe20000000a00 */
[----:B------:R-:W-:Y:S01]  /*6830*/  ULDC.64 UR8, c[0x4][0x90] ;  /* 0x0100240000087ab9 */ /* 0x000fe20000000a00 */
[----:B------:R-:W-:Y:S01]  /*6840*/  ULDC.64 UR4, c[0x4][0x8] ;  /* 0x0100020000047ab9 */ /* 0x000fe20000000a00 */
[----:B------:R-:W-:Y:S01]  /*6850*/  IMAD.U32 R4, RZ, RZ, UR6 ;  /* 0x00000006ff047e24 */ /* 0x000fe2000f8e00ff */
[----:B------:R-:W-:Y:S01]  /*6860*/  MOV R10, UR4 ;  /* 0x00000004000a7c02 */ /* 0x000fe20008000f00 */
[----:B------:R-:W1:Y:S01]  /*6870*/  LDC.64 R2, c[0x4][R2] ;  /* 0x0100000002027b82 */ /* 0x000e620000000a00 */
[----:B------:R-:W-:Y:S02]  /*6880*/  IMAD.U32 R5, RZ, RZ, UR7 ;  /* 0x00000007ff057e24 */ /* 0x000fe4000f8e00ff */
[----:B------:R-:W-:Y:S02]  /*6890*/  IMAD.U32 R6, RZ, RZ, UR8 ;  /* 0x00000008ff067e24 */ /* 0x000fe4000f8e00ff */
[----:B------:R-:W-:-:S02]  /*68a0*/  IMAD.U32 R7, RZ, RZ, UR9 ;  /* 0x00000009ff077e24 */ /* 0x000fc4000f8e00ff */
[----:B------:R-:W-:Y:S02]  /*68b0*/  IMAD.U32 R11, RZ, RZ, UR5 ;  /* 0x00000005ff0b7e24 */ /* 0x000fe4000f8e00ff */
[----:B------:R-:W-:Y:S02]  /*68c0*/  IMAD.MOV.U32 R8, RZ, RZ, 0x70 ;  /* 0x00000070ff087424 */ /* 0x000fe400078e00ff */
[----:B------:R-:W-:Y:S02]  /*68d0*/  IMAD.MOV.U32 R12, RZ, RZ, 0x1 ;  /* 0x00000001ff0c7424 */ /* 0x000fe400078e00ff */
[----:B------:R-:W-:-:S07]  /*68e0*/  IMAD.MOV.U32 R13, RZ, RZ, RZ ;  /* 0x000000ffff0d7224 */ /* 0x000fce00078e00ff */
[----:B------:R-:W-:-:S07]  /*68f0*/  LEPC R20, `(.L_x_33) ;  /* 0x000000001014794e */ /* 0x000fce0000000000 */
[----:B01----:R-:W-:Y:S05]  /*6900*/  CALL.ABS.NOINC R2 ;  /* 0x0000000002007343 */ /* 0x003fea0003c00000 */
.L_x_33:
[----:B------:R-:W-:-:S04]  /*6910*/  UIADD3 UR4, UR38, 0x400, URZ ;  /* 0x0000040026047890 */ /* 0x000fc8000fffe03f */
[----:B------:R-:W-:-:S06]  /*6920*/  ULOP3.LUT UP0, URZ, UR4, 0x3ff, URZ, 0xc0, !UPT ;  /* 0x000003ff043f7892 */ /* 0x000fcc000f80c03f */
[----:B------:R-:W-:-:S13]  /*6930*/  PLOP3.LUT P0, PT, PT, PT, UP0, 0x80, 0x0 ;  /* 0x000000000000781c */ /* 0x000fda0003f0f008 */
[----:B------:R-:W-:Y:S05]  /*6940*/  @!P0 BRA `(.L_x_34) ;  /* 0x00000000007c8947 */ /* 0x000fea0003800000 */
[----:B------:R-:W-:Y:S01]  /*6950*/  MOV R16, 0x0 ;  /* 0x0000000000107802 */ /* 0x000fe20000000f00 */
[----:B------:R-:W-:Y:S01]  /*6960*/  ULDC.64 UR6, c[0x4][0x88] ;  /* 0x0100220000067ab9 */ /* 0x000fe20000000a00 */
[----:B------:R-:W-:Y:S01]  /*6970*/  ULDC.64 UR8, c[0x4][0x90] ;  /* 0x0100240000087ab9 */ /* 0x000fe20000000a00 */
[----:B------:R-:W-:Y:S01]  /*6980*/  ULDC.64 UR4, c[0x4][0x10] ;  /* 0x0100040000047ab9 */ /* 0x000fe20000000a00 */
[----:B------:R1:W2:Y:S01]  /*6990*/  LDC.64 R2, c[0x4][R16] ;  /* 0x0100000010027b82 */ /* 0x0002a20000000a00 */
[----:B------:R-:W-:Y:S01]  /*69a0*/  IMAD.U32 R4, RZ, RZ, UR6 ;  /* 0x00000006ff047e24 */ /* 0x000fe2000f8e00ff */
[----:B------:R-:W-:Y:S01]  /*69b0*/  MOV R7, UR9 ;  /* 0x0000000900077c02 */ /* 0x000fe20008000f00 */
[----:B------:R-:W-:Y:S02]  /*69c0*/  IMAD.U32 R5, RZ, RZ, UR7 ;  /* 0x00000007ff057e24 */ /* 0x000fe4000f8e00ff */
[----:B------:R-:W-:Y:S02]  /*69d0*/  IMAD.U32 R6, RZ, RZ, UR8 ;  /* 0x00000008ff067e24 */ /* 0x000fe4000f8e00ff */
[----:B------:R-:W-:-:S02]  /*69e0*/  IMAD.U32 R10, RZ, RZ, UR4 ;  /* 0x00000004ff0a7e24 */ /* 0x000fc4000f8e00ff */
[----:B------:R-:W-:Y:S02]  /*69f0*/  IMAD.U32 R11, RZ, RZ, UR5 ;  /* 0x00000005ff0b7e24 */ /* 0x000fe4000f8e00ff */
[----:B------:R-:W-:Y:S02]  /*6a00*/  IMAD.MOV.U32 R8, RZ, RZ, 0x70 ;  /* 0x00000070ff087424 */ /* 0x000fe400078e00ff */
[----:B------:R-:W-:Y:S02]  /*6a10*/  IMAD.MOV.U32 R12, RZ, RZ, 0x1 ;  /* 0x00000001ff0c7424 */ /* 0x000fe400078e00ff */
[----:B-1----:R-:W-:-:S07]  /*6a20*/  IMAD.MOV.U32 R13, RZ, RZ, RZ ;  /* 0x000000ffff0d7224 */ /* 0x002fce00078e00ff */
[----:B------:R-:W-:-:S07]  /*6a30*/  LEPC R20, `(.L_x_35) ;  /* 0x000000001014794e */ /* 0x000fce0000000000 */
[----:B0-2---:R-:W-:Y:S05]  /*6a40*/  CALL.ABS.NOINC R2 ;  /* 0x0000000002007343 */ /* 0x005fea0003c00000 */
.L_x_35:
[----:B------:R0:W1:Y:S01]  /*6a50*/  LDC.64 R2, c[0x4][R16] ;  /* 0x0100000010027b82 */ /* 0x0000620000000a00 */
[----:B------:R-:W-:Y:S01]  /*6a60*/  ULDC.64 UR6, c[0x4][0x88] ;  /* 0x0100220000067ab9 */ /* 0x000fe20000000a00 */
[----:B------:R-:W-:Y:S01]  /*6a70*/  ULDC.64 UR8, c[0x4][0x90] ;  /* 0x0100240000087ab9 */ /* 0x000fe20000000a00 */
[----:B------:R-:W-:Y:S01]  /*6a80*/  ULDC.64 UR4, c[0x4][0x18] ;  /* 0x0100060000047ab9 */ /* 0x000fe20000000a00 */
        /* <DEDUP_REMOVED lines=8> */
[----:B0-----:R-:W-:-:S07]  /*6b10*/  IMAD.MOV.U32 R13, RZ, RZ, RZ ;  /* 0x000000ffff0d7224 */ /* 0x001fce00078e00ff */
[----:B------:R-:W-:-:S07]  /*6b20*/  LEPC R20, `(.L_x_34) ;  /* 0x000000001014794e */ /* 0x000fce0000000000 */
[----:B-1----:R-:W-:Y:S05]  /*6b30*/  CALL.ABS.NOINC R2 ;  /* 0x0000000002007343 */ /* 0x002fea0003c00000 */
.L_x_34:
[----:B------:R-:W-:Y:S01]  /*6b40*/  ULDC.64 UR4, c[0x0][0x9f8] ;  /* 0x00027e0000047ab9 */ /* 0x000fe20000000a00 */
[----:B------:R-:W-:Y:S01]  /*6b50*/  IMAD.MOV.U32 R28, RZ, RZ, R18 ;  /* 0x000000ffff1c7224 */ /* 0x000fe200078e0012 */
[----:B------:R-:W-:Y:S01]  /*6b60*/  ISETP.NE.U32.AND P0, PT, RZ, UR4, PT ;  /* 0x00000004ff007c0c */ /* 0x000fe2000bf05070 */
[----:B------:R-:W1:Y:S01]  /*6b70*/  LDC R9, c[0x0][0x430] ;  /* 0x00010c00ff097b82 */ /* 0x000e620000000800 */
[----:B------:R-:W2:Y:S01]  /*6b80*/  S2R R19, SR_TID.X ;  /* 0x0000000000137919 */ /* 0x000ea20000002100 */
[----:B------:R-:W-:Y:S01]  /*6b90*/  USHF.L.U32 UR44, UR42, 0x7, URZ ;  /* 0x000000072a2c7899 */ /* 0x000fe2000800063f */
[----:B------:R-:W-:Y:S01]  /*6ba0*/  ISETP.NE.AND.EX P0, PT, RZ, UR5, PT, P0 ;  /* 0x00000005ff007c0c */ /* 0x000fe2000bf05300 */
[----:B------:R-:W-:-:S12]  /*6bb0*/  ULDC UR4, c[0x0][0xc44] ;  /* 0x0003110000047ab9 */ /* 0x000fd80000000800 */
[----:B------:R-:W3:Y:S02]  /*6bc0*/  @P0 LDC.64 R2, c[0x0][0x9f8] ;  /* 0x00027e00ff020b82 */ /* 0x000ee40000000a00 */
[----:B---3--:R-:W-:-:S05]  /*6bd0*/  @P0 IMAD.WIDE R2, R18, 0x4, R2 ;  /* 0x0000000412020825 */ /* 0x008fca00078e0202 */
[----:B------:R3:W4:Y:S01]  /*6be0*/  @P0 LDG.E R28, desc[UR50][R2.64] ;  /* 0x00000032021c0981 */ /* 0x000722000c1e1900 */
[----:B-1----:R-:W-:Y:S02]  /*6bf0*/  ISETP.NE.AND P1, PT, R9, 0x1, PT ;  /* 0x000000010900780c */ /* 0x002fe40003f25270 */
[----:B--2---:R-:W-:Y:S02]  /*6c00*/  SHF.R.U32.HI R16, RZ, 0x3, R19 ;  /* 0x00000003ff107819 */ /* 0x004fe40000011613 */
[----:B------:R-:W-:Y:S02]  /*6c10*/  SHF.L.U32 R19, R19, 0x4, RZ ;  /* 0x0000000413137819 */ /* 0x000fe400000006ff */
[----:B------:R-:W-:Y:S02]  /*6c20*/  LOP3.LUT R16, R16, 0xf, RZ, 0xc0, !PT ;  /* 0x0000000f10107812 */ /* 0x000fe400078ec0ff */
[----:B------:R-:W-:Y:S02]  /*6c30*/  LOP3.LUT R19, R19, 0x70, RZ, 0xc0, !PT ;  /* 0x0000007013137812 */ /* 0x000fe400078ec0ff */
[----:B------:R-:W-:-:S02]  /*6c40*/  LOP3.LUT R25, R25, 0xfffffff7, RZ, 0xc0, !PT ;  /* 0xfffffff719197812 */ /* 0x000fc400078ec0ff */
[----:B------:R-:W-:Y:S01]  /*6c50*/  LOP3.LUT R16, R16, UR44, R19, 0xfe, !PT ;  /* 0x0000002c10107c12 */ /* 0x000fe2000f8efe13 */
[----:B------:R-:W1:Y:S01]  /*6c60*/  @P1 LDC R5, c[0x0][0x434] ;  /* 0x00010d00ff051b82 */ /* 0x000e620000000800 */
[----:B------:R-:W-:Y:S02]  /*6c70*/  @P1 LOP3.LUT R25, R25, 0x8, RZ, 0xfc, !PT ;  /* 0x0000000819191812 */ /* 0x000fe400078efcff */
[C---:B------:R-:W-:Y:S01]  /*6c80*/  ISETP.GE.AND P0, PT, R16.reuse, UR36, PT ;  /* 0x0000002410007c0c */ /* 0x040fe2000bf06270 */
[----:B------:R-:W-:-:S04]  /*6c90*/  IMAD.IADD R0, R16, 0x1, R17 ;  /* 0x0000000110007824 */ /* 0x000fc800078e0211 */
[----:B------:R-:W2:Y:S01]  /*6ca0*/  @P1 LDC R7, c[0x0][0x438] ;  /* 0x00010e00ff071b82 */ /* 0x000ea20000000800 */
[----:B------:R-:W-:Y:S02]  /*6cb0*/  IMAD.MOV.U32 R8, RZ, RZ, R0 ;  /* 0x000000ffff087224 */ /* 0x000fe400078e0000 */
[----:B-1----:R-:W-:-:S05]  /*6cc0*/  @P1 IMAD.HI.U32 R4, R0, R5, RZ ;  /* 0x0000000500041227 */ /* 0x002fca00078e00ff */
[----:B--2---:R-:W-:Y:S02]  /*6cd0*/  @P1 SHF.R.U32.HI R8, RZ, R7, R4 ;  /* 0x00000007ff081219 */ /* 0x004fe40000011604 */
[----:B------:R-:W1:Y:S02]  /*6ce0*/  @!P0 LDC.64 R4, c[0x0][0x428] ;  /* 0x00010a00ff048b82 */ /* 0x000e640000000a00 */
[--C-:B---3--:R-:W-:Y:S01]  /*6cf0*/  @!P0 SHF.R.S32.HI R3, RZ, 0x1f, R8.reuse ;  /* 0x0000001fff038819 */ /* 0x108fe20000011408 */
[----:B------:R-:W-:-:S05]  /*6d00*/  @!P0 IMAD.MOV.U32 R2, RZ, RZ, R8 ;  /* 0x000000ffff028224 */ /* 0x000fca00078e0008 */
[----:B------:R-:W2:Y:S01]  /*6d10*/  @!P0 LDC.64 R6, c[0x0][0x418] ;  /* 0x00010600ff068b82 */ /* 0x000ea20000000a00 */
[----:B----4-:R-:W-:Y:S01]  /*6d20*/  SHF.R.S32.HI R10, RZ, 0x1f, R28 ;  /* 0x0000001fff0a7819 */ /* 0x010fe2000001141c */
[----:B-1----:R-:W-:-:S04]  /*6d30*/  @!P0 IMAD.WIDE.U32 R2, R28, R4, R2 ;  /* 0x000000041c028225 */ /* 0x002fc800078e0002 */
[----:B------:R-:W-:Y:S01]  /*6d40*/  @!P0 IMAD R4, R10, R4, RZ ;  /* 0x000000040a048224 */ /* 0x000fe200078e02ff */
[----:B--2---:R-:W-:Y:S01]  /*6d50*/  @!P0 LEA R6, P1, R2, R6, 0x2 ;  /* 0x0000000602068211 */ /* 0x004fe200078210ff */
[----:B------:R1:W-:Y:S02]  /*6d60*/  STL [R1], R10 ;  /* 0x0000000a01007387 */ /* 0x0003e40000100800 */
[----:B------:R-:W-:Y:S02]  /*6d70*/  @!P0 IMAD R5, R28, R5, R4 ;  /* 0x000000051c058224 */ /* 0x000fe400078e0204 */
[----:B------:R-:W-:Y:S02]  /*6d80*/  IMAD.MOV.U32 R4, RZ, RZ, RZ ;  /* 0x000000ffff047224 */ /* 0x000fe400078e00ff */
[----:B------:R-:W-:-:S05]  /*6d90*/  @!P0 IMAD.IADD R3, R3, 0x1, R5 ;  /* 0x0000000103038824 */ /* 0x000fca00078e0205 */
[----:B------:R-:W-:-:S05]  /*6da0*/  @!P0 LEA.HI.X R7, R2, R7, R3, 0x2, P1 ;  /* 0x0000000702078211 */ /* 0x000fca00008f1403 */
[----:B------:R1:W5:Y:S01]  /*6db0*/  @!P0 LDG.E R4, desc[UR50][R6.64] ;  /* 0x0000003206048981 */ /* 0x000362000c1e1900 */
[----:B------:R-:W-:Y:S01]  /*6dc0*/  IMAD.U32 R2, RZ, RZ, UR41 ;  /* 0x00000029ff027e24 */ /* 0x000fe2000f8e00ff */
[----:B------:R-:W-:Y:S01]  /*6dd0*/  UMOV UR5, 0xffffffff ;  /* 0xffffffff00057882 */ /* 0x000fe20000000000 */
[----:B------:R-:W-:Y:S01]  /*6de0*/  IMAD.MOV R5, RZ, RZ, -R8 ;  /* 0x000000ffff057224 */ /* 0x000fe200078e0a08 */
[----:B------:R-:W-:Y:S02]  /*6df0*/  LOP3.LUT R25, R25, 0xfffffffb, RZ, 0xc0, !PT ;  /* 0xfffffffb19197812 */ /* 0x000fe400078ec0ff */
[----:B------:R-:W-:Y:S01]  /*6e00*/  ISETP.NE.AND P2, PT, R2, 0x3, PT ;  /* 0x000000030200780c */ /* 0x000fe20003f45270 */
[----:B------:R-:W-:Y:S01]  /*6e10*/  IMAD R5, R9, R5, R0 ;  /* 0x0000000509057224 */ /* 0x000fe200078e0200 */
[----:B------:R-:W-:-:S05]  /*6e20*/  IADD3 R0, -R18, RZ, RZ ;  /* 0x000000ff12007210 */ /* 0x000fca0007ffe1ff */
[----:B------:R-:W-:-:S06]  /*6e30*/  IMAD R19, R0, UR4, R23 ;  /* 0x0000000400137c24 */ /* 0x000fcc000f8e0217 */
[----:B------:R-:W-:Y:S01]  /*6e40*/  @P2 LOP3.LUT R25, R25, 0x4, RZ, 0xfc, !PT ;  /* 0x0000000419192812 */ /* 0x000fe200078efcff */
[----:B-1----:R-:W-:Y:S06]  /*6e50*/  BRA.DIV UR5, `(.L_x_36) ;  /* 0x0000003205bc7947 */ /* 0x002fec000b800000 */
.L_x_84:
[----:B------:R-:W-:Y:S01]  /*6e60*/  SHF.R.S32.HI R27, RZ, 0x1f, R19 ;  /* 0x0000001fff1b7819 */ /* 0x000fe20000011413 */
[----:B------:R-:W-:Y:S06]  /*6e70*/  @!P2 BRA `(.L_x_37) ;  /* 0x000000000004a947 */ /* 0x000fec0003800000 */
[----:B------:R-:W-:Y:S01]  /*6e80*/  BPT.TRAP 0x1 ;  /* 0x000000040000795c */ /* 0x000fe20000300000 */
.L_x_37:
[----:B------:R-:W-:Y:S01]  /*6e90*/  SHF.R.S32.HI R7, RZ, 0x1f, R5 ;  /* 0x0000001fff077819 */ /* 0x000fe20000011405 */
[----:B------:R-:W-:Y:S01]  /*6ea0*/  ULDC.64 UR4, c[0x0][0x328] ;  /* 0x0000ca0000047ab9 */ /* 0x000fe20000000a00 */
[----:B-----5:R-:W-:Y:S01]  /*6eb0*/  SHF.R.S32.HI R6, RZ, 0x1f, R4 ;  /* 0x0000001fff067819 */ /* 0x020fe20000011404 */
[----:B------:R-:W-:Y:S01]  /*6ec0*/  IMAD.WIDE.U32 R2, R5, UR4, RZ ;  /* 0x0000000405027c25 */ /* 0x000fe2000f8e00ff */
[----:B------:R-:W-:Y:S03]  /*6ed0*/  BSSY B0, `(.L_x_38) ;  /* 0x0000015000007945 */ /* 0x000fe60003800000 */
[----:B------:R-:W-:-:S04]  /*6ee0*/  IMAD R0, R7, UR4, RZ ;  /* 0x0000000407007c24 */ /* 0x000fc8000f8e02ff */
[----:B------:R-:W-:Y:S01]  /*6ef0*/  IMAD R9, R5, UR5, R0 ;  /* 0x0000000505097c24 */ /* 0x000fe2000f8e0200 */
[----:B------:R-:W-:Y:S02]  /*6f00*/  ULDC.64 UR4, c[0x0][0x338] ;  /* 0x0000ce0000047ab9 */ /* 0x000fe40000000a00 */
[----:B------:R-:W-:Y:S02]  /*6f10*/  IMAD R0, R6, UR4, RZ ;  /* 0x0000000406007c24 */ /* 0x000fe4000f8e02ff */
[----:B------:R-:W-:Y:S02]  /*6f20*/  IMAD.IADD R3, R3, 0x1, R9 ;  /* 0x0000000103037824 */ /* 0x000fe400078e0209 */
[C---:B------:R-:W-:Y:S02]  /*6f30*/  IMAD R0, R4.reuse, UR5, R0 ;  /* 0x0000000504007c24 */ /* 0x040fe4000f8e0200 */
[----:B------:R-:W-:Y:S01]  /*6f40*/  IMAD.WIDE.U32 R2, R4, UR4, R2 ;  /* 0x0000000404027c25 */ /* 0x000fe2000f8e0002 */
[----:B------:R-:W-:-:S03]  /*6f50*/  ULDC.64 UR4, c[0x0][0x330] ;  /* 0x0000cc0000047ab9 */ /* 0x000fc60000000a00 */
[----:B------:R-:W-:Y:S02]  /*6f60*/  IMAD.IADD R3, R3, 0x1, R0 ;  /* 0x0000000103037824 */ /* 0x000fe400078e0200 */
[----:B------:R-:W-:Y:S02]  /*6f70*/  IMAD R0, R27, UR4, RZ ;  /* 0x000000041b007c24 */ /* 0x000fe4000f8e02ff */
[----:B------:R-:W-:-:S04]  /*6f80*/  IMAD.WIDE.U32 R2, R19, UR4, R2 ;  /* 0x0000000413027c25 */ /* 0x000fc8000f8e0002 */
[----:B------:R-:W-:Y:S01]  /*6f90*/  IMAD R0, R19, UR5, R0 ;  /* 0x0000000513007c24 */ /* 0x000fe2000f8e0200 */
[----:B------:R-:W-:Y:S02]  /*6fa0*/  ULDC.64 UR4, c[0x0][0x318] ;  /* 0x0000c60000047ab9 */ /* 0x000fe40000000a00 */
[----:B------:R-:W-:Y:S01]  /*6fb0*/  LEA R16, P0, R2, UR4, 0x1 ;  /* 0x0000000402107c11 */ /* 0x000fe2000f8008ff */
[----:B------:R-:W-:-:S05]  /*6fc0*/  IMAD.IADD R0, R3, 0x1, R0 ;  /* 0x0000000103007824 */ /* 0x000fca00078e0200 */
[----:B0-----:R-:W-:Y:S02]  /*6fd0*/  LEA.HI.X R17, R2, UR5, R0, 0x1, P0 ;  /* 0x0000000502117c11 */ /* 0x001fe400080f0c00 */
[----:B------:R-:W-:Y:S02]  /*6fe0*/  LEA R0, R22, UR38, 0x3 ;  /* 0x0000002616007c11 */ /* 0x000fe4000f8e18ff */
[----:B------:R-:W-:-:S04]  /*6ff0*/  SHF.L.U32 R2, R24, 0x1f, RZ ;  /* 0x0000001f18027819 */ /* 0x000fc800000006ff */
[----:B------:R-:W0:Y:S02]  /*7000*/  SYNCS.PHASECHK.TRANS64.TRYWAIT P0, [R0+URZ+0x16840], R2 ;  /* 0x01684002000075a7 */ /* 0x000e24000800017f */
[----:B0-----:R-:W-:Y:S05]  /*7010*/  @!P0 BRA `(.L_x_39) ;  /* 0x0000003000808947 */ /* 0x001fea0003800000 */
.L_x_85:
[----:B------:R-:W-:Y:S05]  /*7020*/  BSYNC B0 ;  /* 0x0000000000007941 */ /* 0x000fea0003800000 */
.L_x_38:
[----:B------:R-:W1:Y:S01]  /*7030*/  S2R R9, SR_TID.X ;  /* 0x0000000000097919 */ /* 0x000e620000002100 */
[----:B------:R-:W-:Y:S01]  /*7040*/  ULDC.64 UR4, c[0x0][0x300] ;  /* 0x0000c00000047ab9 */ /* 0x000fe20000000a00 */
[----:B------:R-:W-:Y:S01]  /*7050*/  USHF.L.U32 UR6, UR42, 0x7, URZ ;  /* 0x000000072a067899 */ /* 0x000fe2000800063f */
[----:B------:R-:W-:Y:S01]  /*7060*/  IMAD R7, R7, UR4, RZ ;  /* 0x0000000407077c24 */ /* 0x000fe2000f8e02ff */
[----:B------:R-:W-:Y:S01]  /*7070*/  LOP3.LUT P2, RZ, R25, 0x1, RZ, 0xc0, !PT ;  /* 0x0000000119ff7812 */ /* 0x000fe2000784c0ff */
[----:B0-----:R-:W-:-:S04]  /*7080*/  IMAD.WIDE.U32 R2, R5, UR4, RZ ;  /* 0x0000000405027c25 */ /* 0x001fc8000f8e00ff */
        /* <DEDUP_REMOVED lines=11> */
[----:B------:R-:W-:Y:S01]  /*7140*/  ULDC.64 UR4, c[0x0][0x2e8] ;  /* 0x0000ba0000047ab9 */ /* 0x000fe20000000a00 */
[----:B-1----:R-:W-:Y:S01]  /*7150*/  SHF.R.U32.HI R10, RZ, 0x3, R9 ;  /* 0x00000003ff0a7819 */ /* 0x002fe20000011609 */
[----:B------:R-:W-:Y:S01]  /*7160*/  IMAD R6, R22, 0x2000, R29 ;  /* 0x0000200016067824 */ /* 0x000fe200078e021d */
[----:B------:R-:W-:Y:S01]  /*7170*/  SHF.L.U32 R8, R9, 0x3, RZ ;  /* 0x0000000309087819 */ /* 0x000fe200000006ff */
[----:B------:R-:W-:Y:S01]  /*7180*/  IMAD.IADD R5, R3, 0x1, R4 ;  /* 0x0000000103057824 */ /* 0x000fe200078e0204 */
[----:B------:R-:W-:Y:S01]  /*7190*/  LEA R4, P0, R2, UR4, 0x1 ;  /* 0x0000000402047c11 */ /* 0x000fe2000f8008ff */
[----:B------:R-:W-:Y:S01]  /*71a0*/  IMAD.U32 R9, RZ, RZ, UR6 ;  /* 0x00000006ff097e24 */ /* 0x000fe2000f8e00ff */
[----:B------:R-:W-:Y:S01]  /*71b0*/  UMOV UR4, 0xffffffff ;  /* 0xffffffff00047882 */ /* 0x000fe20000000000 */
[----:B------:R-:W-:Y:S02]  /*71c0*/  LOP3.LUT R10, R10, 0xf, RZ, 0xc0, !PT ;  /* 0x0000000f0a0a7812 */ /* 0x000fe400078ec0ff */
[----:B------:R-:W-:-:S02]  /*71d0*/  LEA.HI.X R5, R2, UR5, R5, 0x1, P0 ;  /* 0x0000000502057c11 */ /* 0x000fc400080f0c05 */
[----:B------:R-:W-:Y:S02]  /*71e0*/  LOP3.LUT R8, R8, 0x38, RZ, 0xc0, !PT ;  /* 0x0000003808087812 */ /* 0x000fe400078ec0ff */
[----:B------:R-:W-:Y:S01]  /*71f0*/  IADD3 R9, -R10, UR36, -R9 ;  /* 0x000000240a097c10 */ /* 0x000fe2000fffe909 */
[----:B------:R-:W-:Y:S06]  /*7200*/  BRA.DIV UR4, `(.L_x_40) ;  /* 0x0000003204187947 */ /* 0x000fec000b800000 */
[----:B------:R-:W0:Y:S01]  /*7210*/  SHFL.IDX PT, R3, R4, RZ, 0x181f ;  /* 0x00181fff04037589 */ /* 0x000e2200000e0000 */
[----:B------:R-:W-:-:S03]  /*7220*/  ISETP.GE.AND P1, PT, R9, 0x1, PT ;  /* 0x000000010900780c */ /* 0x000fc60003f26270 */
[----:B------:R-:W1:Y:S04]  /*7230*/  SHFL.IDX PT, R2, R5, RZ, 0x181f ;  /* 0x00181fff05027589 */ /* 0x000e6800000e0000 */
[----:B------:R-:W-:Y:S06]  /*7240*/  SHFL.IDX PT, R14, R4, 0x7, 0x181f ;  /* 0x00f81f00040e7f89 */ /* 0x000fec00000e0000 */
[----:B------:R-:W-:-:S02]  /*7250*/  @P1 LEA R7, R6, UR38, 0x1 ;  /* 0x0000002606071c11 */ /* 0x000fc4000f8e08ff */
[----:B0-----:R-:W-:-:S05]  /*7260*/  @P1 LEA R3, P0, R8, R3, 0x1 ;  /* 0x0000000308031211 */ /* 0x001fca00078008ff */
[----:B-1----:R-:W-:-:S05]  /*7270*/  @P1 IMAD.X R2, RZ, RZ, R2, P0 ;  /* 0x000000ffff021224 */ /* 0x002fca00000e0602 */
[----:B------:R-:W-:-:S04]  /*7280*/  @P1 LOP3.LUT R3, R3, R2, RZ, 0x3c, !PT ;  /* 0x0000000203031212 */ /* 0x000fc800078e3cff */
[----:B------:R-:W-:-:S04]  /*7290*/  @P1 LOP3.LUT R2, R3, R2, RZ, 0x3c, !PT ;  /* 0x0000000203021212 */ /* 0x000fc800078e3cff */
[----:B------:R-:W-:-:S05]  /*72a0*/  @P1 LOP3.LUT R3, R3, R2, RZ, 0x3c, !PT ;  /* 0x0000000203031212 */ /* 0x000fca00078e3cff */
[----:B------:R0:W-:Y:S01]  /*72b0*/  @P1 LDGSTS.E.BYPASS.LTC128B.128 [R7+0xe400], desc[UR50][R2.64], !P2 ;  /* 0x0e40000002071fae */ /* 0x0001e2000d101d72 */
[----:B------:R-:W-:-:S03]  /*72c0*/  ISETP.GE.AND P1, PT, R9, 0x11, PT ;  /* 0x000000110900780c */ /* 0x000fc60003f26270 */
[----:B0-----:R-:W0:Y:S10]  /*72d0*/  SHFL.IDX PT, R3, R4, 0x1, 0x181f ;  /* 0x00381f0004037f89 */ /* 0x001e3400000e0000 */
[----:B------:R-:W-:Y:S01]  /*72e0*/  @P1 LEA R7, R6, UR38, 0x1 ;  /* 0x0000002606071c11 */ /* 0x000fe2000f8e08ff */
[----:B------:R-:W1:Y:S01]  /*72f0*/  SHFL.IDX PT, R2, R5, 0x1, 0x181f ;  /* 0x00381f0005027f89 */ /* 0x000e6200000e0000 */
        /* <DEDUP_REMOVED lines=49> */
[----:B------:R-:W1:Y:S04]  /*7610*/  SHFL.IDX PT, R2, R5, 0x6, 0x181f ;  /* 0x00d81f0005027f89 */ /* 0x000e6800000e0000 */
[----:B------:R-:W2:Y:S01]  /*7620*/  SHFL.IDX PT, R5, R5, 0x7, 0x181f ;  /* 0x00f81f0005057f89 */ /* 0x000ea200000e0000 */
[----:B0-----:R-:W-:-:S04]  /*7630*/  @P1 LEA R3, P0, R8, R3, 0x1 ;  /* 0x0000000308031211 */ /* 0x001fc800078008ff */
[----:B-1----:R-:W-:-:S04]  /*7640*/  @P1 IADD3.X R2, RZ, R2, RZ, P0, !PT ;  /* 0x00000002ff021210 */ /* 0x002fc800007fe4ff */
[----:B------:R-:W-:-:S04]  /*7650*/  @P1 LOP3.LUT R3, R3, R2, RZ, 0x3c, !PT ;  /* 0x0000000203031212 */ /* 0x000fc800078e3cff */
[----:B------:R-:W-:-:S04]  /*7660*/  @P1 LOP3.LUT R2, R3, R2, RZ, 0x3c, !PT ;  /* 0x0000000203021212 */ /* 0x000fc800078e3cff */
[----:B------:R-:W-:-:S05]  /*7670*/  @P1 LOP3.LUT R3, R3, R2, RZ, 0x3c, !PT ;  /* 0x0000000203031212 */ /* 0x000fca00078e3cff */
[----:B--2---:R0:W-:Y:S02]  /*7680*/  @P1 LDGSTS.E.BYPASS.LTC128B.128 [R7+0x11400], desc[UR50][R2.64], !P2 ;  /* 0x1140000002071fae */ /* 0x0041e4000d101d72 */
.L_x_103:
[----:B------:R-:W-:-:S13]  /*7690*/  ISETP.GE.AND P0, PT, R9, 0x71, PT ;  /* 0x000000710900780c */ /* 0x000fda0003f06270 */
[----:B0-----:R-:W-:-:S05]  /*76a0*/  @P0 LEA R2, P1, R8, R14, 0x1 ;  /* 0x0000000e08020211 */ /* 0x001fca00078208ff */
[----:B------:R-:W-:Y:S01]  /*76b0*/  @P0 IMAD.X R3, RZ, RZ, R5, P1 ;  /* 0x000000ffff030224 */ /* 0x000fe200008e0605 */
[----:B------:R-:W-:-:S05]  /*76c0*/  @P0 LEA R5, R6, UR38, 0x1 ;  /* 0x0000002606050c11 */ /* 0x000fca000f8e08ff */
[----:B------:R-:W-:Y:S01]  /*76d0*/  @!PT LDS RZ, [RZ] ;  /* 0x00000000fffff984 */ /* 0x000fe20000000800 */
[----:B------:R-:W-:Y:S01]  /*76e0*/  @!PT LDS RZ, [RZ] ;  /* 0x00000000fffff984 */ /* 0x000fe20000000800 */
[----:B------:R-:W-:Y:S01]  /*76f0*/  @!PT LDS RZ, [RZ] ;  /* 0x00000000fffff984 */ /* 0x000fe20000000800 */
[----:B------:R0:W-:Y:S01]  /*7700*/  @P0 LDGSTS.E.BYPASS.LTC128B.128 [R5+0x11c00], desc[UR50][R2.64], !P2 ;  /* 0x11c0000002050fae */ /* 0x0001e2000d101d72 */
[----:B------:R-:W-:Y:S01]  /*7710*/  PLOP3.LUT P0, PT, PT, PT, PT, 0x80, 0x0 ;  /* 0x000000000000781c */ /* 0x000fe20003f0f070 */
[----:B------:R-:W-:-:S12]  /*7720*/  NOP ;  /* 0x0000000000007918 */ /* 0x000fd80000000000 */
.L_x_41:
[----:B------:R-:W-:Y:S02]  /*7730*/  PLOP3.LUT P1, PT, P1, P0, PT, 0xa2, 0x0 ;  /* 0x000000000000781c */ /* 0x000fe40000f21472 */
[----:B------:R-:W-:-:S08]  /*7740*/  @P0 R2UR P1, UR4, R0 ;  /* 0x00000000000402ca */ /* 0x000fd00000020000 */
[----:B------:R-:W-:-:S05]  /*7750*/  @P0 PLOP3.LUT P0, PT, P1, PT, PT, 0x80, 0x0 ;  /* 0x000000000000081c */ /* 0x000fca0000f0f070 */
[----:B------:R-:W-:Y:S01]  /*7760*/  @!P1 SYNCS.ARRIVE.TRANS64.RED.A0T1 RZ, [UR4+0x16830], RZ ;  /* 0x016830ffffff99a7 */ /* 0x000fe20008200404 */
[----:B------:R-:W-:Y:S07]  /*7770*/  @!P1 ARRIVES.LDGSTSBAR.64.TRANSCNT [UR4+0x16830] ;  /* 0x01683000ff0099b0 */ /* 0x000fee0008000a84 */
[----:B------:R-:W-:Y:S05]  /*7780*/  @P0 BRA.U.ANY `(.L_x_41) ;  /* 0xfffffffd00e80947 */ /* 0x000fea000393ffff */
[----:B------:R-:W-:Y:S01]  /*7790*/  NOP ;  /* 0x0000000000007918 */ /* 0x000fe20000000000 */
[----:B0-----:R-:W-:-:S05]  /*77a0*/  IMAD.U32 R2, RZ, RZ, UR41 ;  /* 0x00000029ff027e24 */ /* 0x001fca000f8e00ff */
[----:B------:R-:W-:-:S13]  /*77b0*/  ISETP.NE.AND P2, PT, R2, 0x3, PT ;  /* 0x000000030200780c */ /* 0x000fda0003f45270 */
[----:B------:R-:W-:Y:S05]  /*77c0*/  @!P2 BRA `(.L_x_42) ;  /* 0x000000000004a947 */ /* 0x000fea0003800000 */
[----:B------:R-:W-:Y:S01]  /*77d0*/  BPT.TRAP 0x1 ;  /* 0x000000040000795c */ /* 0x000fe20000300000 */
.L_x_42:
[----:B------:R0:W-:Y:S02]  /*77e0*/  SYNCS.ARRIVE.TRANS64.A1T0 RZ, [R0+URZ+0x16830], RZ ;  /* 0x016830ff00ff79a7 */ /* 0x0001e4000810003f */
[----:B------:R-:W-:Y:S05]  /*77f0*/  WARPSYNC.ALL ;  /* 0x0000000000007948 */ /* 0x000fea0003800000 */
[----:B------:R-:W-:-:S04]  /*7800*/  UIADD3 UR4, UR38, 0x8400, URZ ;  /* 0x0000840026047890 */ /* 0x000fc8000fffe03f */
[----:B------:R-:W-:Y:S01]  /*7810*/  ULOP3.LUT UP0, URZ, UR4, 0x3ff, URZ, 0xc0, !UPT ;  /* 0x000003ff043f7892 */ /* 0x000fe2000f80c03f */
[----:B------:R-:W-:Y:S05]  /*7820*/  BAR.SYNC.DEFER_BLOCKING 0x8, 0x200 ;  /* 0x0208000000007b1d */ /* 0x000fea0000010000 */
[----:B------:R-:W-:-:S13]  /*7830*/  PLOP3.LUT P0, PT, PT, PT, UP0, 0x80, 0x0 ;  /* 0x000000000000781c */ /* 0x000fda0003f0f008 */
        /* <DEDUP_REMOVED lines=17> */
.L_x_43:
[----:B------:R-:W2:Y:S01]  /*7950*/  LDL R21, [R1+0x8] ;  /* 0x0000080001157983 */ /* 0x000ea20000100800 */
[----:B------:R-:W1:Y:S01]  /*7960*/  LDC R10, c[0x0][0x448] ;  /* 0x00011200ff0a7b82 */ /* 0x000e620000000800 */
[----:B------:R-:W-:Y:S01]  /*7970*/  ULDC.64 UR4, c[0x0][0x2d8] ;  /* 0x0000b60000047ab9 */ /* 0x000fe20000000a00 */
[----:B0-----:R-:W-:Y:S01]  /*7980*/  SHF.R.S32.HI R0, RZ, 0x1f, R18 ;  /* 0x0000001fff007819 */ /* 0x001fe20000011412 */
[----:B------:R-:W0:Y:S01]  /*7990*/  S2R R26, SR_TID.X ;  /* 0x00000000001a7919 */ /* 0x000e220000002100 */
[----:B------:R-:W-:Y:S01]  /*79a0*/  IMAD R4, R27, UR4, RZ ;  /* 0x000000041b047c24 */ /* 0x000fe2000f8e02ff */
[----:B------:R-:W-:Y:S01]  /*79b0*/  ULDC.64 UR6, c[0x0][0x2c8] ;  /* 0x0000b20000067ab9 */ /* 0x000fe20000000a00 */
[----:B------:R-:W-:Y:S01]  /*79c0*/  IMAD.WIDE.U32 R2, R19, UR4, RZ ;  /* 0x0000000413027c25 */ /* 0x000fe2000f8e00ff */
[----:B------:R-:W-:Y:S01]  /*79d0*/  ULDC.64 UR8, c[0x0][0x280] ;  /* 0x0000a00000087ab9 */ /* 0x000fe20000000a00 */
[----:B------:R-:W3:Y:S01]  /*79e0*/  S2R R11, SR_TID.X ;  /* 0x00000000000b7919 */ /* 0x000ee20000002100 */
[----:B------:R-:W-:Y:S01]  /*79f0*/  LOP3.LUT P5, RZ, R25, 0x10, RZ, 0xc0, !PT ;  /* 0x0000001019ff7812 */ /* 0x000fe200078ac0ff */
[----:B------:R-:W-:Y:S01]  /*7a00*/  IMAD R4, R19, UR5, R4 ;  /* 0x0000000513047c24 */ /* 0x000fe2000f8e0204 */
[----:B------:R-:W-:Y:S01]  /*7a10*/  ULDC.64 UR4, c[0x0][0x2e0] ;  /* 0x0000b80000047ab9 */ /* 0x000fe20000000a00 */
[----:B------:R-:W-:-:S02]  /*7a20*/  IMAD.MOV R6, RZ, RZ, -R23 ;  /* 0x000000ffff067224 */ /* 0x000fc400078e0a17 */
[----:B------:R-:W-:Y:S02]  /*7a30*/  IMAD.IADD R3, R3, 0x1, R4 ;  /* 0x0000000103037824 */ /* 0x000fe400078e0204 */
[----:B------:R-:W-:Y:S02]  /*7a40*/  IMAD R0, R0, UR4, RZ ;  /* 0x0000000400007c24 */ /* 0x000fe4000f8e02ff */
[----:B------:R-:W-:Y:S01]  /*7a50*/  IMAD.WIDE.U32 R2, R18, UR4, R2 ;  /* 0x0000000412027c25 */ /* 0x000fe2000f8e0002 */
[----:B------:R-:W-:-:S03]  /*7a60*/  ULDC UR4, c[0x0][0xc38] ;  /* 0x00030e0000047ab9 */ /* 0x000fc60000000800 */
[----:B------:R-:W-:Y:S01]  /*7a70*/  IMAD R0, R18, UR5, R0 ;  /* 0x0000000512007c24 */ /* 0x000fe2000f8e0200 */
[----:B------:R-:W-:Y:S02]  /*7a80*/  LEA R18, R29, UR38, 0x1 ;  /* 0x000000261d127c11 */ /* 0x000fe4000f8e08ff */
[----:B-1----:R-:W-:Y:S01]  /*7a90*/  ISETP.NE.AND P0, PT, R10, 0x1, PT ;  /* 0x000000010a00780c */ /* 0x002fe20003f05270 */
[----:B------:R-:W-:Y:S01]  /*7aa0*/  IMAD.IADD R3, R3, 0x1, R0 ;  /* 0x0000000103037824 */ /* 0x000fe200078e0200 */
[----:B0-----:R-:W-:Y:S01]  /*7ab0*/  SHF.R.U32.HI R20, RZ, 0x3, R26 ;  /* 0x00000003ff147819 */ /* 0x001fe2000001161a */
[----:B------:R-:W-:-:S10]  /*7ac0*/  IMAD.SHL.U32 R26, R26, 0x10, RZ ;  /* 0x000000101a1a7824 */ /* 0x000fd400078e00ff */
[----:B------:R-:W0:Y:S01]  /*7ad0*/  @P0 LDC R4, c[0x0][0x44c] ;  /* 0x00011300ff040b82 */ /* 0x000e220000000800 */
[----:B------:R-:W-:Y:S02]  /*7ae0*/  LOP3.LUT R20, R20, 0xf, RZ, 0xc0, !PT ;  /* 0x0000000f14147812 */ /* 0x000fe400078ec0ff */
[----:B------:R-:W-:-:S04]  /*7af0*/  LOP3.LUT R26, R26, 0x70, RZ, 0xc0, !PT ;  /* 0x000000701a1a7812 */ /* 0x000fc800078ec0ff */
[----:B------:R-:W-:Y:S01]  /*7b00*/  LOP3.LUT R20, R20, R26, RZ, 0xfc, !PT ;  /* 0x0000001a14147212 */ /* 0x000fe200078efcff */
[----:B------:R-:W1:Y:S01]  /*7b10*/  @P0 LDC R5, c[0x0][0x450] ;  /* 0x00011400ff050b82 */ /* 0x000e620000000800 */
[----:B--2---:R-:W-:Y:S01]  /*7b20*/  IMAD R0, R6, UR4, R21 ;  /* 0x0000000406007c24 */ /* 0x004fe2000f8e0215 */
[----:B------:R-:W-:Y:S01]  /*7b30*/  ULDC.64 UR4, c[0x0][0x2d0] ;  /* 0x0000b40000047ab9 */ /* 0x000fe20000000a00 */
[----:B---3--:R-:W-:Y:S02]  /*7b40*/  SHF.R.U32.HI R21, RZ, 0x3, R11 ;  /* 0x00000003ff157819 */ /* 0x008fe4000001160b */
[----:B------:R-:W-:Y:S02]  /*7b50*/  IMAD R6, R0, 0xc0, R20 ;  /* 0x000000c000067824 */ /* 0x000fe400078e0214 */
[----:B------:R-:W-:Y:S01]  /*7b60*/  IMAD.SHL.U32 R20, R11, 0x8, RZ ;  /* 0x000000080b147824 */ /* 0x000fe200078e00ff */
[----:B------:R-:W-:Y:S01]  /*7b70*/  LOP3.LUT R21, R21, 0xf, RZ, 0xc0, !PT ;  /* 0x0000000f15157812 */ /* 0x000fe200078ec0ff */
[----:B0-----:R-:W-:Y:S01]  /*7b80*/  @P0 IMAD.HI.U32 R7, R6, R4, RZ ;  /* 0x0000000406070227 */ /* 0x001fe200078e00ff */
[----:B------:R-:W-:-:S02]  /*7b90*/  MOV R4, R6 ;  /* 0x0000000600047202 */ /* 0x000fc40000000f00 */
[----:B------:R-:W-:Y:S02]  /*7ba0*/  LOP3.LUT R20, R20, 0x38, RZ, 0xc0, !PT ;  /* 0x0000003814147812 */ /* 0x000fe400078ec0ff */
[----:B-1----:R-:W-:-:S04]  /*7bb0*/  @P0 SHF.R.U32.HI R4, RZ, R5, R7 ;  /* 0x00000005ff040219 */ /* 0x002fc80000011607 */
[--C-:B------:R-:W-:Y:S01]  /*7bc0*/  SHF.R.S32.HI R5, RZ, 0x1f, R4.reuse ;  /* 0x0000001fff057819 */ /* 0x100fe20000011404 */
[----:B------:R-:W-:-:S04]  /*7bd0*/  IMAD.MOV R7, RZ, RZ, -R4 ;  /* 0x000000ffff077224 */ /* 0x000fc800078e0a04 */
[----:B------:R-:W-:Y:S02]  /*7be0*/  IMAD R5, R5, UR4, RZ ;  /* 0x0000000405057c24 */ /* 0x000fe4000f8e02ff */
[----:B------:R-:W-:Y:S02]  /*7bf0*/  IMAD R7, R10, R7, R6 ;  /* 0x000000070a077224 */ /* 0x000fe400078e0206 */
[C---:B------:R-:W-:Y:S02]  /*7c00*/  IMAD R8, R4.reuse, UR5, R5 ;  /* 0x0000000504087c24 */ /* 0x040fe4000f8e0205 */
[----:B------:R-:W-:-:S04]  /*7c10*/  IMAD.WIDE.U32 R4, R4, UR4, R2 ;  /* 0x0000000404047c25 */ /* 0x000fc8000f8e0002 */
[----:B------:R-:W-:Y:S01]  /*7c20*/  IMAD.IADD R5, R5, 0x1, R8 ;  /* 0x0000000105057824 */ /* 0x000fe200078e0208 */
[----:B------:R-:W-:Y:S01]  /*7c30*/  SHF.R.S32.HI R8, RZ, 0x1f, R7 ;  /* 0x0000001fff087819 */ /* 0x000fe20000011407 */
[----:B------:R-:W-:Y:S02]  /*7c40*/  VIADD R6, R6, 0x80 ;  /* 0x0000008006067836 */ /* 0x000fe40000000000 */
[----:B------:R-:W-:-:S04]  /*7c50*/  IMAD.WIDE.U32 R4, R7, UR6, R4 ;  /* 0x0000000607047c25 */ /* 0x000fc8000f8e0004 */
[----:B------:R-:W-:-:S04]  /*7c60*/  IMAD R8, R8, UR6, RZ ;  /* 0x0000000608087c24 */ /* 0x000fc8000f8e02ff */
[----:B------:R-:W-:Y:S02]  /*7c70*/  IMAD R7, R7, UR7, R8 ;  /* 0x0000000707077c24 */ /* 0x000fe4000f8e0208 */
[----:B------:R-:W0:Y:S02]  /*7c80*/  @P0 LDC R8, c[0x0][0x450] ;  /* 0x00011400ff080b82 */ /* 0x000e240000000800 */
[----:B------:R-:W-:Y:S01]  /*7c90*/  IMAD.IADD R7, R5, 0x1, R7 ;  /* 0x0000000105077824 */ /* 0x000fe200078e0207 */
[----:B------:R-:W-:-:S04]  /*7ca0*/  LEA R5, P1, R4, UR8, 0x1 ;  /* 0x0000000804057c11 */ /* 0x000fc8000f8208ff */
[----:B------:R-:W-:Y:S02]  /*7cb0*/  LEA.HI.X R4, R4, UR9, R7, 0x1, P1 ;  /* 0x0000000904047c11 */ /* 0x000fe400088f0c07 */
[----:B------:R-:W1:Y:S02]  /*7cc0*/  @P0 LDC R7, c[0x0][0x44c] ;  /* 0x00011300ff070b82 */ /* 0x000e640000000800 */
[----:B-1----:R-:W-:-:S04]  /*7cd0*/  @P0 IMAD.HI.U32 R9, R6, R7, RZ ;  /* 0x0000000706090227 */ /* 0x002fc800078e00ff */
[----:B------:R-:W-:Y:S01]  /*7ce0*/  IMAD.MOV.U32 R7, RZ, RZ, R6 ;  /* 0x000000ffff077224 */ /* 0x000fe200078e0006 */
[----:B0-----:R-:W-:-:S05]  /*7cf0*/  @P0 SHF.R.U32.HI R7, RZ, R8, R9 ;  /* 0x00000008ff070219 */ /* 0x001fca0000011609 */
[----:B------:R-:W-:Y:S02]  /*7d00*/  IMAD.MOV R8, RZ, RZ, -R7 ;  /* 0x000000ffff087224 */ /* 0x000fe400078e0a07 */
[----:B------:R-:W-:-:S04]  /*7d10*/  IMAD.WIDE.U32 R2, R7, UR4, R2 ;  /* 0x0000000407027c25 */ /* 0x000fc8000f8e0002 */
[----:B------:R-:W-:Y:S01]  /*7d20*/  IMAD R6, R10, R8, R6 ;  /* 0x000000080a067224 */ /* 0x000fe200078e0206 */
[----:B------:R-:W-:-:S05]  /*7d30*/  SHF.R.S32.HI R8, RZ, 0x1f, R7 ;  /* 0x0000001fff087819 */ /* 0x000fca0000011407 */
[----:B------:R-:W-:Y:S01]  /*7d40*/  IMAD R8, R8, UR4, RZ ;  /* 0x0000000408087c24 */ /* 0x000fe2000f8e02ff */
[----:B------:R-:W-:-:S03]  /*7d50*/  UMOV UR4, 0xffffffff ;  /* 0xffffffff00047882 */ /* 0x000fc60000000000 */
[----:B------:R-:W-:Y:S01]  /*7d60*/  IMAD R8, R7, UR5, R8 ;  /* 0x0000000507087c24 */ /* 0x000fe2000f8e0208 */
[----:B------:R-:W-:-:S03]  /*7d70*/  SHF.R.S32.HI R7, RZ, 0x1f, R6 ;  /* 0x0000001fff077819 */ /* 0x000fc60000011406 */
[----:B------:R-:W-:Y:S02]  /*7d80*/  IMAD.IADD R3, R3, 0x1, R8 ;  /* 0x0000000103037824 */ /* 0x000fe400078e0208 */
[----:B------:R-:W-:Y:S02]  /*7d90*/  IMAD R7, R7, UR6, RZ ;  /* 0x0000000607077c24 */ /* 0x000fe4000f8e02ff */
[----:B------:R-:W-:-:S04]  /*7da0*/  IMAD.WIDE.U32 R2, R6, UR6, R2 ;  /* 0x0000000606027c25 */ /* 0x000fc8000f8e0002 */
[----:B------:R-:W-:Y:S01]  /*7db0*/  IMAD R7, R6, UR7, R7 ;  /* 0x0000000706077c24 */ /* 0x000fe2000f8e0207 */
[----:B------:R-:W-:-:S04]  /*7dc0*/  LEA R6, P0, R2, UR8, 0x1 ;  /* 0x0000000802067c11 */ /* 0x000fc8000f8008ff */
[----:B------:R-:W-:-:S04]  /*7dd0*/  IADD3 R7, R3, R7, RZ ;  /* 0x0000000703077210 */ /* 0x000fc80007ffe0ff */
[----:B------:R-:W-:Y:S01]  /*7de0*/  LEA.HI.X R7, R2, UR9, R7, 0x1, P0 ;  /* 0x0000000902077c11 */ /* 0x000fe200080f0c07 */
[----:B------:R-:W-:Y:S06]  /*7df0*/  BRA.DIV UR4, `(.L_x_44) ;  /* 0x0000002e04cc7947 */ /* 0x000fec000b800000 */
[----:B------:R-:W0:Y:S01]  /*7e00*/  SHFL.IDX PT, R3, R5, RZ, 0x181f ;  /* 0x00181fff05037589 */ /* 0x000e2200000e0000 */
[----:B------:R-:W-:-:S03]  /*7e10*/  IMAD R0, R0, 0xc0, R21 ;  /* 0x000000c000007824 */ /* 0x000fc600078e0215 */
[----:B------:R-:W1:Y:S01]  /*7e20*/  SHFL.IDX PT, R2, R4, RZ, 0x181f ;  /* 0x00181fff04027589 */ /* 0x000e6200000e0000 */
[C---:B------:R-:W-:Y:S01]  /*7e30*/  VIADD R8, R0.reuse, 0x10 ;  /* 0x0000001000087836 */ /* 0x040fe20000000000 */
[----:B------:R-:W-:Y:S02]  /*7e40*/  ISETP.GE.AND P1, PT, R0, UR37, PT ;  /* 0x0000002500007c0c */ /* 0x000fe4000bf26270 */
[----:B------:R-:W-:Y:S11]  /*7e50*/  SHFL.IDX PT, R14, R5, 0x7, 0x181f ;  /* 0x00f81f00050e7f89 */ /* 0x000ff600000e0000 */
[----:B0-----:R-:W-:-:S05]  /*7e60*/  @!P1 LEA R3, P0, R20, R3, 0x1 ;  /* 0x0000000314039211 */ /* 0x001fca00078008ff */
[----:B-1----:R-:W-:Y:S01]  /*7e70*/  @!P1 IMAD.X R2, RZ, RZ, R2, P0 ;  /* 0x000000ffff029224 */ /* 0x002fe200000e0602 */
[----:B------:R-:W-:Y:S01]  /*7e80*/  ISETP.GE.AND P0, PT, R8, UR37, PT ;  /* 0x0000002508007c0c */ /* 0x000fe2000bf06270 */
[----:B------:R-:W-:-:S03]  /*7e90*/  VIADD R8, R0, 0x20 ;  /* 0x0000002000087836 */ /* 0x000fc60000000000 */
[----:B------:R-:W-:-:S04]  /*7ea0*/  @!P1 LOP3.LUT R3, R3, R2, RZ, 0x3c, !PT ;  /* 0x0000000203039212 */ /* 0x000fc800078e3cff */
[----:B------:R-:W-:-:S04]  /*7eb0*/  @!P1 LOP3.LUT R2, R3, R2, RZ, 0x3c, !PT ;  /* 0x0000000203029212 */ /* 0x000fc800078e3cff */
[----:B------:R-:W-:-:S05]  /*7ec0*/  @!P1 LOP3.LUT R3, R3, R2, RZ, 0x3c, !PT ;  /* 0x0000000203039212 */ /* 0x000fca00078e3cff */
[----:B------:R0:W-:Y:S04]  /*7ed0*/  @!P1 LDGSTS.E.BYPASS.LTC128B.128 [R18+0x8400], desc[UR50][R2.64], !P5 ;  /* 0x0840000002129fae */ /* 0x0001e8000e901d72 */
[----:B0-----:R-:W0:Y:S04]  /*7ee0*/  SHFL.IDX PT, R3, R5, 0x1, 0x181f ;  /* 0x00381f0005037f89 */ /* 0x001e2800000e0000 */
[----:B------:R-:W1:Y:S01]  /*7ef0*/  SHFL.IDX PT, R2, R4, 0x1, 0x181f ;  /* 0x00381f0004027f89 */ /* 0x000e6200000e0000 */
[----:B0-----:R-:W-:-:S05]  /*7f00*/  @!P0 LEA R3, P1, R20, R3, 0x1 ;  /* 0x0000000314038211 */ /* 0x001fca00078208ff */
[----:B-1----:R-:W-:-:S05]  /*7f10*/  @!P0 IMAD.X R2, RZ, RZ, R2, P1 ;  /* 0x000000ffff028224 */ /* 0x002fca00008e0602 */
[----:B------:R-:W-:-:S04]  /*7f20*/  @!P0 LOP3.LUT R3, R3, R2, RZ, 0x3c, !PT ;  /* 0x0000000203038212 */ /* 0x000fc800078e3cff */
[----:B------:R-:W-:-:S04]  /*7f30*/  @!P0 LOP3.LUT R2, R3, R2, RZ, 0x3c, !PT ;  /* 0x0000000203028212 */ /* 0x000fc800078e3cff */
[----:B------:R-:W-:-:S05]  /*7f40*/  @!P0 LOP3.LUT R3, R3, R2, RZ, 0x3c, !PT ;  /* 0x0000000203038212 */ /* 0x000fca00078e3cff */
[----:B------:R0:W-:Y:S01]  /*7f50*/  @!P0 LDGSTS.E.BYPASS.LTC128B.128 [R18+0x8c00], desc[UR50][R2.64], !P5 ;  /* 0x08c0000002128fae */ /* 0x0001e2000e901d72 */
[----:B------:R-:W-:Y:S01]  /*7f60*/  ISETP.GE.AND P0, PT, R8, UR37, PT ;  /* 0x0000002508007c0c */ /* 0x000fe2000bf06270 */
[----:B------:R-:W-:Y:S02]  /*7f70*/  VIADD R8, R0, 0x30 ;  /* 0x0000003000087836 */ /* 0x000fe40000000000 */
[----:B0-----:R-:W0:Y:S04]  /*7f80*/  SHFL.IDX PT, R3, R5, 0x2, 0x181f ;  /* 0x00581f0005037f89 */ /* 0x001e2800000e0000 */
[----:B------:R-:W1:Y:S06]  /*7f90*/  SHFL.IDX PT, R2, R4, 0x2, 0x181f ;  /* 0x00581f0004027f89 */ /* 0x000e6c00000e0000 */
        /* <DEDUP_REMOVED lines=10> */
[----:B0-----:R-:W-:-:S04]  /*8040*/  @!P0 LEA R3, P1, R20, R3, 0x1 ;  /* 0x0000000314038211 */ /* 0x001fc800078208ff */
[----:B-1----:R-:W-:-:S04]  /*8050*/  @!P0 IADD3.X R2, RZ, R2, RZ, P1, !PT ;  /* 0x00000002ff028210 */ /* 0x002fc80000ffe4ff */
        /* <DEDUP_REMOVED lines=27> */
[----:B------:R-:W1:Y:S04]  /*8210*/  SHFL.IDX PT, R2, R4, 0x6, 0x181f ;  /* 0x00d81f0004027f89 */ /* 0x000e6800000e0000 */
[----:B------:R-:W2:Y:S02]  /*8220*/  SHFL.IDX PT, R4, R4, 0x7, 0x181f ;  /* 0x00f81f0004047f89 */ /* 0x000ea400000e0000 */
[----:B0-----:R-:W-:-:S05]  /*8230*/  @!P0 LEA R3, P1, R20, R3, 0x1 ;  /* 0x0000000314038211 */ /* 0x001fca00078208ff */
[----:B-1----:R-:W-:-:S05]  /*8240*/  @!P0 IMAD.X R2, RZ, RZ, R2, P1 ;  /* 0x000000ffff028224 */ /* 0x002fca00008e0602 */
[----:B------:R-:W-:-:S04]  /*8250*/  @!P0 LOP3.LUT R3, R3, R2, RZ, 0x3c, !PT ;  /* 0x0000000203038212 */ /* 0x000fc800078e3cff */
[----:B------:R-:W-:-:S04]  /*8260*/  @!P0 LOP3.LUT R2, R3, R2, RZ, 0x3c, !PT ;  /* 0x0000000203028212 */ /* 0x000fc800078e3cff */
[----:B------:R-:W-:-:S05]  /*8270*/  @!P0 LOP3.LUT R3, R3, R2, RZ, 0x3c, !PT ;  /* 0x0000000203038212 */ /* 0x000fca00078e3cff */
[----:B------:R0:W-:Y:S01]  /*8280*/  @!P0 LDGSTS.E.BYPASS.LTC128B.128 [R18+0xb400], desc[UR50][R2.64], !P5 ;  /* 0x0b40000002128fae */ /* 0x0001e2000e901d72 */
[----:B------:R-:W-:Y:S02]  /*8290*/  ISETP.GE.AND P0, PT, R8, UR37, PT ;  /* 0x0000002508007c0c */ /* 0x000fe4000bf06270 */
[----:B0-----:R-:W-:-:S11]  /*82a0*/  IADD3 R2, R0, 0x80, RZ ;  /* 0x0000008000027810 */ /* 0x001fd60007ffe0ff */
[----:B------:R-:W-:Y:S02]  /*82b0*/  @!P0 LEA R3, P1, R20, R14, 0x1 ;  /* 0x0000000e14038211 */ /* 0x000fe400078208ff */
[----:B------:R-:W-:Y:S03]  /*82c0*/  SHFL.IDX PT, R14, R6, 0x1, 0x181f ;  /* 0x00381f00060e7f89 */ /* 0x000fe600000e0000 */
[----:B--2---:R-:W-:Y:S01]  /*82d0*/  @!P0 IMAD.X R8, RZ, RZ, R4, P1 ;  /* 0x000000ffff088224 */ /* 0x004fe200008e0604 */
[----:B------:R-:W-:Y:S01]  /*82e0*/  ISETP.GE.AND P1, PT, R2, UR37, PT ;  /* 0x0000002502007c0c */ /* 0x000fe2000bf26270 */
[----:B------:R-:W0:Y:S04]  /*82f0*/  SHFL.IDX PT, R4, R6, RZ, 0x181f ;  /* 0x00181fff06047589 */ /* 0x000e2800000e0000 */
[----:B------:R-:W1:Y:S08]  /*8300*/  SHFL.IDX PT, R2, R7, RZ, 0x181f ;  /* 0x00181fff07027589 */ /* 0x000e7000000e0000 */
[----:B0-----:R-:W-:-:S05]  /*8310*/  @!P1 LEA R4, P2, R20, R4, 0x1 ;  /* 0x0000000414049211 */ /* 0x001fca00078408ff */
[----:B-1----:R-:W-:Y:S02]  /*8320*/  @!P1 IMAD.X R5, RZ, RZ, R2, P2 ;  /* 0x000000ffff059224 */ /* 0x002fe400010e0602 */
[----:B------:R-:W-:Y:S02]  /*8330*/  @!P0 IMAD.MOV.U32 R2, RZ, RZ, R3 ;  /* 0x000000ffff028224 */ /* 0x000fe400078e0003 */
[----:B------:R-:W-:-:S05]  /*8340*/  @!P0 IMAD.MOV.U32 R3, RZ, RZ, R8 ;  /* 0x000000ffff038224 */ /* 0x000fca00078e0008 */
[----:B------:R0:W-:Y:S02]  /*8350*/  @!P0 LDGSTS.E.BYPASS.LTC128B.128 [R18+0xbc00], desc[UR50][R2.64], !P5 ;  /* 0x0bc0000002128fae */ /* 0x0001e4000e901d72 */
[----:B0-----:R-:W-:Y:S02]  /*8360*/  @!P1 IMAD.MOV.U32 R2, RZ, RZ, R4 ;  /* 0x000000ffff029224 */ /* 0x001fe400078e0004 */
[----:B------:R-:W-:Y:S02]  /*8370*/  @!P1 IMAD.MOV.U32 R3, RZ, RZ, R5 ;  /* 0x000000ffff039224 */ /* 0x000fe400078e0005 */
[----:B------:R-:W-:-:S03]  /*8380*/  VIADD R4, R0, 0x90 ;  /* 0x0000009000047836 */ /* 0x000fc60000000000 */
[----:B------:R0:W-:Y:S02]  /*8390*/  @!P1 LDGSTS.E.BYPASS.LTC128B.128 [R18+0xc400], desc[UR50][R2.64], !P5 ;  /* 0x0c40000002129fae */ /* 0x0001e4000e901d72 */
[----:B------:R-:W-:Y:S01]  /*83a0*/  ISETP.GE.AND P0, PT, R4, UR37, PT ;  /* 0x0000002504007c0c */ /* 0x000fe2000bf06270 */
[----:B------:R-:W-:Y:S01]  /*83b0*/  VIADD R4, R0, 0xa0 ;  /* 0x000000a000047836 */ /* 0x000fe20000000000 */
[----:B0-----:R-:W0:Y:S11]  /*83c0*/  SHFL.IDX PT, R2, R7, 0x1, 0x181f ;  /* 0x00381f0007027f89 */ /* 0x001e3600000e0000 */
[----:B------:R-:W-:-:S04]  /*83d0*/  @!P0 LEA R14, P1, R20, R14, 0x1 ;  /* 0x0000000e140e8211 */ /* 0x000fc800078208ff */
[----:B0-----:R-:W-:Y:S01]  /*83e0*/  @!P0 IADD3.X R5, RZ, R2, RZ, P1, !PT ;  /* 0x00000002ff058210 */ /* 0x001fe20000ffe4ff */
[----:B------:R-:W-:Y:S01]  /*83f0*/  @!P0 IMAD.MOV.U32 R2, RZ, RZ, R14 ;  /* 0x000000ffff028224 */ /* 0x000fe200078e000e */
[----:B------:R-:W-:Y:S01]  /*8400*/  ISETP.GE.AND P1, PT, R4, UR37, PT ;  /* 0x0000002504007c0c */ /* 0x000fe2000bf26270 */
[----:B------:R-:W0:Y:S02]  /*8410*/  SHFL.IDX PT, R14, R6, 0x2, 0x181f ;  /* 0x00581f00060e7f89 */ /* 0x000e2400000e0000 */
[----:B------:R-:W-:-:S05]  /*8420*/  @!P0 IMAD.MOV.U32 R3, RZ, RZ, R5 ;  /* 0x000000ffff038224 */ /* 0x000fca00078e0005 */
[----:B------:R1:W-:Y:S04]  /*8430*/  @!P0 LDGSTS.E.BYPASS.LTC128B.128 [R18+0xcc00], desc[UR50][R2.64], !P5 ;  /* 0x0cc0000002128fae */ /* 0x0003e8000e901d72 */
[----:B-1----:R-:W1:Y:S04]  /*8440*/  SHFL.IDX PT, R2, R7, 0x2, 0x181f ;  /* 0x00581f0007027f89 */ /* 0x002e6800000e0000 */
[----:B------:R-:W2:Y:S01]  /*8450*/  SHFL.IDX PT, R7, R7, 0x3, 0x181f ;  /* 0x00781f0007077f89 */ /* 0x000ea200000e0000 */
[----:B0-----:R-:W-:-:S05]  /*8460*/  @!P1 LEA R14, P0, R20, R14, 0x1 ;  /* 0x0000000e140e9211 */ /* 0x001fca00078008ff */
[----:B-1----:R-:W-:Y:S02]  /*8470*/  @!P1 IMAD.X R3, RZ, RZ, R2, P0 ;  /* 0x000000ffff039224 */ /* 0x002fe400000e0602 */
[----:B------:R-:W-:Y:S02]  /*8480*/  @!P1 IMAD.MOV.U32 R2, RZ, RZ, R14 ;  /* 0x000000ffff029224 */ /* 0x000fe400078e000e */
[----:B------:R0:W1:Y:S04]  /*8490*/  SHFL.IDX PT, R14, R6, 0x3, 0x181f ;  /* 0x00781f00060e7f89 */ /* 0x00006800000e0000 */
[----:B--2---:R0:W-:Y:S02]  /*84a0*/  @!P1 LDGSTS.E.BYPASS.LTC128B.128 [R18+0xd400], desc[UR50][R2.64], !P5 ;  /* 0x0d40000002129fae */ /* 0x0041e4000e901d72 */
.L_x_128:
[----:B------:R-:W2:Y:S01]  /*84b0*/  LDL R5, [R1+0xc] ;  /* 0x00000c0001057983 */ /* 0x000ea20000100800 */
[----:B------:R-:W-:-:S05]  /*84c0*/  VIADD R0, R0, 0xb0 ;  /* 0x000000b000007836 */ /* 0x000fca0000000000 */
[----:B------:R-:W-:-:S13]  /*84d0*/  ISETP.GE.AND P0, PT, R0, UR37, PT ;  /* 0x0000002500007c0c */ /* 0x000fda000bf06270 */
[----:B01----:R-:W-:-:S05]  /*84e0*/  @!P0 LEA R2, P1, R20, R14, 0x1 ;  /* 0x0000000e14028211 */ /* 0x003fca00078208ff */
[----:B------:R-:W-:-:S05]  /*84f0*/  @!P0 IMAD.X R3, RZ, RZ, R7, P1 ;  /* 0x000000ffff038224 */ /* 0x000fca00008e0607 */
[----:B------:R-:W-:Y:S01]  /*8500*/  @!PT LDS RZ, [RZ] ;  /* 0x00000000fffff984 */ /* 0x000fe20000000800 */
[----:B------:R-:W-:Y:S01]  /*8510*/  @!PT LDS RZ, [RZ] ;  /* 0x00000000fffff984 */ /* 0x000fe20000000800 */
[----:B------:R-:W-:Y:S01]  /*8520*/  @!PT LDS RZ, [RZ] ;  /* 0x00000000fffff984 */ /* 0x000fe20000000800 */
[----:B------:R0:W-:Y:S01]  /*8530*/  @!P0 LDGSTS.E.BYPASS.LTC128B.128 [R18+0xdc00], desc[UR50][R2.64], !P5 ;  /* 0x0dc0000002128fae */ /* 0x0001e2000e901d72 */
[----:B------:R-:W-:Y:S01]  /*8540*/  NOP ;  /* 0x0000000000007918 */ /* 0x000fe20000000000 */
[----:B------:R-:W-:Y:S02]  /*8550*/  SYNCS.ARRIVE.TRANS64.RED.A0T1 RZ, [UR38+0x16800], RZ ;  /* 0x016800ffffff79a7 */ /* 0x000fe40008200426 */
[----:B------:R-:W-:Y:S01]  /*8560*/  ARRIVES.LDGSTSBAR.64.TRANSCNT [UR38+0x16800] ;  /* 0x01680000ff0079b0 */ /* 0x000fe20008000aa6 */
[----:B--2---:R-:W-:-:S04]  /*8570*/  LOP3.LUT R0, R5, 0x1, RZ, 0xc, !PT ;  /* 0x0000000105007812 */ /* 0x004fc800078e0cff */
[----:B------:R-:W-:Y:S01]  /*8580*/  SHF.L.U32 R0, R0, 0x1f, RZ ;  /* 0x0000001f00007819 */ /* 0x000fe200000006ff */
[----:B------:R-:W-:Y:S01]  /*8590*/  NOP ;  /* 0x0000000000007918 */ /* 0x000fe20000000000 */
[----:B------:R-:W-:Y:S01]  /*85a0*/  SYNCS.ARRIVE.TRANS64.A1T0 RZ, [UR38+0x16800], RZ ;  /* 0x016800ffffff79a7 */ /* 0x000fe20008100026 */
[----:B------:R-:W-:Y:S01]  /*85b0*/  BSSY B0, `(.L_x_45) ;  /* 0x0000003000007945 */ /* 0x000fe20003800000 */
[----:B------:R-:W1:Y:S03]  /*85c0*/  SYNCS.PHASECHK.TRANS64.TRYWAIT P0, [UR38+0x16820], R0 ;  /* 0x01682000ff0075a7 */ /* 0x000e660008000166 */
[----:B01----:R-:W-:Y:S05]  /*85d0*/  @!P0 BRA `(.L_x_46) ;  /* 0x0000003400b08947 */ /* 0x003fea0003800000 */
.L_x_129:
[----:B------:R-:W-:Y:S05]  /*85e0*/  BSYNC B0 ;  /* 0x0000000000007941 */ /* 0x000fea0003800000 */
.L_x_45:
[----:B------:R-:W-:Y:S01]  /*85f0*/  UISETP.GE.AND UP0, UPT, UR36, 0x81, UPT ;  /* 0x000000812400788c */ /* 0x000fe2000bf06270 */
[----:B------:R-:W-:-:S05]  /*8600*/  MOV R18, UR42 ;  /* 0x0000002a00127c02 */ /* 0x000fca0008000f00 */
[----:B------:R-:W-:-:S13]  /*8610*/  PLOP3.LUT P0, PT, PT, PT, UP0, 0x80, 0x0 ;  /* 0x000000000000781c */ /* 0x000fda0003f0f008 */
[----:B------:R-:W-:Y:S05]  /*8620*/  @!P0 BRA `(.L_x_47) ;  /* 0x0000000c00dc8947 */ /* 0x000fea0003800000 */
[----:B------:R-:W-:Y:S01]  /*8630*/  BSSY B0, `(.L_x_47) ;  /* 0x00000f6000007945 */ /* 0x000fe20003800000 */
[----:B------:R-:W-:Y:S02]  /*8640*/  IMAD.MOV.U32 R20, RZ, RZ, R24 ;  /* 0x000000ffff147224 */ /* 0x000fe400078e0018 */
[----:B------:R-:W-:Y:S02]  /*8650*/  IMAD.MOV.U32 R6, RZ, RZ, R22 ;  /* 0x000000ffff067224 */ /* 0x000fe400078e0016 */
[----:B------:R-:W-:Y:S02]  /*8660*/  IMAD.U32 R7, RZ, RZ, UR40 ;  /* 0x00000028ff077e24 */ /* 0x000fe4000f8e00ff */
[----:B------:R-:W-:-:S07]  /*8670*/  IMAD.U32 R26, RZ, RZ, UR42 ;  /* 0x0000002aff1a7e24 */ /* 0x000fce000f8e00ff */
.L_x_60:
[----:B------:R-:W2:Y:S01]  /*8680*/  LDL R8, [R1+0x4] ;  /* 0x0000040001087983 */ /* 0x000ea20000100800 */
[----:B------:R-:W1:Y:S01]  /*8690*/  LDC R2, c[0x0][0x430] ;  /* 0x00010c00ff027b82 */ /* 0x000e620000000800 */
[----:B------:R-:W-:Y:S02]  /*86a0*/  ULDC UR4, c[0x0][0x430] ;  /* 0x00010c0000047ab9 */ /* 0x000fe40000000800 */
[----:B------:R-:W3:Y:S01]  /*86b0*/  LDL R4, [R1] ;  /* 0x0000000001047983 */ /* 0x000ee20000100800 */
[----:B0-----:R-:W0:Y:S01]  /*86c0*/  S2R R0, SR_TID.X ;  /* 0x0000000000007919 */ /* 0x001e220000002100 */
[----:B-1----:R-:W-:-:S13]  /*86d0*/  ISETP.NE.AND P0, PT, R2, 0x1, PT ;  /* 0x000000010200780c */ /* 0x002fda0003f05270 */
[----:B------:R-:W1:Y:S01]  /*86e0*/  @P0 LDC R2, c[0x0][0x434] ;  /* 0x00010d00ff020b82 */ /* 0x000e620000000800 */
[----:B0-----:R-:W-:Y:S01]  /*86f0*/  IMAD.SHL.U32 R5, R0, 0x10, RZ ;  /* 0x0000001000057824 */ /* 0x001fe200078e00ff */
[----:B------:R-:W-:-:S06]  /*8700*/  SHF.R.U32.HI R3, RZ, 0x3, R0 ;  /* 0x00000003ff037819 */ /* 0x000fcc0000011600 */
[----:B------:R-:W0:Y:S01]  /*8710*/  @P0 LDC R0, c[0x0][0x438] ;  /* 0x00010e00ff000b82 */ /* 0x000e220000000800 */
[----:B------:R-:W-:Y:S02]  /*8720*/  LOP3.LUT R3, R3, 0xf, RZ, 0xc0, !PT ;  /* 0x0000000f03037812 */ /* 0x000fe400078ec0ff */
[----:B------:R-:W-:-:S03]  /*8730*/  LOP3.LUT R5, R5, 0x70, RZ, 0xc0, !PT ;  /* 0x0000007005057812 */ /* 0x000fc600078ec0ff */
[----:B------:R-:W-:-:S05]  /*8740*/  IMAD R3, R7, 0x80, R3 ;  /* 0x0000008007037824 */ /* 0x000fca00078e0203 */
[----:B--2---:R-:W-:-:S05]  /*8750*/  IADD3 R3, R5, R3, R8 ;  /* 0x0000000305037210 */ /* 0x004fca0007ffe008 */
[----:B-1----:R-:W-:-:S04]  /*8760*/  @P0 IMAD.HI.U32 R5, R3, R2, RZ ;  /* 0x0000000203050227 */ /* 0x002fc800078e00ff */
[----:B------:R-:W-:Y:S01]  /*8770*/  IMAD.MOV.U32 R2, RZ, RZ, R3 ;  /* 0x000000ffff027224 */ /* 0x000fe200078e0003 */
[----:B0-----:R-:W-:-:S04]  /*8780*/  @P0 SHF.R.U32.HI R2, RZ, R0, R5 ;  /* 0x00000000ff020219 */ /* 0x001fc80000011605 */
[----:B------:R-:W-:-:S05]  /*8790*/  IADD3 R0, -R2, RZ, RZ ;  /* 0x000000ff02007210 */ /* 0x000fca0007ffe1ff */
[----:B------:R-:W-:Y:S01]  /*87a0*/  IMAD R0, R0, UR4, R3 ;  /* 0x0000000400007c24 */ /* 0x000fe2000f8e0203 */
[----:B------:R-:W-:Y:S01]  /*87b0*/  ULDC.64 UR4, c[0x0][0x428] ;  /* 0x00010a0000047ab9 */ /* 0x000fe20000000a00 */
[----:B------:R-:W-:Y:S01]  /*87c0*/  SHF.R.S32.HI R3, RZ, 0x1f, R2 ;  /* 0x0000001fff037819 */ /* 0x000fe20000011402 */
[----:B---3--:R-:W-:-:S04]  /*87d0*/  IMAD R4, R4, UR4, RZ ;  /* 0x0000000404047c24 */ /* 0x008fc8000f8e02ff */
[C---:B------:R-:W-:Y:S02]  /*87e0*/  IMAD R4, R28.reuse, UR5, R4 ;  /* 0x000000051c047c24 */ /* 0x040fe4000f8e0204 */
[----:B------:R-:W-:Y:S01]  /*87f0*/  IMAD.WIDE.U32 R2, R28, UR4, R2 ;  /* 0x000000041c027c25 */ /* 0x000fe2000f8e0002 */
[----:B------:R-:W-:-:S03]  /*8800*/  ULDC.64 UR4, c[0x0][0x418] ;  /* 0x0001060000047ab9 */ /* 0x000fc60000000a00 */
[----:B------:R-:W-:Y:S01]  /*8810*/  IMAD.IADD R3, R4, 0x1, R3 ;  /* 0x0000000104037824 */ /* 0x000fe200078e0203 */
[----:B------:R-:W-:-:S04]  /*8820*/  LEA R4, P0, R2, UR4, 0x2 ;  /* 0x0000000402047c11 */ /* 0x000fc8000f8010ff */
[----:B------:R-:W-:-:S05]  /*8830*/  LEA.HI.X R5, R2, UR5, R3, 0x2, P0 ;  /* 0x0000000502057c11 */ /* 0x000fca00080f1403 */
[----:B------:R-:W2:Y:S01]  /*8840*/  LDG.E R4, desc[UR50][R4.64] ;  /* 0x0000003204047981 */ /* 0x000ea2000c1e1900 */
[----:B------:R-:W-:Y:S02]  /*8850*/  IMAD.U32 R8, RZ, RZ, UR41 ;  /* 0x00000029ff087e24 */ /* 0x000fe4000f8e00ff */
[----:B------:R-:W-:-:S03]  /*8860*/  VIADD R22, R6, 0x1 ;  /* 0x0000000106167836 */ /* 0x000fc60000000000 */
[----:B------:R-:W-:Y:S02]  /*8870*/  ISETP.NE.AND P1, PT, R8, 0x3, PT ;  /* 0x000000030800780c */ /* 0x000fe40003f25270 */
[----:B------:R-:W-:-:S04]  /*8880*/  ISETP.NE.AND P0, PT, R22, 0x2, PT ;  /* 0x000000021600780c */ /* 0x000fc80003f05270 */
[----:B------:R-:W-:Y:S01]  /*8890*/  SEL R24, RZ, 0x1, P0 ;  /* 0x00000001ff187807 */ /* 0x000fe20000000000 */
[----:B------:R-:W-:Y:S01]  /*88a0*/  IMAD.MOV.U32 R18, RZ, RZ, R7 ;  /* 0x000000ffff127224 */ /* 0x000fe200078e0007 */
[----:B------:R-:W-:Y:S02]  /*88b0*/  SEL R22, R22, RZ, P0 ;  /* 0x000000ff16167207 */ /* 0x000fe40000000000 */
[----:B------:R-:W-:Y:S02]  /*88c0*/  LOP3.LUT R24, R20, R24, RZ, 0x3c, !PT ;  /* 0x0000001814187212 */ /* 0x000fe400078e3cff */
[----:B--2---:R-:W-:Y:S01]  /*88d0*/  SHF.R.S32.HI R23, RZ, 0x1f, R4 ;  /* 0x0000001fff177819 */ /* 0x004fe20000011404 */
[----:B------:R-:W-:Y:S06]  /*88e0*/  @!P1 BRA `(.L_x_48) ;  /* 0x0000000000049947 */ /* 0x000fec0003800000 */
[----:B------:R-:W-:Y:S01]  /*88f0*/  BPT.TRAP 0x1 ;  /* 0x000000040000795c */ /* 0x000fe20000300000 */
.L_x_48:
[----:B------:R-:W-:Y:S01]  /*8900*/  LEA R5, R22, UR38, 0x3 ;  /* 0x0000002616057c11 */ /* 0x000fe2000f8e18ff */
[----:B------:R-:W-:Y:S01]  /*8910*/  BSSY B1, `(.L_x_49) ;  /* 0x0000004000017945 */ /* 0x000fe20003800000 */
[----:B------:R-:W-:-:S04]  /*8920*/  SHF.L.U32 R2, R24, 0x1f, RZ ;  /* 0x0000001f18027819 */ /* 0x000fc800000006ff */
[----:B------:R-:W0:Y:S02]  /*8930*/  SYNCS.PHASECHK.TRANS64.TRYWAIT P0, [R5+URZ+0x16840], R2 ;  /* 0x01684002050075a7 */ /* 0x000e24000800017f */
[----:B0-----:R-:W-:Y:S05]  /*8940*/  @!P0 BRA `(.L_x_50) ;  /* 0x0000003000ec8947 */ /* 0x001fea0003800000 */
.L_x_130:
[----:B------:R-:W-:Y:S05]  /*8950*/  BSYNC B1 ;  /* 0x0000000000017941 */ /* 0x000fea0003800000 */
.L_x_49:
[----:B------:R-:W-:Y:S01]  /*8960*/  SHF.R.S32.HI R21, RZ, 0x1f, R0 ;  /* 0x0000001fff157819 */ /* 0x000fe20000011400 */
[----:B------:R-:W-:Y:S01]  /*8970*/  ULDC.64 UR4, c[0x0][0x300] ;  /* 0x0000c00000047ab9 */ /* 0x000fe20000000a00 */
[----:B------:R-:W-:Y:S01]  /*8980*/  LOP3.LUT P1, RZ, R25, 0x1, RZ, 0xc0, !PT ;  /* 0x0000000119ff7812 */ /* 0x000fe2000782c0ff */
[----:B0-----:R-:W-:Y:S01]  /*8990*/  IMAD.WIDE.U32 R2, R0, UR4, RZ ;  /* 0x0000000400027c25 */ /* 0x001fe2000f8e00ff */
[----:B------:R-:W-:-:S03]  /*89a0*/  LEA R8, R22, R29, 0xd ;  /* 0x0000001d16087211 */ /* 0x000fc600078e68ff */
[----:B------:R-:W-:-:S04]  /*89b0*/  IMAD R7, R21, UR4, RZ ;  /* 0x0000000415077c24 */ /* 0x000fc8000f8e02ff */
[----:B------:R-:W-:Y:S01]  /*89c0*/  IMAD R7, R0, UR5, R7 ;  /* 0x0000000500077c24 */ /* 0x000fe2000f8e0207 */
[----:B------:R-:W-:-:S03]  /*89d0*/  ULDC.64 UR4, c[0x0][0x310] ;  /* 0x0000c40000047ab9 */ /* 0x000fc60000000a00 */
[----:B------:R-:W-:Y:S02]  /*89e0*/  IMAD.IADD R3, R3, 0x1, R7 ;  /* 0x0000000103037824 */ /* 0x000fe400078e0207 */
[----:B------:R-:W-:Y:S02]  /*89f0*/  IMAD R7, R23, UR4, RZ ;  /* 0x0000000417077c24 */ /* 0x000fe4000f8e02ff */
[----:B------:R-:W-:-:S04]  /*8a00*/  IMAD.WIDE.U32 R2, R4, UR4, R2 ;  /* 0x0000000404027c25 */ /* 0x000fc8000f8e0002 */
[----:B------:R-:W-:Y:S01]  /*8a10*/  IMAD R7, R4, UR5, R7 ;  /* 0x0000000504077c24 */ /* 0x000fe2000f8e0207 */
[----:B------:R-:W-:-:S03]  /*8a20*/  ULDC.64 UR4, c[0x0][0x308] ;  /* 0x0000c20000047ab9 */ /* 0x000fc60000000a00 */
[----:B------:R-:W-:Y:S02]  /*8a30*/  IMAD.IADD R3, R3, 0x1, R7 ;  /* 0x0000000103037824 */ /* 0x000fe400078e0207 */
[----:B------:R-:W-:Y:S02]  /*8a40*/  IMAD R7, R27, UR4, RZ ;  /* 0x000000041b077c24 */ /* 0x000fe4000f8e02ff */
[----:B------:R-:W-:-:S04]  /*8a50*/  IMAD.WIDE.U32 R2, R19, UR4, R2 ;  /* 0x0000000413027c25 */ /* 0x000fc8000f8e0002 */
[----:B------:R-:W-:Y:S01]  /*8a60*/  IMAD R7, R19, UR5, R7 ;  /* 0x0000000513077c24 */ /* 0x000fe2000f8e0207 */
[----:B------:R-:W-:Y:S02]  /*8a70*/  ULDC.64 UR4, c[0x0][0x2e8] ;  /* 0x0000ba0000047ab9 */ /* 0x000fe40000000a00 */
[----:B------:R-:W-:Y:S01]  /*8a80*/  LEA R9, P0, R2, UR4, 0x1 ;  /* 0x0000000402097c11 */ /* 0x000fe2000f8008ff */
[----:B------:R-:W-:Y:S01]  /*8a90*/  IMAD.IADD R7, R7, 0x1, R3 ;  /* 0x0000000107077824 */ /* 0x000fe200078e0203 */
[----:B------:R-:W-:-:S04]  /*8aa0*/  UMOV UR4, 0xffffffff ;  /* 0xffffffff00047882 */ /* 0x000fc80000000000 */
[----:B------:R-:W-:Y:S01]  /*8ab0*/  LEA.HI.X R10, R2, UR5, R7, 0x1, P0 ;  /* 0x00000005020a7c11 */ /* 0x000fe200080f0c07 */
[----:B------:R-:W-:Y:S06]  /*8ac0*/  BRA.DIV UR4, `(.L_x_51) ;  /* 0x0000003204a07947 */ /* 0x000fec000b800000 */
[----:B------:R-:W0:Y:S01]  /*8ad0*/  S2R R3, SR_TID.X ;  /* 0x0000000000037919 */ /* 0x000e220000002100 */
[----:B------:R-:W-:Y:S01]  /*8ae0*/  LEA R8, R8, UR38, 0x1 ;  /* 0x0000002608087c11 */ /* 0x000fe2000f8e08ff */
[----:B------:R-:W1:Y:S01]  /*8af0*/  SHFL.IDX PT, R2, R9, RZ, 0x181f ;  /* 0x00181fff09027589 */ /* 0x000e6200000e0000 */
[----:B0-----:R-:W-:-:S03]  /*8b00*/  IMAD.SHL.U32 R11, R3, 0x8, RZ ;  /* 0x00000008030b7824 */ /* 0x001fc600078e00ff */
[----:B------:R-:W0:Y:S02]  /*8b10*/  SHFL.IDX PT, R3, R10, RZ, 0x181f ;  /* 0x00181fff0a037589 */ /* 0x000e2400000e0000 */
[----:B------:R-:W-:-:S05]  /*8b20*/  LOP3.LUT R11, R11, 0x38, RZ, 0xc0, !PT ;  /* 0x000000380b0b7812 */ /* 0x000fca00078ec0ff */
[----:B------:R-:W-:-:S05]  /*8b30*/  IMAD.SHL.U32 R7, R11, 0x2, RZ ;  /* 0x000000020b077824 */ /* 0x000fca00078e00ff */
[----:B-1----:R-:W-:-:S05]  /*8b40*/  IADD3 R2, P0, R2, R7, RZ ;  /* 0x0000000702027210 */ /* 0x002fca0007f1e0ff */
[----:B0-----:R-:W-:-:S05]  /*8b50*/  IMAD.X R3, RZ, RZ, R3, P0 ;  /* 0x000000ffff037224 */ /* 0x001fca00000e0603 */
[----:B------:R-:W-:Y:S01]  /*8b60*/  @!PT LDS RZ, [RZ] ;  /* 0x00000000fffff984 */ /* 0x000fe20000000800 */
[----:B------:R0:W-:Y:S04]  /*8b70*/  LDGSTS.E.BYPASS.LTC128B.128 [R8+0xe400], desc[UR50][R2.64], !P1 ;  /* 0x0e40000002087fae */ /* 0x0001e8000c901d72 */
[----:B0-----:R-:W0:Y:S04]  /*8b80*/  SHFL.IDX PT, R2, R9, 0x1, 0x181f ;  /* 0x00381f0009027f89 */ /* 0x001e2800000e0000 */
[----:B------:R-:W1:Y:S01]  /*8b90*/  SHFL.IDX PT, R3, R10, 0x1, 0x181f ;  /* 0x00381f000a037f89 */ /* 0x000e6200000e0000 */
[----:B0-----:R-:W-:-:S05]  /*8ba0*/  IADD3 R2, P0, R2, R7, RZ ;  /* 0x0000000702027210 */ /* 0x001fca0007f1e0ff */
[----:B-1----:R-:W-:-:S05]  /*8bb0*/  IMAD.X R3, RZ, RZ, R3, P0 ;  /* 0x000000ffff037224 */ /* 0x002fca00000e0603 */
        /* <DEDUP_REMOVED lines=18> */
[----:B0-----:R-:W-:-:S04]  /*8ce0*/  IADD3 R2, P0, R2, R7, RZ ;  /* 0x0000000702027210 */ /* 0x001fc80007f1e0ff */
[----:B-1----:R-:W-:-:S05]  /*8cf0*/  IADD3.X R3, RZ, R3, RZ, P0, !PT ;  /* 0x00000003ff037210 */ /* 0x002fca00007fe4ff */
[----:B------:R0:W-:Y:S04]  /*8d00*/  LDGSTS.E.BYPASS.LTC128B.128 [R8+0x10c00], desc[UR50][R2.64], !P1 ;  /* 0x10c0000002087fae */ /* 0x0001e8000c901d72 */
[----:B0-----:R-:W0:Y:S04]  /*8d10*/  SHFL.IDX PT, R2, R9, 0x6, 0x181f ;  /* 0x00d81f0009027f89 */ /* 0x001e2800000e0000 */
[----:B------:R-:W1:Y:S04]  /*8d20*/  SHFL.IDX PT, R3, R10, 0x6, 0x181f ;  /* 0x00d81f000a037f89 */ /* 0x000e6800000e0000 */
[----:B------:R-:W2:Y:S01]  /*8d30*/  SHFL.IDX PT, R10, R10, 0x7, 0x181f ;  /* 0x00f81f000a0a7f89 */ /* 0x000ea200000e0000 */
[----:B0-----:R-:W-:-:S05]  /*8d40*/  IADD3 R2, P0, R2, R7, RZ ;  /* 0x0000000702027210 */ /* 0x001fca0007f1e0ff */
[----:B-1----:R-:W-:-:S05]  /*8d50*/  IMAD.X R3, RZ, RZ, R3, P0 ;  /* 0x000000ffff037224 */ /* 0x002fca00000e0603 */
[----:B------:R0:W-:Y:S04]  /*8d60*/  LDGSTS.E.BYPASS.LTC128B.128 [R8+0x11400], desc[UR50][R2.64], !P1 ;  /* 0x1140000002087fae */ /* 0x0001e8000c901d72 */
[----:B0-2---:R0:W1:Y:S02]  /*8d70*/  SHFL.IDX PT, R2, R9, 0x7, 0x181f ;  /* 0x00f81f0009027f89 */ /* 0x00506400000e0000 */
.L_x_148:
[----:B-1----:R-:W-:-:S05]  /*8d80*/  IADD3 R2, P0, R2, R7, RZ ;  /* 0x0000000702027210 */ /* 0x002fca0007f1e0ff */
[----:B------:R-:W-:Y:S01]  /*8d90*/  IMAD.X R3, RZ, RZ, R10, P0 ;  /* 0x000000ffff037224 */ /* 0x000fe200000e060a */
[----:B------:R-:W-:-:S04]  /*8da0*/  PLOP3.LUT P0, PT, PT, PT, PT, 0x80, 0x0 ;  /* 0x000000000000781c */ /* 0x000fc80003f0f070 */
[----:B------:R-:W-:Y:S01]  /*8db0*/  @!PT LDS RZ, [RZ] ;  /* 0x00000000fffff984 */ /* 0x000fe20000000800 */
[----:B------:R-:W-:Y:S01]  /*8dc0*/  @!PT LDS RZ, [RZ] ;  /* 0x00000000fffff984 */ /* 0x000fe20000000800 */
[----:B------:R-:W-:Y:S01]  /*8dd0*/  @!PT LDS RZ, [RZ] ;  /* 0x00000000fffff984 */ /* 0x000fe20000000800 */
[----:B------:R1:W-:Y:S01]  /*8de0*/  LDGSTS.E.BYPASS.LTC128B.128 [R8+0x11c00], desc[UR50][R2.64], !P1 ;  /* 0x11c0000002087fae */ /* 0x0003e2000c901d72 */
[----:B------:R-:W-:-:S08]  /*8df0*/  NOP ;  /* 0x0000000000007918 */ /* 0x000fd00000000000 */
.L_x_52:
[----:B------:R-:W-:Y:S02]  /*8e00*/  PLOP3.LUT P1, PT, P1, P0, PT, 0xa2, 0x0 ;  /* 0x000000000000781c */ /* 0x000fe40000f21472 */
[----:B------:R-:W-:-:S08]  /*8e10*/  @P0 R2UR P1, UR4, R5 ;  /* 0x00000000050402ca */ /* 0x000fd00000020000 */
[----:B------:R-:W-:-:S05]  /*8e20*/  @P0 PLOP3.LUT P0, PT, P1, PT, PT, 0x80, 0x0 ;  /* 0x000000000000081c */ /* 0x000fca0000f0f070 */
[----:B------:R-:W-:Y:S01]  /*8e30*/  @!P1 SYNCS.ARRIVE.TRANS64.RED.A0T1 RZ, [UR4+0x16830], RZ ;  /* 0x016830ffffff99a7 */ /* 0x000fe20008200404 */
[----:B------:R-:W-:Y:S07]  /*8e40*/  @!P1 ARRIVES.LDGSTSBAR.64.TRANSCNT [UR4+0x16830] ;  /* 0x01683000ff0099b0 */ /* 0x000fee0008000a84 */
[----:B------:R-:W-:Y:S05]  /*8e50*/  @P0 BRA.U.ANY `(.L_x_52) ;  /* 0xfffffffd00e80947 */ /* 0x000fea000393ffff */
[----:B------:R-:W-:Y:S01]  /*8e60*/  NOP ;  /* 0x0000000000007918 */ /* 0x000fe20000000000 */
[----:B-1----:R-:W-:-:S05]  /*8e70*/  IMAD.U32 R2, RZ, RZ, UR41 ;  /* 0x00000029ff027e24 */ /* 0x002fca000f8e00ff */
[----:B------:R-:W-:-:S13]  /*8e80*/  ISETP.NE.AND P2, PT, R2, 0x3, PT ;  /* 0x000000030200780c */ /* 0x000fda0003f45270 */
[----:B------:R-:W-:Y:S05]  /*8e90*/  @!P2 BRA `(.L_x_53) ;  /* 0x000000000004a947 */ /* 0x000fea0003800000 */
[----:B------:R-:W-:Y:S01]  /*8ea0*/  BPT.TRAP 0x1 ;  /* 0x000000040000795c */ /* 0x000fe20000300000 */
.L_x_53:
[----:B------:R1:W-:Y:S01]  /*8eb0*/  SYNCS.ARRIVE.TRANS64.A1T0 RZ, [R5+URZ+0x16830], RZ ;  /* 0x016830ff05ff79a7 */ /* 0x0003e2000810003f */
[----:B------:R-:W-:Y:S05]  /*8ec0*/  @!P2 BRA `(.L_x_54) ;  /* 0x000000000004a947 */ /* 0x000fea0003800000 */
[----:B------:R-:W-:Y:S01]  /*8ed0*/  BPT.TRAP 0x1 ;  /* 0x000000040000795c */ /* 0x000fe20000300000 */
.L_x_54:
[----:B------:R-:W-:Y:S01]  /*8ee0*/  SHF.L.U32 R2, R20, 0x1f, RZ ;  /* 0x0000001f14027819 */ /* 0x000fe200000006ff */
[----:B------:R-:W-:Y:S01]  /*8ef0*/  BSSY B1, `(.L_x_55) ;  /* 0x0000004000017945 */ /* 0x000fe20003800000 */
[----:B-1----:R-:W-:-:S04]  /*8f00*/  LEA R5, R6, UR38, 0x3 ;  /* 0x0000002606057c11 */ /* 0x002fc8000f8e18ff */
[----:B------:R-:W1:Y:S02]  /*8f10*/  SYNCS.PHASECHK.TRANS64.TRYWAIT P0, [R5+URZ+0x16860], R2 ;  /* 0x01686002050075a7 */ /* 0x000e64000800017f */
[----:B-1----:R-:W-:Y:S05]  /*8f20*/  @!P0 BRA `(.L_x_56) ;  /* 0x0000003400c48947 */ /* 0x002fea0003800000 */
.L_x_149:
[----:B------:R-:W-:Y:S05]  /*8f30*/  BSYNC B1 ;  /* 0x0000000000017941 */ /* 0x000fea0003800000 */
.L_x_55:
[----:B------:R-:W2:Y:S01]  /*8f40*/  S2R R3, SR_TID.X ;  /* 0x0000000000037919 */ /* 0x000ea20000002100 */
[----:B-1----:R-:W-:Y:S01]  /*8f50*/  IMAD.MOV.U32 R2, RZ, RZ, -0x80 ;  /* 0xffffff80ff027424 */ /* 0x002fe200078e00ff */
[----:B------:R-:W-:Y:S01]  /*8f60*/  UMOV UR4, 0xffffffff ;  /* 0xffffffff00047882 */ /* 0x000fe20000000000 */
[----:B------:R-:W-:Y:S01]  /*8f70*/  LOP3.LUT P2, RZ, R25, 0x2, RZ, 0xc0, !PT ;  /* 0x0000000219ff7812 */ /* 0x000fe2000784c0ff */
[----:B------:R-:W-:Y:S02]  /*8f80*/  IMAD R6, R6, 0x2000, R29 ;  /* 0x0000200006067824 */ /* 0x000fe400078e021d */
[----:B------:R-:W-:Y:S01]  /*8f90*/  IMAD R2, R26, R2, UR36 ;  /* 0x000000241a027e24 */ /* 0x000fe2000f8e0202 */
[----:B--2---:R-:W-:-:S04]  /*8fa0*/  SHF.R.U32.HI R3, RZ, 0x3, R3 ;  /* 0x00000003ff037819 */ /* 0x004fc80000011603 */
[----:B------:R-:W-:-:S05]  /*8fb0*/  LOP3.LUT R3, R3, 0xf, RZ, 0xc0, !PT ;  /* 0x0000000f03037812 */ /* 0x000fca00078ec0ff */
[----:B------:R-:W-:Y:S01]  /*8fc0*/  IMAD.IADD R8, R2, 0x1, -R3 ;  /* 0x0000000102087824 */ /* 0x000fe200078e0a03 */
[----:B------:R-:W-:Y:S06]  /*8fd0*/  BRA.DIV UR4, `(.L_x_57) ;  /* 0x0000003604ac7947 */ /* 0x000fec000b800000 */
[----:B------:R-:W1:Y:S01]  /*8fe0*/  SHFL.IDX PT, R2, R16, RZ, 0x181f ;  /* 0x00181fff10027589 */ /* 0x000e6200000e0000 */
[----:B------:R-:W-:Y:S02]  /*8ff0*/  ISETP.LT.OR P0, PT, R8, 0x1, P2 ;  /* 0x000000010800780c */ /* 0x000fe40001701670 */
[----:B------:R-:W-:Y:S01]  /*9000*/  LEA R6, R6, UR38, 0x1 ;  /* 0x0000002606067c11 */ /* 0x000fe2000f8e08ff */
[----:B------:R-:W2:Y:S01]  /*9010*/  SHFL.IDX PT, R3, R17, RZ, 0x181f ;  /* 0x00181fff11037589 */ /* 0x000ea200000e0000 */
[----:B-1----:R-:W-:-:S05]  /*9020*/  IADD3 R2, P1, R2, R7, RZ ;  /* 0x0000000702027210 */ /* 0x002fca0007f3e0ff */
[----:B--2---:R-:W-:-:S05]  /*9030*/  IMAD.X R3, RZ, RZ, R3, P1 ;  /* 0x000000ffff037224 */ /* 0x004fca00008e0603 */
[----:B------:R-:W-:Y:S01]  /*9040*/  @!PT LDS RZ, [RZ] ;  /* 0x00000000fffff984 */ /* 0x000fe20000000800 */
[----:B------:R1:W-:Y:S01]  /*9050*/  LDGSTS.E.BYPASS.LTC128B.128 [R6+0x400], desc[UR50][R2.64], !P0 ;  /* 0x0040000002067fae */ /* 0x0003e2000c101d72 */
[----:B------:R-:W-:-:S03]  /*9060*/  ISETP.LT.OR P0, PT, R8, 0x11, P2 ;  /* 0x000000110800780c */ /* 0x000fc60001701670 */
[----:B-1----:R-:W1:Y:S04]  /*9070*/  SHFL.IDX PT, R2, R16, 0x1, 0x181f ;  /* 0x00381f0010027f89 */ /* 0x002e6800000e0000 */
[----:B------:R-:W2:Y:S01]  /*9080*/  SHFL.IDX PT, R3, R17, 0x1, 0x181f ;  /* 0x00381f0011037f89 */ /* 0x000ea200000e0000 */
[----:B-1----:R-:W-:-:S04]  /*9090*/  IADD3 R2, P1, R2, R7, RZ ;  /* 0x0000000702027210 */ /* 0x002fc80007f3e0ff */
[----:B--2---:R-:W-:-:S05]  /*90a0*/  IADD3.X R3, RZ, R3, RZ, P1, !PT ;  /* 0x00000003ff037210 */ /* 0x004fca0000ffe4ff */
[----:B------:R1:W-:Y:S01]  /*90b0*/  LDGSTS.E.BYPASS.LTC128B.128 [R6+0xc00], desc[UR50][R2.64], !P0 ;  /* 0x00c0000002067fae */ /* 0x0003e2000c101d72 */
[----:B------:R-:W-:-:S03]  /*90c0*/  ISETP.LT.OR P0, PT, R8, 0x21, P2 ;  /* 0x000000210800780c */ /* 0x000fc60001701670 */
[----:B-1----:R-:W1:Y:S04]  /*90d0*/  SHFL.IDX PT, R2, R16, 0x2, 0x181f ;  /* 0x00581f0010027f89 */ /* 0x002e6800000e0000 */
[----:B------:R-:W2:Y:S01]  /*90e0*/  SHFL.IDX PT, R3, R17, 0x2, 0x181f ;  /* 0x00581f0011037f89 */ /* 0x000ea200000e0000 */
[----:B-1----:R-:W-:-:S05]  /*90f0*/  IADD3 R2, P1, R2, R7, RZ ;  /* 0x0000000702027210 */ /* 0x002fca0007f3e0ff */
[----:B--2---:R-:W-:-:S05]  /*9100*/  IMAD.X R3, RZ, RZ, R3, P1 ;  /* 0x000000ffff037224 */ /* 0x004fca00008e0603 */
        /* <DEDUP_REMOVED lines=21> */
[----:B------:R-:W2:Y:S04]  /*9260*/  SHFL.IDX PT, R3, R17, 0x6, 0x181f ;  /* 0x00d81f0011037f89 */ /* 0x000ea800000e0000 */
[----:B------:R-:W3:Y:S01]  /*9270*/  SHFL.IDX PT, R17, R17, 0x7, 0x181f ;  /* 0x00f81f0011117f89 */ /* 0x000ee200000e0000 */
[----:B-1----:R-:W-:-:S05]  /*9280*/  IADD3 R2, P1, R2, R7, RZ ;  /* 0x0000000702027210 */ /* 0x002fca0007f3e0ff */
[----:B--2---:R-:W-:-:S05]  /*9290*/  IMAD.X R3, RZ, RZ, R3, P1 ;  /* 0x000000ffff037224 */ /* 0x004fca00008e0603 */
[----:B------:R1:W-:Y:S04]  /*92a0*/  LDGSTS.E.BYPASS.LTC128B.128 [R6+0x3400], desc[UR50][R2.64], !P0 ;  /* 0x0340000002067fae */ /* 0x0003e8000c101d72 */
[----:B-1-3--:R1:W2:Y:S02]  /*92b0*/  SHFL.IDX PT, R2, R16, 0x7, 0x181f ;  /* 0x00f81f0010027f89 */ /* 0x00a2a400000e0000 */
.L_x_167:
[----:B------:R-:W-:Y:S01]  /*92c0*/  ISETP.LT.OR P0, PT, R8, 0x71, P2 ;  /* 0x000000710800780c */ /* 0x000fe20001701670 */
[----:B------:R-:W-:Y:S01]  /*92d0*/  ULDC.64 UR4, c[0x0][0x328] ;  /* 0x0000ca0000047ab9 */ /* 0x000fe20000000a00 */
[----:B--2---:R-:W-:Y:S01]  /*92e0*/  IADD3 R2, P1, R2, R7, RZ ;  /* 0x0000000702027210 */ /* 0x004fe20007f3e0ff */
[----:B------:R-:W-:-:S04]  /*92f0*/  IMAD R21, R21, UR4, RZ ;  /* 0x0000000415157c24 */ /* 0x000fc8000f8e02ff */
[----:B------:R-:W-:Y:S02]  /*9300*/  IMAD.X R3, RZ, RZ, R17, P1 ;  /* 0x000000ffff037224 */ /* 0x000fe400008e0611 */
[----:B------:R-:W-:-:S04]  /*9310*/  IMAD R21, R0, UR5, R21 ;  /* 0x0000000500157c24 */ /* 0x000fc8000f8e0215 */
[----:B------:R-:W-:Y:S01]  /*9320*/  @!PT LDS RZ, [RZ] ;  /* 0x00000000fffff984 */ /* 0x000fe20000000800 */
[----:B------:R-:W-:Y:S01]  /*9330*/  @!PT LDS RZ, [RZ] ;  /* 0x00000000fffff984 */ /* 0x000fe20000000800 */
[----:B------:R-:W-:Y:S01]  /*9340*/  @!PT LDS RZ, [RZ] ;  /* 0x00000000fffff984 */ /* 0x000fe20000000800 */
[----:B------:R2:W-:Y:S01]  /*9350*/  LDGSTS.E.BYPASS.LTC128B.128 [R6+0x3c00], desc[UR50][R2.64], !P0 ;  /* 0x03c0000002067fae */ /* 0x0005e2000c101d72 */
[----:B------:R-:W-:Y:S01]  /*9360*/  PLOP3.LUT P0, PT, PT, PT, PT, 0x80, 0x0 ;  /* 0x000000000000781c */ /* 0x000fe20003f0f070 */
[----:B------:R-:W-:Y:S01]  /*9370*/  NOP ;  /* 0x0000000000007918 */ /* 0x000fe20000000000 */
[----:B--2---:R-:W-:Y:S01]  /*9380*/  IMAD.WIDE.U32 R2, R0, UR4, RZ ;  /* 0x0000000400027c25 */ /* 0x004fe2000f8e00ff */
[----:B------:R-:W-:-:S03]  /*9390*/  ULDC.64 UR4, c[0x0][0x338] ;  /* 0x0000ce0000047ab9 */ /* 0x000fc60000000a00 */
[----:B------:R-:W-:Y:S02]  /*93a0*/  IMAD.IADD R3, R3, 0x1, R21 ;  /* 0x0000000103037824 */ /* 0x000fe400078e0215 */
[----:B------:R-:W-:Y:S02]  /*93b0*/  IMAD R23, R23, UR4, RZ ;  /* 0x0000000417177c24 */ /* 0x000fe4000f8e02ff */
[----:B------:R-:W-:-:S04]  /*93c0*/  IMAD.WIDE.U32 R2, R4, UR4, R2 ;  /* 0x0000000404027c25 */ /* 0x000fc8000f8e0002 */
[----:B------:R-:W-:Y:S01]  /*93d0*/  IMAD R23, R4, UR5, R23 ;  /* 0x0000000504177c24 */ /* 0x000fe2000f8e0217 */
[----:B------:R-:W-:Y:S02]  /*93e0*/  ULDC.64 UR4, c[0x0][0x330] ;  /* 0x0000cc0000047ab9 */ /* 0x000fe40000000a00 */
[----:B------:R-:W-:Y:S02]  /*93f0*/  IMAD R0, R27, UR4, RZ ;  /* 0x000000041b007c24 */ /* 0x000fe4000f8e02ff */
[----:B------:R-:W-:Y:S02]  /*9400*/  IADD3 R3, R3, R23, RZ ;  /* 0x0000001703037210 */ /* 0x000fe40007ffe0ff */
[C---:B------:R-:W-:Y:S02]  /*9410*/  IMAD R7, R19.reuse, UR5, R0 ;  /* 0x0000000513077c24 */ /* 0x040fe4000f8e0200 */
[----:B------:R-:W-:Y:S01]  /*9420*/  IMAD.WIDE.U32 R2, R19, UR4, R2 ;  /* 0x0000000413027c25 */ /* 0x000fe2000f8e0002 */
[----:B------:R-:W-:-:S03]  /*9430*/  ULDC.64 UR4, c[0x0][0x318] ;  /* 0x0000c60000047ab9 */ /* 0x000fc60000000a00 */
[----:B------:R-:W-:Y:S01]  /*9440*/  IMAD.IADD R3, R7, 0x1, R3 ;  /* 0x0000000107037824 */ /* 0x000fe200078e0203 */
[----:B-1----:R-:W-:-:S04]  /*9450*/  LEA R16, P1, R2, UR4, 0x1 ;  /* 0x0000000402107c11 */ /* 0x002fc8000f8208ff */
[----:B------:R-:W-:-:S09]  /*9460*/  LEA.HI.X R17, R2, UR5, R3, 0x1, P1 ;  /* 0x0000000502117c11 */ /* 0x000fd200088f0c03 */
.L_x_58:
[----:B------:R-:W-:Y:S02]  /*9470*/  PLOP3.LUT P1, PT, P1, P0, PT, 0xa2, 0x0 ;  /* 0x000000000000781c */ /* 0x000fe40000f21472 */
[----:B------:R-:W-:-:S08]  /*9480*/  @P0 R2UR P1, UR4, R5 ;  /* 0x00000000050402ca */ /* 0x000fd00000020000 */
[----:B------:R-:W-:-:S05]  /*9490*/  @P0 PLOP3.LUT P0, PT, P1, PT, PT, 0x80, 0x0 ;  /* 0x000000000000081c */ /* 0x000fca0000f0f070 */
[----:B------:R-:W-:Y:S01]  /*94a0*/  @!P1 SYNCS.ARRIVE.TRANS64.RED.A0T1 RZ, [UR4+0x16850], RZ ;  /* 0x016850ffffff99a7 */ /* 0x000fe20008200404 */
[----:B------:R-:W-:Y:S07]  /*94b0*/  @!P1 ARRIVES.LDGSTSBAR.64.TRANSCNT [UR4+0x16850] ;  /* 0x01685000ff0099b0 */ /* 0x000fee0008000a84 */
[----:B------:R-:W-:Y:S05]  /*94c0*/  @P0 BRA.U.ANY `(.L_x_58) ;  /* 0xfffffffd00e80947 */ /* 0x000fea000393ffff */
[----:B------:R-:W-:Y:S01]  /*94d0*/  NOP ;  /* 0x0000000000007918 */ /* 0x000fe20000000000 */
[----:B------:R-:W-:-:S05]  /*94e0*/  IMAD.U32 R0, RZ, RZ, UR41 ;  /* 0x00000029ff007e24 */ /* 0x000fca000f8e00ff */
[----:B------:R-:W-:-:S13]  /*94f0*/  ISETP.NE.AND P2, PT, R0, 0x3, PT ;  /* 0x000000030000780c */ /* 0x000fda0003f45270 */
[----:B------:R-:W-:Y:S05]  /*9500*/  @!P2 BRA `(.L_x_59) ;  /* 0x000000000004a947 */ /* 0x000fea0003800000 */
[----:B------:R-:W-:Y:S01]  /*9510*/  BPT.TRAP 0x1 ;  /* 0x000000040000795c */ /* 0x000fe20000300000 */
.L_x_59:
[C---:B------:R-:W-:Y:S01]  /*9520*/  ISETP.GT.AND P0, PT, R18.reuse, RZ, PT ;  /* 0x000000ff1200720c */ /* 0x040fe20003f04270 */
[----:B------:R1:W-:Y:S01]  /*9530*/  SYNCS.ARRIVE.TRANS64.A1T0 RZ, [R5+URZ+0x16850], RZ ;  /* 0x016850ff05ff79a7 */ /* 0x0003e2000810003f */
[----:B------:R-:W-:Y:S02]  /*9540*/  VIADD R7, R18, 0xffffffff ;  /* 0xffffffff12077836 */ /* 0x000fe40000000000 */
[----:B------:R-:W-:Y:S02]  /*9550*/  IMAD.MOV.U32 R20, RZ, RZ, R24 ;  /* 0x000000ffff147224 */ /* 0x000fe400078e0018 */
[----:B------:R-:W-:Y:S02]  /*9560*/  IMAD.MOV.U32 R6, RZ, RZ, R22 ;  /* 0x000000ffff067224 */ /* 0x000fe400078e0016 */
[----:B------:R-:W-:-:S05]  /*9570*/  IMAD.MOV.U32 R26, RZ, RZ, R18 ;  /* 0x000000ffff1a7224 */ /* 0x000fca00078e0012 */
[----:B-1----:R-:W-:Y:S05]  /*9580*/  @P0 BRA `(.L_x_60) ;  /* 0xfffffff0003c0947 */ /* 0x002fea000383ffff */
[----:B------:R-:W-:Y:S05]  /*9590*/  BSYNC B0 ;  /* 0x0000000000007941 */ /* 0x000fea0003800000 */
.L_x_47:
[----:B0-----:R-:W-:-:S05]  /*95a0*/  IMAD.U32 R0, RZ, RZ, UR41 ;  /* 0x00000029ff007e24 */ /* 0x001fca000f8e00ff */
[----:B------:R-:W-:-:S13]  /*95b0*/  ISETP.NE.AND P0, PT, R0, 0x3, PT ;  /* 0x000000030000780c */ /* 0x000fda0003f05270 */
[----:B------:R-:W-:Y:S05]  /*95c0*/  @!P0 BRA `(.L_x_61) ;  /* 0x0000000000048947 */ /* 0x000fea0003800000 */
[----:B------:R-:W-:Y:S01]  /*95d0*/  BPT.TRAP 0x1 ;  /* 0x000000040000795c */ /* 0x000fe20000300000 */
.L_x_61:
[----:B------:R-:W-:Y:S01]  /*95e0*/  LEA R4, R22, UR38, 0x3 ;  /* 0x0000002616047c11 */ /* 0x000fe2000f8e18ff */
[----:B------:R-:W-:Y:S01]  /*95f0*/  BSSY B0, `(.L_x_62) ;  /* 0x0000006000007945 */ /* 0x000fe20003800000 */
[----:B------:R-:W-:Y:S02]  /*9600*/  SHF.L.U32 R3, R24, 0x1f, RZ ;  /* 0x0000001f18037819 */ /* 0x000fe400000006ff */
[----:B------:R-:W-:Y:S02]  /*9610*/  MOV R5, 0xffffff80 ;  /* 0xffffff8000057802 */ /* 0x000fe40000000f00 */
[----:B------:R-:W0:Y:S03]  /*9620*/  SYNCS.PHASECHK.TRANS64.TRYWAIT P0, [R4+URZ+0x16860], R3 ;  /* 0x01686003040075a7 */ /* 0x000e26000800017f */
[----:B------:R-:W-:Y:S01]  /*9630*/  IMAD R6, R18, R5, UR36 ;  /* 0x0000002412067e24 */ /* 0x000fe2000f8e0205 */
[----:B0-----:R-:W-:Y:S06]  /*9640*/  @!P0 BRA `(.L_x_63) ;  /* 0x0000003800588947 */ /* 0x001fec0003800000 */
.L_x_168:
[----:B------:R-:W-:Y:S05]  /*9650*/  BSYNC B0 ;  /* 0x0000000000007941 */ /* 0x000fea0003800000 */
.L_x_62:
[----:B------:R-:W1:Y:S01]  /*9660*/  S2R R0, SR_TID.X ;  /* 0x0000000000007919 */ /* 0x000e620000002100 */
[----:B------:R-:W-:Y:S01]  /*9670*/  UMOV UR4, 0xffffffff ;  /* 0xffffffff00047882 */ /* 0x000fe20000000000 */
[----:B------:R-:W-:Y:S01]  /*9680*/  LOP3.LUT P2, RZ, R25, 0x2, RZ, 0xc0, !PT ;  /* 0x0000000219ff7812 */ /* 0x000fe2000784c0ff */
[----:B------:R-:W-:Y:S01]  /*9690*/  IMAD R8, R22, 0x2000, R29 ;  /* 0x0000200016087824 */ /* 0x000fe200078e021d */
[----:B-1----:R-:W-:-:S04]  /*96a0*/  SHF.R.U32.HI R0, RZ, 0x3, R0 ;  /* 0x00000003ff007819 */ /* 0x002fc80000011600 */
[----:B------:R-:W-:-:S05]  /*96b0*/  LOP3.LUT R0, R0, 0xf, RZ, 0xc0, !PT ;  /* 0x0000000f00007812 */ /* 0x000fca00078ec0ff */
[----:B------:R-:W-:Y:S01]  /*96c0*/  IMAD.IADD R6, R6, 0x1, -R0 ;  /* 0x0000000106067824 */ /* 0x000fe200078e0a00 */
[----:B------:R-:W-:Y:S06]  /*96d0*/  BRA.DIV UR4, `(.L_x_64) ;  /* 0x0000003a04487947 */ /* 0x000fec000b800000 */
[----:B------:R-:W0:Y:S01]  /*96e0*/  S2R R2, SR_TID.X ;  /* 0x0000000000027919 */ /* 0x000e220000002100 */
[----:B------:R-:W-:Y:S01]  /*96f0*/  ISETP.LT.OR P0, PT, R6, 0x1, P2 ;  /* 0x000000010600780c */ /* 0x000fe20001701670 */
[----:B------:R-:W-:Y:S04]  /*9700*/  SHFL.IDX PT, R0, R17, RZ, 0x181f ;  /* 0x00181fff11007589 */ /* 0x000fe800000e0000 */
[----:B------:R-:W-:Y:S04]  /*9710*/  SHFL.IDX PT, R14, R16, 0x1, 0x181f ;  /* 0x00381f00100e7f89 */ /* 0x000fe800000e0000 */
[----:B------:R-:W-:Y:S04]  /*9720*/  SHFL.IDX PT, R7, R17, 0x1, 0x181f ;  /* 0x00381f0011077f89 */ /* 0x000fe800000e0000 */
[----:B------:R-:W-:Y:S01]  /*9730*/  SHFL.IDX PT, R10, R16, 0x2, 0x181f ;  /* 0x00581f00100a7f89 */ /* 0x000fe200000e0000 */
[----:B0-----:R-:W-:-:S03]  /*9740*/  IMAD.SHL.U32 R3, R2, 0x8, RZ ;  /* 0x0000000802037824 */ /* 0x001fc600078e00ff */
[----:B------:R-:W0:Y:S02]  /*9750*/  SHFL.IDX PT, R2, R16, RZ, 0x181f ;  /* 0x00181fff10027589 */ /* 0x000e2400000e0000 */
[----:B------:R-:W-:-:S05]  /*9760*/  LOP3.LUT R3, R3, 0x38, RZ, 0xc0, !PT ;  /* 0x0000003803037812 */ /* 0x000fca00078ec0ff */
[----:B------:R-:W-:-:S05]  /*9770*/  IMAD.SHL.U32 R5, R3, 0x2, RZ ;  /* 0x0000000203057824 */ /* 0x000fca00078e00ff */
[----:B0-----:R-:W-:-:S05]  /*9780*/  IADD3 R2, P1, R2, R5, RZ ;  /* 0x0000000502027210 */ /* 0x001fca0007f3e0ff */
[----:B------:R-:W-:Y:S01]  /*9790*/  IMAD.X R3, RZ, RZ, R0, P1 ;  /* 0x000000ffff037224 */ /* 0x000fe200008e0600 */
[----:B------:R-:W-:Y:S02]  /*97a0*/  LEA R0, R8, UR38, 0x1 ;  /* 0x0000002608007c11 */ /* 0x000fe4000f8e08ff */
[----:B------:R-:W0:Y:S04]  /*97b0*/  SHFL.IDX PT, R8, R17, 0x2, 0x181f ;  /* 0x00581f0011087f89 */ /* 0x000e2800000e0000 */
[----:B------:R1:W-:Y:S01]  /*97c0*/  LDGSTS.E.BYPASS.LTC128B.128 [R0+0x400], desc[UR50][R2.64], !P0 ;  /* 0x0040000002007fae */ /* 0x0003e2000c101d72 */
[----:B------:R-:W-:Y:S02]  /*97d0*/  ISETP.LT.OR P0, PT, R6, 0x11, P2 ;  /* 0x000000110600780c */ /* 0x000fe40001701670 */
[----:B-1----:R-:W-:-:S02]  /*97e0*/  IADD3 R2, P1, R14, R5, RZ ;  /* 0x000000050e027210 */ /* 0x002fc40007f3e0ff */
[----:B------:R-:W1:Y:S03]  /*97f0*/  SHFL.IDX PT, R14, R16, 0x3, 0x181f ;  /* 0x00781f00100e7f89 */ /* 0x000e6600000e0000 */
[----:B------:R-:W-:Y:S02]  /*9800*/  IMAD.X R3, RZ, RZ, R7, P1 ;  /* 0x000000ffff037224 */ /* 0x000fe400008e0607 */
[----:B------:R-:W2:Y:S04]  /*9810*/  SHFL.IDX PT, R7, R17, 0x3, 0x181f ;  /* 0x00781f0011077f89 */ /* 0x000ea800000e0000 */
[----:B------:R3:W-:Y:S01]  /*9820*/  LDGSTS.E.BYPASS.LTC128B.128 [R0+0xc00], desc[UR50][R2.64], !P0 ;  /* 0x00c0000002007fae */ /* 0x0007e2000c101d72 */
[----:B------:R-:W-:-:S02]  /*9830*/  ISETP.LT.OR P0, PT, R6, 0x21, P2 ;  /* 0x000000210600780c */ /* 0x000fc40001701670 */
[----:B---3--:R-:W-:Y:S02]  /*9840*/  IADD3 R2, P1, R10, R5, RZ ;  /* 0x000000050a027210 */ /* 0x008fe40007f3e0ff */
[----:B------:R-:W3:Y:S03]  /*9850*/  SHFL.IDX PT, R10, R16, 0x4, 0x181f ;  /* 0x00981f00100a7f89 */ /* 0x000ee600000e0000 */
[----:B0-----:R-:W-:Y:S02]  /*9860*/  IMAD.X R3, RZ, RZ, R8, P1 ;  /* 0x000000ffff037224 */ /* 0x001fe400008e0608 */
[----:B------:R-:W0:Y:S04]  /*9870*/  SHFL.IDX PT, R8, R17, 0x4, 0x181f ;  /* 0x00981f0011087f89 */ /* 0x000e2800000e0000 */
[----:B------:R1:W-:Y:S01]  /*9880*/  LDGSTS.E.BYPASS.LTC128B.128 [R0+0x1400], desc[UR50][R2.64], !P0 ;  /* 0x0140000002007fae */ /* 0x0003e2000c101d72 */
[----:B------:R-:W-:-:S02]  /*9890*/  ISETP.LT.OR P0, PT, R6, 0x31, P2 ;  /* 0x000000310600780c */ /* 0x000fc40001701670 */
[----:B-1----:R-:W-:Y:S02]  /*98a0*/  IADD3 R2, P1, R14, R5, RZ ;  /* 0x000000050e027210 */ /* 0x002fe40007f3e0ff */
[----:B------:R-:W1:Y:S02]  /*98b0*/  SHFL.IDX PT, R14, R16, 0x5, 0x181f ;  /* 0x00b81f00100e7f89 */ /* 0x000e6400000e0000 */
[----:B--2---:R-:W-:Y:S02]  /*98c0*/  IADD3.X R3, RZ, R7, RZ, P1, !PT ;  /* 0x00000007ff037210 */ /* 0x004fe40000ffe4ff */
[----:B------:R-:W2:Y:S05]  /*98d0*/  SHFL.IDX PT, R7, R17, 0x5, 0x181f ;  /* 0x00b81f0011077f89 */ /* 0x000eaa00000e0000 */
        /* <DEDUP_REMOVED lines=9> */
[----:B------:R1:W4:Y:S03]  /*9970*/  SHFL.IDX PT, R14, R16, 0x7, 0x181f ;  /* 0x00f81f00100e7f89 */ /* 0x00032600000e0000 */
[----:B--2---:R-:W-:Y:S02]  /*9980*/  IMAD.X R3, RZ, RZ, R7, P1 ;  /* 0x000000ffff037224 */ /* 0x004fe400008e0607 */
[----:B------:R1:W2:Y:S04]  /*9990*/  SHFL.IDX PT, R7, R17, 0x7, 0x181f ;  /* 0x00f81f0011077f89 */ /* 0x0002a800000e0000 */
[----:B------:R3:W-:Y:S01]  /*99a0*/  LDGSTS.E.BYPASS.LTC128B.128 [R0+0x2c00], desc[UR50][R2.64], !P0 ;  /* 0x02c0000002007fae */ /* 0x0007e2000c101d72 */
[----:B------:R-:W-:-:S02]  /*99b0*/  ISETP.LT.OR P0, PT, R6, 0x61, P2 ;  /* 0x000000610600780c */ /* 0x000fc40001701670 */
[----:B---3--:R-:W-:-:S05]  /*99c0*/  IADD3 R2, P1, R10, R5, RZ ;  /* 0x000000050a027210 */ /* 0x008fca0007f3e0ff */
[----:B0-----:R-:W-:-:S06]  /*99d0*/  IMAD.X R3, RZ, RZ, R8, P1 ;  /* 0x000000ffff037224 */ /* 0x001fcc00008e0608 */
[----:B--2-4-:R1:W-:Y:S02]  /*99e0*/  LDGSTS.E.BYPASS.LTC128B.128 [R0+0x3400], desc[UR50][R2.64], !P0 ;  /* 0x0340000002007fae */ /* 0x0143e4000c101d72 */
.L_x_186:
[----:B------:R-:W-:Y:S02]  /*99f0*/  ISETP.LT.OR P0, PT, R6, 0x71, P2 ;  /* 0x000000710600780c */ /* 0x000fe40001701670 */
[----:B-1----:R-:W-:-:S05]  /*9a00*/  IADD3 R2, P1, R14, R5, RZ ;  /* 0x000000050e027210 */ /* 0x002fca0007f3e0ff */
[----:B------:R-:W-:-:S06]  /*9a10*/  IMAD.X R3, RZ, RZ, R7, P1 ;  /* 0x000000ffff037224 */ /* 0x000fcc00008e0607 */
[----:B------:R-:W-:Y:S01]  /*9a20*/  @!PT LDS RZ, [RZ] ;  /* 0x00000000fffff984 */ /* 0x000fe20000000800 */
[----:B------:R-:W-:Y:S01]  /*9a30*/  @!PT LDS RZ, [RZ] ;  /* 0x00000000fffff984 */ /* 0x000fe20000000800 */
[----:B------:R-:W-:Y:S01]  /*9a40*/  @!PT LDS RZ, [RZ] ;  /* 0x00000000fffff984 */ /* 0x000fe20000000800 */
[----:B------:R0:W-:Y:S01]  /*9a50*/  LDGSTS.E.BYPASS.LTC128B.128 [R0+0x3c00], desc[UR50][R2.64], !P0 ;  /* 0x03c0000002007fae */ /* 0x0001e2000c101d72 */
[----:B------:R-:W-:Y:S01]  /*9a60*/  PLOP3.LUT P0, PT, PT, PT, PT, 0x80, 0x0 ;  /* 0x000000000000781c */ /* 0x000fe20003f0f070 */
[----:B------:R-:W-:-:S12]  /*9a70*/  NOP ;  /* 0x0000000000007918 */ /* 0x000fd80000000000 */
.L_x_65:
        /* <DEDUP_REMOVED lines=11> */
.L_x_66:
[----:B------:R-:W2:Y:S01]  /*9b30*/  LDL.LU R2, [R1+0x8] ;  /* 0x0000080001027983 */ /* 0x000ea20000300800 */
[----:B------:R-:W-:Y:S01]  /*9b40*/  ULDC UR4, c[0x0][0xc34] ;  /* 0x00030d0000047ab9 */ /* 0x000fe20000000800 */
[----:B------:R0:W-:Y:S02]  /*9b50*/  SYNCS.ARRIVE.TRANS64.A1T0 RZ, [R4+URZ+0x16850], RZ ;  /* 0x016850ff04ff79a7 */ /* 0x0001e4000810003f */
[----:B------:R-:W3:Y:S01]  /*9b60*/  LDL.LU R0, [R1+0xc] ;  /* 0x00000c0001007983 */ /* 0x000ee20000300800 */
[----:B------:R-:W-:-:S05]  /*9b70*/  VIADD R22, R22, 0x1 ;  /* 0x0000000116167836 */ /* 0x000fca0000000000 */
[----:B------:R-:W-:-:S04]  /*9b80*/  ISETP.NE.AND P0, PT, R22, 0x2, PT ;  /* 0x000000021600780c */ /* 0x000fc80003f05270 */
[----:B------:R-:W-:Y:S02]  /*9b90*/  SEL R3, RZ, 0x1, P0 ;  /* 0x00000001ff037807 */ /* 0x000fe40000000000 */
[----:B------:R-:W-:Y:S02]  /*9ba0*/  SEL R22, R22, RZ, P0 ;  /* 0x000000ff16167207 */ /* 0x000fe40000000000 */
[----:B------:R-:W-:Y:S01]  /*9bb0*/  LOP3.LUT R24, R24, R3, RZ, 0x3c, !PT ;  /* 0x0000000318187212 */ /* 0x000fe200078e3cff */
[----:B--2---:R-:W-:Y:S01]  /*9bc0*/  VIADD R2, R2, UR43 ;  /* 0x0000002b02027c36 */ /* 0x004fe20008000000 */
[----:B---3--:R-:W-:-:S04]  /*9bd0*/  IADD3 R0, R0, 0x1, RZ ;  /* 0x0000000100007810 */ /* 0x008fc80007ffe0ff */
[----:B------:R0:W-:Y:S01]  /*9be0*/  STL [R1+0x8], R2 ;  /* 0x0000080201007387 */ /* 0x0001e20000100800 */
[----:B------:R-:W-:-:S03]  /*9bf0*/  ISETP.GE.AND P1, PT, R2, UR4, PT ;  /* 0x0000000402007c0c */ /* 0x000fc6000bf26270 */
[----:B------:R0:W-:Y:S10]  /*9c00*/  STL [R1+0xc], R0 ;  /* 0x00000c0001007387 */ /* 0x0001f40000100800 */
[----:B0-----:R-:W-:Y:S05]  /*9c10*/  @!P1 BRA `(.L_x_67) ;  /* 0xffffffc800909947 */ /* 0x001fea000383ffff */
[----:B------:R-:W-:-:S07]  /*9c20*/  LOP3.LUT R0, R0, 0x1, RZ, 0xc, !PT ;  /* 0x0000000100007812 */ /* 0x000fce00078e0cff */
.L_x_32:
[----:B------:R-:W0:Y:S01]  /*9c30*/  S2R R3, SR_CgaCtaId ;  /* 0x0000000000037919 */ /* 0x000e220000008800 */
[----:B------:R-:W-:Y:S01]  /*9c40*/  MOV R2, 0x400 ;  /* 0x0000040000027802 */ /* 0x000fe20000000f00 */
[----:B------:R-:W-:Y:S01]  /*9c50*/  BSSY B0, `(.L_x_68) ;  /* 0x0000005000007945 */ /* 0x000fe20003800000 */
[----:B------:R-:W-:Y:S02]  /*9c60*/  SHF.L.U32 R0, R0, 0x1f, RZ ;  /* 0x0000001f00007819 */ /* 0x000fe400000006ff */
[----:B0-----:R-:W-:-:S04]  /*9c70*/  LEA R7, R3, R2, 0x18 ;  /* 0x0000000203077211 */ /* 0x001fc800078ec0ff */
[----:B------:R-:W0:Y:S02]  /*9c80*/  SYNCS.PHASECHK.TRANS64.TRYWAIT P0, [R7+URZ+0x16820], R0 ;  /* 0x01682000070075a7 */ /* 0x000e24000800017f */
[----:B0-----:R-:W-:Y:S05]  /*9c90*/  @!P0 BRA `(.L_x_69) ;  /* 0x0000003c00208947 */ /* 0x001fea0003800000 */
.L_x_187:
[----:B-1----:R-:W-:Y:S05]  /*9ca0*/  BSYNC B0 ;  /* 0x0000000000007941 */ /* 0x002fea0003800000 */
.L_x_68:
[----:B------:R-:W-:-:S03]  /*9cb0*/  UMOV UR4, 0xffffffff ;  /* 0xffffffff00047882 */ /* 0x000fc60000000000 */
[----:B------:R-:W-:Y:S05]  /*9cc0*/  BRA.DIV UR4, `(.L_x_70) ;  /* 0x0000003e04287947 */ /* 0x000fea000b800000 */
[----:B0-----:R-:W0:Y:S02]  /*9cd0*/  S2R R0, SR_TID.X ;  /* 0x0000000000007919 */ /* 0x001e240000002100 */
[----:B0-----:R-:W-:-:S04]  /*9ce0*/  SHF.R.U32.HI R0, RZ, 0x5, R0 ;  /* 0x00000005ff007819 */ /* 0x001fc80000011600 */
[----:B------:R-:W-:-:S05]  /*9cf0*/  LOP3.LUT R0, R0, 0x3, RZ, 0xc0, !PT ;  /* 0x0000000300007812 */ /* 0x000fca00078ec0ff */
[----:B------:R0:W1:Y:S02]  /*9d00*/  SHFL.IDX PT, R14, R0, RZ, 0x1f ;  /* 0x00001fff000e7589 */ /* 0x00006400000e0000 */
.L_x_190:
[----:B-1----:R-:W-:Y:S01]  /*9d10*/  ISETP.NE.AND P0, PT, R14, RZ, PT ;  /* 0x000000ff0e00720c */ /* 0x002fe20003f05270 */
[----:B------:R-:W-:-:S12]  /*9d20*/  BSSY B0, `(.L_x_71) ;  /* 0x0000024000007945 */ /* 0x000fd80003800000 */
[----:B------:R-:W-:Y:S05]  /*9d30*/  @P0 BRA `(.L_x_72) ;  /* 0x0000000000880947 */ /* 0x000fea0003800000 */
[----:B------:R-:W-:-:S03]  /*9d40*/  UMOV UR4, 0xffffffff ;  /* 0xffffffff00047882 */ /* 0x000fc60000000000 */
[----:B------:R-:W-:Y:S05]  /*9d50*/  BRA.DIV UR4, `(.L_x_73) ;  /* 0x0000003e04387947 */ /* 0x000fea000b800000 */
[----:B------:R-:W-:-:S13]  /*9d60*/  ELECT P6, URZ, PT ;  /* 0x00000000003f782f */ /* 0x000fda00038c0000 */
.L_x_193:
[----:B------:R-:W-:Y:S05]  /*9d70*/  @!P6 BRA `(.L_x_72) ;  /* 0x000000000078e947 */ /* 0x000fea0003800000 */
[----:B------:R-:W-:-:S06]  /*9d80*/  ULOP3.LUT UR4, UR39, 0x2, URZ, 0xfc, !UPT ;  /* 0x0000000227047892 */ /* 0x000fcc000f8efc3f */
[----:B0-----:R-:W-:-:S05]  /*9d90*/  IMAD.U32 R0, RZ, RZ, UR4 ;  /* 0x00000004ff007e24 */ /* 0x001fca000f8e00ff */
[----:B------:R-:W-:-:S13]  /*9da0*/  ISETP.NE.AND P0, PT, R0, 0x3, PT ;  /* 0x000000030000780c */ /* 0x000fda0003f05270 */
[----:B------:R-:W-:Y:S05]  /*9db0*/  @!P0 BRA `(.L_x_74) ;  /* 0x0000000000048947 */ /* 0x000fea0003800000 */
[----:B------:R-:W-:Y:S01]  /*9dc0*/  BPT.TRAP 0x1 ;  /* 0x000000040000795c */ /* 0x000fe20000300000 */
.L_x_74:
[----:B------:R-:W-:Y:S01]  /*9dd0*/  IMAD R5, R22, 0x8, R7 ;  /* 0x0000000816057824 */ /* 0x000fe200078e0207 */
[----:B------:R-:W-:Y:S01]  /*9de0*/  SHF.L.U32 R0, R24, 0x1f, RZ ;  /* 0x0000001f18007819 */ /* 0x000fe200000006ff */
[----:B------:R-:W-:-:S03]  /*9df0*/  VIADD R22, R22, 0x1 ;  /* 0x0000000116167836 */ /* 0x000fc60000000000 */
[----:B------:R-:W0:Y:S02]  /*9e00*/  SYNCS.PHASECHK.TRANS64.TRYWAIT P1, [R5+URZ+0x16840], R0 ;  /* 0x01684000050075a7 */ /* 0x000e24000802017f */
[----:B------:R-:W-:-:S04]  /*9e10*/  ISETP.NE.AND P2, PT, R22, 0x2, PT ;  /* 0x000000021600780c */ /* 0x000fc80003f45270 */
[----:B------:R-:W-:Y:S01]  /*9e20*/  SEL R3, RZ, 0x1, P2 ;  /* 0x00000001ff037807 */ /* 0x000fe20001000000 */
[----:B0-----:R-:W-:Y:S08]  /*9e30*/  @!P1 BRA `(.L_x_75) ;  /* 0x0000003c00209947 */ /* 0x001ff00003800000 */
.L_x_194:
[----:B------:R-:W-:Y:S02]  /*9e40*/  SEL R22, R22, RZ, P2 ;  /* 0x000000ff16167207 */ /* 0x000fe40001000000 */
[----:B------:R-:W-:Y:S01]  /*9e50*/  LOP3.LUT R2, R24, R3, RZ, 0x3c, !PT ;  /* 0x0000000318027212 */ /* 0x000fe200078e3cff */
[----:B------:R-:W-:Y:S06]  /*9e60*/  @!P0 BRA `(.L_x_76) ;  /* 0x0000000000048947 */ /* 0x000fec0003800000 */
[----:B------:R-:W-:Y:S01]  /*9e70*/  BPT.TRAP 0x1 ;  /* 0x000000040000795c */ /* 0x000fe20000300000 */
.L_x_76:
[----:B------:R-:W-:Y:S01]  /*9e80*/  IMAD R3, R22, 0x8, R7 ;  /* 0x0000000816037824 */ /* 0x000fe200078e0207 */
[----:B------:R-:W-:-:S04]  /*9e90*/  SHF.L.U32 R2, R2, 0x1f, RZ ;  /* 0x0000001f02027819 */ /* 0x000fc800000006ff */
[----:B------:R-:W1:Y:S02]  /*9ea0*/  SYNCS.PHASECHK.TRANS64.TRYWAIT P1, [R3+URZ+0x16840], R2 ;  /* 0x01684002030075a7 */ /* 0x000e64000802017f */
[----:B-1----:R-:W-:Y:S05]  /*9eb0*/  @!P1 BRA `(.L_x_77) ;  /* 0x0000003c00149947 */ /* 0x002fea0003800000 */
.L_x_195:
[----:B------:R-:W-:Y:S05]  /*9ec0*/  @!P0 BRA `(.L_x_78) ;  /* 0x0000000000048947 */ /* 0x000fea0003800000 */
[----:B------:R-:W-:Y:S01]  /*9ed0*/  BPT.TRAP 0x1 ;  /* 0x000000040000795c */ /* 0x000fe20000300000 */
.L_x_78:
[----:B------:R-:W2:Y:S02]  /*9ee0*/  SYNCS.PHASECHK.TRANS64.TRYWAIT P1, [R5+URZ+0x16860], R0 ;  /* 0x01686000050075a7 */ /* 0x000ea4000802017f */
[----:B--2---:R-:W-:Y:S05]  /*9ef0*/  @!P1 BRA `(.L_x_79) ;  /* 0x0000003c00189947 */ /* 0x004fea0003800000 */
.L_x_196:
[----:B------:R-:W-:Y:S05]  /*9f00*/  @!P0 BRA `(.L_x_80) ;  /* 0x0000000000048947 */ /* 0x000fea0003800000 */
[----:B------:R-:W-:Y:S01]  /*9f10*/  BPT.TRAP 0x1 ;  /* 0x000000040000795c */ /* 0x000fe20000300000 */
.L_x_80:
[----:B---3--:R3:W4:Y:S02]  /*9f20*/  SYNCS.PHASECHK.TRANS64.TRYWAIT P0, [R3+URZ+0x16860], R2 ;  /* 0x01686002030075a7 */ /* 0x008724000800017f */
[----:B----4-:R-:W-:Y:S05]  /*9f30*/  @!P0 NANOSLEEP.SYNCS 0x989680 ;  /* 0x009896800000895d */ /* 0x010fea0003900000 */
[----:B------:R-:W4:Y:S02]  /*9f40*/  @!P0 SYNCS.PHASECHK.TRANS64 P0, [R3+URZ+0x16860], R2 ;  /* 0x01686002030085a7 */ /* 0x000f24000800007f */
[----:B----4-:R-:W-:Y:S05]  /*9f50*/  @!P0 BRA `(.L_x_80) ;  /* 0xfffffffc00f08947 */ /* 0x010fea000383ffff */
.L_x_72:
[----:B------:R-:W-:Y:S05]  /*9f60*/  BSYNC B0 ;  /* 0x0000000000007941 */ /* 0x000fea0003800000 */
.L_x_71:
[----:B------:R-:W-:Y:S05]  /*9f70*/  EXIT ;  /* 0x000000000000794d */ /* 0x000fea0003800000 */
.L_x_8:
[----:B0-----:R-:W-:-:S04]  /*9f80*/  IMAD.U32 R3, RZ, RZ, UR44 ;  /* 0x0000002cff037e24 */ /* 0x001fc8000f8e00ff */
[----:B------:R0:W1:Y:S03]  /*9f90*/  SYNCS.PHASECHK.TRANS64.TRYWAIT P1, [R3+URZ+0x16800], R0 ;  /* 0x01680000030075a7 */ /* 0x000066000802017f */
[----:B-1----:R-:W-:Y:S05]  /*9fa0*/  @!P1 NANOSLEEP.SYNCS 0x989680 ;  /* 0x009896800000995d */ /* 0x002fea0003900000 */
[----:B------:R-:W1:Y:S02]  /*9fb0*/  @!P1 SYNCS.PHASECHK.TRANS64 P1, [R3+URZ+0x16800], R0 ;  /* 0x01680000030095a7 */ /* 0x000e64000802007f */
[----:B-1----:R-:W-:Y:S05]  /*9fc0*/  @!P1 BRA `(.L_x_8) ;  /* 0xfffffffc00ec9947 */ /* 0x002fea000383ffff */
[----:B------:R-:W-:Y:S05]  /*9fd0*/  BRA `(.L_x_81) ;  /* 0xffffff7000287947 */ /* 0x000fea000383ffff */
.L_x_12:
[----:B-1----:R1:W2:Y:S02]  /*9fe0*/  SYNCS.PHASECHK.TRANS64.TRYWAIT P1, [R4+URZ+0x16830], R3 ;  /* 0x01683003040075a7 */ /* 0x0022a4000802017f */
[----:B--2---:R-:W-:Y:S05]  /*9ff0*/  @!P1 NANOSLEEP.SYNCS 0x989680 ;  /* 0x009896800000995d */ /* 0x004fea0003900000 */
[----:B------:R-:W2:Y:S02]  /*a000*/  @!P1 SYNCS.PHASECHK.TRANS64 P1, [R4+URZ+0x16830], R3 ;  /* 0x01683003040095a7 */ /* 0x000ea4000802007f */
[----:B--2---:R-:W-:Y:S05]  /*a010*/  @!P1 BRA `(.L_x_12) ;  /* 0xfffffffc00f09947 */ /* 0x004fea000383ffff */
[----:B------:R-:W-:Y:S05]  /*a020*/  BRA `(.L_x_11) ;  /* 0xffffff7000487947 */ /* 0x000fea000383ffff */
.L_x_18:
[----:B-1----:R-:W-:-:S04]  /*a030*/  IMAD.U32 R3, RZ, RZ, UR6 ;  /* 0x00000006ff037e24 */ /* 0x002fc8000f8e00ff */
[----:B------:R1:W2:Y:S03]  /*a040*/  SYNCS.PHASECHK.TRANS64.TRYWAIT P1, [R3+URZ+0x16830], R0 ;  /* 0x01683000030075a7 */ /* 0x0002a6000802017f */
[----:B--2---:R-:W-:Y:S05]  /*a050*/  @!P1 NANOSLEEP.SYNCS 0x989680 ;  /* 0x009896800000995d */ /* 0x004fea0003900000 */
[----:B------:R-:W2:Y:S02]  /*a060*/  @!P1 SYNCS.PHASECHK.TRANS64 P1, [R3+URZ+0x16830], R0 ;  /* 0x01683000030095a7 */ /* 0x000ea4000802007f */
[----:B--2---:R-:W-:Y:S05]  /*a070*/  @!P1 BRA `(.L_x_18) ;  /* 0xfffffffc00ec9947 */ /* 0x004fea000383ffff */
[----:B------:R-:W-:Y:S05]  /*a080*/  BRA `(.L_x_15) ;  /* 0xffffff9000647947 */ /* 0x000fea000383ffff */
.L_x_22:
[----:B-1----:R-:W-:-:S04]  /*a090*/  IMAD.U32 R3, RZ, RZ, UR6 ;  /* 0x00000006ff037e24 */ /* 0x002fc8000f8e00ff */
[----:B------:R1:W2:Y:S03]  /*a0a0*/  SYNCS.PHASECHK.TRANS64.TRYWAIT P1, [R3+URZ+0x16850], R0 ;  /* 0x01685000030075a7 */ /* 0x0002a6000802017f */
[----:B--2---:R-:W-:Y:S05]  /*a0b0*/  @!P1 NANOSLEEP.SYNCS 0x989680 ;  /* 0x009896800000995d */ /* 0x004fea0003900000 */
[----:B------:R-:W2:Y:S02]  /*a0c0*/  @!P1 SYNCS.PHASECHK.TRANS64 P1, [R3+URZ+0x16850], R0 ;  /* 0x01685000030095a7 */ /* 0x000ea4000802007f */
[----:B--2---:R-:W-:Y:S05]  /*a0d0*/  @!P1 BRA `(.L_x_22) ;  /* 0xfffffffc00ec9947 */ /* 0x004fea000383ffff */
[----:B------:R-:W-:Y:S05]  /*a0e0*/  BRA `(.L_x_19) ;  /* 0xffffff9000e07947 */ /* 0x000fea000383ffff */
.L_x_29:
[----:B-1----:R-:W-:-:S04]  /*a0f0*/  MOV R11, UR4 ;  /* 0x00000004000b7c02 */ /* 0x002fc80008000f00 */
[----:B------:R1:W2:Y:S03]  /*a100*/  SYNCS.PHASECHK.TRANS64.TRYWAIT P1, [R11+URZ+0x16850], R4 ;  /* 0x016850040b0075a7 */ /* 0x0002a6000802017f */
[----:B--2---:R-:W-:Y:S05]  /*a110*/  @!P1 NANOSLEEP.SYNCS 0x989680 ;  /* 0x009896800000995d */ /* 0x004fea0003900000 */
[----:B------:R-:W2:Y:S02]  /*a120*/  @!P1 SYNCS.PHASECHK.TRANS64 P1, [R11+URZ+0x16850], R4 ;  /* 0x016850040b0095a7 */ /* 0x000ea4000802007f */
[----:B--2---:R-:W-:Y:S05]  /*a130*/  @!P1 BRA `(.L_x_29) ;  /* 0xfffffffc00ec9947 */ /* 0x004fea000383ffff */
[----:B------:R-:W-:Y:S05]  /*a140*/  BRA `(.L_x_28) ;  /* 0xffffffac00507947 */ /* 0x000fea000383ffff */
.L_x_36:
[----:B------:R-:W1:Y:S01]  /*a150*/  S2R R16, SR_TID.X ;  /* 0x0000000000107919 */ /* 0x000e620000002100 */
[----:B------:R-:W-:Y:S01]  /*a160*/  BSSY B0, `(.L_x_82) ;  /* 0x000000a000007945 */ /* 0x000fe20003800000 */
[----:B------:R-:W-:Y:S02]  /*a170*/  IMAD.MOV.U32 R12, RZ, RZ, RZ ;  /* 0x000000ffff0c7224 */ /* 0x000fe400078e00ff */
[----:B------:R-:W-:Y:S02]  /*a180*/  IMAD.MOV.U32 R11, RZ, RZ, 0x1f ;  /* 0x0000001fff0b7424 */ /* 0x000fe400078e00ff */
[----:B------:R-:W-:Y:S01]  /*a190*/  IMAD.MOV.U32 R15, RZ, RZ, -0x1 ;  /* 0xffffffffff0f7424 */ /* 0x000fe200078e00ff */
[----:B-1----:R-:W-:-:S04]  /*a1a0*/  SHF.R.U32.HI R16, RZ, 0x5, R16 ;  /* 0x00000005ff107819 */ /* 0x002fc80000011610 */
[----:B------:R-:W-:-:S05]  /*a1b0*/  LOP3.LUT R16, R16, 0x3, RZ, 0xc0, !PT ;  /* 0x0000000310107812 */ /* 0x000fca00078ec0ff */
[----:B------:R-:W-:-:S07]  /*a1c0*/  IMAD.MOV.U32 R13, RZ, RZ, R16 ;  /* 0x000000ffff0d7224 */ /* 0x000fce00078e0010 */
[----:B0----5:R-:W-:Y:S05]  /*a1d0*/  WARPSYNC.COLLECTIVE R15, `(.L_x_83) ;  /* 0x000000000f087348 */ /* 0x021fea0003c00000 */
[----:B------:R1:W2:Y:S02]  /*a1e0*/  SHFL.IDX P6, R14, R13, R12, R11 ;  /* 0x0000000c0d0e7389 */ /* 0x0002a400000c000b */
[----:B012--5:R-:W-:Y:S01]  /*a1f0*/  ENDCOLLECTIVE ;  /* 0x000000000000791b */ /* 0x027fe20003800000 */
.L_x_83:
[----:B------:R-:W-:Y:S05]  /*a200*/  BSYNC B0 ;  /* 0x0000000000007941 */ /* 0x000fea0003800000 */
.L_x_82:
[----:B------:R-:W-:Y:S05]  /*a210*/  BRA `(.L_x_84) ;  /* 0xffffffcc00107947 */ /* 0x000fea000383ffff */
.L_x_39:
[----:B0-----:R0:W1:Y:S02]  /*a220*/  SYNCS.PHASECHK.TRANS64.TRYWAIT P0, [R0+URZ+0x16840], R2 ;  /* 0x01684002000075a7 */ /* 0x001064000800017f */
[----:B-1----:R-:W-:Y:S05]  /*a230*/  @!P0 NANOSLEEP.SYNCS 0x989680 ;  /* 0x009896800000895d */ /* 0x002fea0003900000 */
[----:B------:R-:W1:Y:S02]  /*a240*/  @!P0 SYNCS.PHASECHK.TRANS64 P0, [R0+URZ+0x16840], R2 ;  /* 0x01684002000085a7 */ /* 0x000e64000800007f */
[----:B-1----:R-:W-:Y:S05]  /*a250*/  @!P0 BRA `(.L_x_39) ;  /* 0xfffffffc00f08947 */ /* 0x002fea000383ffff */
[----:B------:R-:W-:Y:S05]  /*a260*/  BRA `(.L_x_85) ;  /* 0xffffffcc006c7947 */ /* 0x000fea000383ffff */
.L_x_40:
[----:B------:R-:W-:Y:S01]  /*a270*/  BSSY B0, `(.L_x_86) ;  /* 0x0000008000007945 */ /* 0x000fe20003800000 */
[----:B------:R-:W-:Y:S01]  /*a280*/  IMAD.MOV.U32 R13, RZ, RZ, R5 ;  /* 0x000000ffff0d7224 */ /* 0x000fe200078e0005 */
[----:B------:R-:W-:Y:S01]  /*a290*/  MOV R15, 0xffffffff ;  /* 0xffffffff000f7802 */ /* 0x000fe20000000f00 */
[----:B------:R-:W-:Y:S02]  /*a2a0*/  IMAD.MOV.U32 R12, RZ, RZ, RZ ;  /* 0x000000ffff0c7224 */ /* 0x000fe400078e00ff */
[----:B------:R-:W-:-:S07]  /*a2b0*/  IMAD.MOV.U32 R11, RZ, RZ, 0x181f ;  /* 0x0000181fff0b7424 */ /* 0x000fce00078e00ff */
[----:B------:R-:W-:Y:S05]  /*a2c0*/  WARPSYNC.COLLECTIVE R15, `(.L_x_87) ;  /* 0x000000000f087348 */ /* 0x000fea0003c00000 */
[----:B------:R0:W1:Y:S02]  /*a2d0*/  SHFL.IDX P6, R14, R13, R12, R11 ;  /* 0x0000000c0d0e7389 */ /* 0x00006400000c000b */
[----:B01----:R-:W-:Y:S01]  /*a2e0*/  ENDCOLLECTIVE ;  /* 0x000000000000791b */ /* 0x003fe20003800000 */
.L_x_87:
[----:B------:R-:W-:Y:S05]  /*a2f0*/  BSYNC B0 ;  /* 0x0000000000007941 */ /* 0x000fea0003800000 */
.L_x_86:
[----:B------:R-:W-:Y:S01]  /*a300*/  IMAD.MOV.U32 R13, RZ, RZ, R4 ;  /* 0x000000ffff0d7224 */ /* 0x000fe200078e0004 */
[----:B------:R-:W-:Y:S01]  /*a310*/  ISETP.GE.AND P1, PT, R9, 0x1, PT ;  /* 0x000000010900780c */ /* 0x000fe20003f26270 */
[----:B------:R-:W-:Y:S02]  /*a320*/  IMAD.MOV.U32 R12, RZ, RZ, RZ ;  /* 0x000000ffff0c7224 */ /* 0x000fe400078e00ff */
[----:B------:R-:W-:Y:S02]  /*a330*/  IMAD.MOV.U32 R11, RZ, RZ, 0x181f ;  /* 0x0000181fff0b7424 */ /* 0x000fe400078e00ff */
[----:B------:R-:W-:Y:S02]  /*a340*/  IMAD.MOV.U32 R15, RZ, RZ, -0x1 ;  /* 0xffffffffff0f7424 */ /* 0x000fe400078e00ff */
[----:B------:R-:W-:-:S07]  /*a350*/  IMAD.MOV.U32 R2, RZ, RZ, R14 ;  /* 0x000000ffff027224 */ /* 0x000fce00078e000e */
[----:B------:R-:W-:Y:S05]  /*a360*/  WARPSYNC.COLLECTIVE R15, `(.L_x_88) ;  /* 0x000000000f087348 */ /* 0x000fea0003c00000 */
[----:B------:R0:W1:Y:S02]  /*a370*/  SHFL.IDX P6, R14, R13, R12, R11 ;  /* 0x0000000c0d0e7389 */ /* 0x00006400000c000b */
[----:B01----:R-:W-:Y:S01]  /*a380*/  ENDCOLLECTIVE ;  /* 0x000000000000791b */ /* 0x003fe20003800000 */
.L_x_88:
[----:B------:R-:W-:Y:S02]  /*a390*/  @P1 LEA R7, R6, UR38, 0x1 ;  /* 0x0000002606071c11 */ /* 0x000fe4000f8e08ff */
[----:B------:R-:W-:Y:S01]  /*a3a0*/  MOV R13, R5 ;  /* 0x00000005000d7202 */ /* 0x000fe20000000f00 */
[----:B------:R-:W-:Y:S02]  /*a3b0*/  IMAD.MOV.U32 R12, RZ, RZ, 0x1 ;  /* 0x00000001ff0c7424 */ /* 0x000fe400078e00ff */
[----:B------:R-:W-:-:S07]  /*a3c0*/  IMAD.MOV.U32 R3, RZ, RZ, R14 ;  /* 0x000000ffff037224 */ /* 0x000fce00078e000e */
[----:B------:R-:W-:Y:S05]  /*a3d0*/  WARPSYNC.COLLECTIVE R15, `(.L_x_89) ;  /* 0x000000000f087348 */ /* 0x000fea0003c00000 */
[----:B------:R0:W1:Y:S02]  /*a3e0*/  SHFL.IDX P6, R14, R13, R12, R11 ;  /* 0x0000000c0d0e7389 */ /* 0x00006400000c000b */
[----:B01----:R-:W-:Y:S01]  /*a3f0*/  ENDCOLLECTIVE ;  /* 0x000000000000791b */ /* 0x003fe20003800000 */
.L_x_89:
[----:B------:R-:W-:-:S05]  /*a400*/  @P1 LEA R3, P0, R8, R3, 0x1 ;  /* 0x0000000308031211 */ /* 0x000fca00078008ff */
[----:B------:R-:W-:-:S05]  /*a410*/  @P1 IMAD.X R2, RZ, RZ, R2, P0 ;  /* 0x000000ffff021224 */ /* 0x000fca00000e0602 */
[----:B------:R-:W-:Y:S01]  /*a420*/  @P1 LOP3.LUT R3, R3, R2, RZ, 0x3c, !PT ;  /* 0x0000000203031212 */ /* 0x000fe200078e3cff */
[----:B------:R-:W-:-:S03]  /*a430*/  IMAD.MOV.U32 R13, RZ, RZ, R4 ;  /* 0x000000ffff0d7224 */ /* 0x000fc600078e0004 */
[----:B------:R-:W-:-:S04]  /*a440*/  @P1 LOP3.LUT R2, R3, R2, RZ, 0x3c, !PT ;  /* 0x0000000203021212 */ /* 0x000fc800078e3cff */
[----:B------:R-:W-:-:S05]  /*a450*/  @P1 LOP3.LUT R3, R3, R2, RZ, 0x3c, !PT ;  /* 0x0000000203031212 */ /* 0x000fca00078e3cff */
[----:B------:R-:W-:Y:S01]  /*a460*/  @!PT LDS RZ, [RZ] ;  /* 0x00000000fffff984 */ /* 0x000fe20000000800 */
[----:B------:R-:W-:Y:S01]  /*a470*/  @!PT LDS RZ, [RZ] ;  /* 0x00000000fffff984 */ /* 0x000fe20000000800 */
[----:B------:R-:W-:Y:S01]  /*a480*/  @!PT LDS RZ, [RZ] ;  /* 0x00000000fffff984 */ /* 0x000fe20000000800 */
[----:B------:R0:W-:Y:S01]  /*a490*/  @P1 LDGSTS.E.BYPASS.LTC128B.128 [R7+0xe400], desc[UR50][R2.64], !P2 ;  /* 0x0e40000002071fae */ /* 0x0001e2000d101d72 */
[----:B------:R-:W-:Y:S01]  /*a4a0*/  ISETP.GE.AND P1, PT, R9, 0x11, PT ;  /* 0x000000110900780c */ /* 0x000fe20003f26270 */
[----:B0-----:R-:W-:-:S12]  /*a4b0*/  IMAD.MOV.U32 R2, RZ, RZ, R14 ;  /* 0x000000ffff027224 */ /* 0x001fd800078e000e */
[----:B------:R-:W-:Y:S05]  /*a4c0*/  WARPSYNC.COLLECTIVE R15, `(.L_x_90) ;  /* 0x000000000f087348 */ /* 0x000fea0003c00000 */
[----:B------:R0:W1:Y:S02]  /*a4d0*/  SHFL.IDX P6, R14, R13, R12, R11 ;  /* 0x0000000c0d0e7389 */ /* 0x00006400000c000b */
[----:B01----:R-:W-:Y:S01]  /*a4e0*/  ENDCOLLECTIVE ;  /* 0x000000000000791b */ /* 0x003fe20003800000 */
.L_x_90:
[----:B------:R-:W-:Y:S01]  /*a4f0*/  @P1 LEA R7, R6, UR38, 0x1 ;  /* 0x0000002606071c11 */ /* 0x000fe2000f8e08ff */
[----:B------:R-:W-:Y:S02]  /*a500*/  IMAD.MOV.U32 R13, RZ, RZ, R5 ;  /* 0x000000ffff0d7224 */ /* 0x000fe400078e0005 */
[----:B------:R-:W-:Y:S02]  /*a510*/  IMAD.MOV.U32 R12, RZ, RZ, 0x2 ;  /* 0x00000002ff0c7424 */ /* 0x000fe400078e00ff */
[----:B------:R-:W-:-:S07]  /*a520*/  IMAD.MOV.U32 R3, RZ, RZ, R14 ;  /* 0x000000ffff037224 */ /* 0x000fce00078e000e */
[----:B------:R-:W-:Y:S05]  /*a530*/  WARPSYNC.COLLECTIVE R15, `(.L_x_91) ;  /* 0x000000000f087348 */ /* 0x000fea0003c00000 */
[----:B------:R0:W1:Y:S02]  /*a540*/  SHFL.IDX P6, R14, R13, R12, R11 ;  /* 0x0000000c0d0e7389 */ /* 0x00006400000c000b */
[----:B01----:R-:W-:Y:S01]  /*a550*/  ENDCOLLECTIVE ;  /* 0x000000000000791b */ /* 0x003fe20003800000 */
.L_x_91:
        /* <DEDUP_REMOVED lines=10> */
[----:B------:R-:W-:Y:S02]  /*a600*/  ISETP.GE.AND P1, PT, R9, 0x21, PT ;  /* 0x000000210900780c */ /* 0x000fe40003f26270 */
[----:B0-----:R-:W-:-:S11]  /*a610*/  MOV R2, R14 ;  /* 0x0000000e00027202 */ /* 0x001fd60000000f00 */
[----:B------:R-:W-:Y:S05]  /*a620*/  WARPSYNC.COLLECTIVE R15, `(.L_x_92) ;  /* 0x000000000f087348 */ /* 0x000fea0003c00000 */
[----:B------:R0:W1:Y:S02]  /*a630*/  SHFL.IDX P6, R14, R13, R12, R11 ;  /* 0x0000000c0d0e7389 */ /* 0x00006400000c000b */
[----:B01----:R-:W-:Y:S01]  /*a640*/  ENDCOLLECTIVE ;  /* 0x000000000000791b */ /* 0x003fe20003800000 */
.L_x_92:
[----:B------:R-:W-:Y:S01]  /*a650*/  @P1 LEA R7, R6, UR38, 0x1 ;  /* 0x0000002606071c11 */ /* 0x000fe2000f8e08ff */
[----:B------:R-:W-:Y:S02]  /*a660*/  IMAD.MOV.U32 R13, RZ, RZ, R5 ;  /* 0x000000ffff0d7224 */ /* 0x000fe400078e0005 */
[----:B------:R-:W-:Y:S02]  /*a670*/  IMAD.MOV.U32 R12, RZ, RZ, 0x3 ;  /* 0x00000003ff0c7424 */ /* 0x000fe400078e00ff */
[----:B------:R-:W-:-:S07]  /*a680*/  IMAD.MOV.U32 R3, RZ, RZ, R14 ;  /* 0x000000ffff037224 */ /* 0x000fce00078e000e */
[----:B------:R-:W-:Y:S05]  /*a690*/  WARPSYNC.COLLECTIVE R15, `(.L_x_93) ;  /* 0x000000000f087348 */ /* 0x000fea0003c00000 */
[----:B------:R0:W1:Y:S02]  /*a6a0*/  SHFL.IDX P6, R14, R13, R12, R11 ;  /* 0x0000000c0d0e7389 */ /* 0x00006400000c000b */
[----:B01----:R-:W-:Y:S01]  /*a6b0*/  ENDCOLLECTIVE ;  /* 0x000000000000791b */ /* 0x003fe20003800000 */
.L_x_93:
        /* <DEDUP_REMOVED lines=15> */
.L_x_94:
[----:B------:R-:W-:Y:S01]  /*a7b0*/  @P1 LEA R7, R6, UR38, 0x1 ;  /* 0x0000002606071c11 */ /* 0x000fe2000f8e08ff */
[----:B------:R-:W-:Y:S02]  /*a7c0*/  IMAD.MOV.U32 R13, RZ, RZ, R5 ;  /* 0x000000ffff0d7224 */ /* 0x000fe400078e0005 */
[----:B------:R-:W-:Y:S01]  /*a7d0*/  IMAD.MOV.U32 R12, RZ, RZ, 0x4 ;  /* 0x00000004ff0c7424 */ /* 0x000fe200078e00ff */
[----:B------:R-:W-:-:S07]  /*a7e0*/  MOV R3, R14 ;  /* 0x0000000e00037202 */ /* 0x000fce0000000f00 */
[----:B------:R-:W-:Y:S05]  /*a7f0*/  WARPSYNC.COLLECTIVE R15, `(.L_x_95) ;  /* 0x000000000f087348 */ /* 0x000fea0003c00000 */
[----:B------:R0:W1:Y:S02]  /*a800*/  SHFL.IDX P6, R14, R13, R12, R11 ;  /* 0x0000000c0d0e7389 */ /* 0x00006400000c000b */
[----:B01----:R-:W-:Y:S01]  /*a810*/  ENDCOLLECTIVE ;  /* 0x000000000000791b */ /* 0x003fe20003800000 */
.L_x_95:
        /* <DEDUP_REMOVED lines=15> */
.L_x_96:
[----:B------:R-:W-:Y:S02]  /*a910*/  @P1 LEA R7, R6, UR38, 0x1 ;  /* 0x0000002606071c11 */ /* 0x000fe4000f8e08ff */
[----:B------:R-:W-:Y:S01]  /*a920*/  MOV R13, R5 ;  /* 0x00000005000d7202 */ /* 0x000fe20000000f00 */
[----:B------:R-:W-:Y:S02]  /*a930*/  IMAD.MOV.U32 R12, RZ, RZ, 0x5 ;  /* 0x00000005ff0c7424 */ /* 0x000fe400078e00ff */
[----:B------:R-:W-:-:S07]  /*a940*/  IMAD.MOV.U32 R3, RZ, RZ, R14 ;  /* 0x000000ffff037224 */ /* 0x000fce00078e000e */
[----:B------:R-:W-:Y:S05]  /*a950*/  WARPSYNC.COLLECTIVE R15, `(.L_x_97) ;  /* 0x000000000f087348 */ /* 0x000fea0003c00000 */
[----:B------:R0:W1:Y:S02]  /*a960*/  SHFL.IDX P6, R14, R13, R12, R11 ;  /* 0x0000000c0d0e7389 */ /* 0x00006400000c000b */
[----:B01----:R-:W-:Y:S01]  /*a970*/  ENDCOLLECTIVE ;  /* 0x000000000000791b */ /* 0x003fe20003800000 */
.L_x_97:
        /* <DEDUP_REMOVED lines=15> */
.L_x_98:
[----:B------:R-:W-:Y:S01]  /*aa70*/  @P1 LEA R7, R6, UR38, 0x1 ;  /* 0x0000002606071c11 */ /* 0x000fe2000f8e08ff */
[----:B------:R-:W-:Y:S02]  /*aa80*/  IMAD.MOV.U32 R13, RZ, RZ, R5 ;  /* 0x000000ffff0d7224 */ /* 0x000fe400078e0005 */
[----:B------:R-:W-:Y:S02]  /*aa90*/  IMAD.MOV.U32 R12, RZ, RZ, 0x6 ;  /* 0x00000006ff0c7424 */ /* 0x000fe400078e00ff */
[----:B------:R-:W-:-:S07]  /*aaa0*/  IMAD.MOV.U32 R3, RZ, RZ, R14 ;  /* 0x000000ffff037224 */ /* 0x000fce00078e000e */
[----:B------:R-:W-:Y:S05]  /*aab0*/  WARPSYNC.COLLECTIVE R15, `(.L_x_99) ;  /* 0x000000000f087348 */ /* 0x000fea0003c00000 */
[----:B------:R0:W1:Y:S02]  /*aac0*/  SHFL.IDX P6, R14, R13, R12, R11 ;  /* 0x0000000c0d0e7389 */ /* 0x00006400000c000b */
[----:B01----:R-:W-:Y:S01]  /*aad0*/  ENDCOLLECTIVE ;  /* 0x000000000000791b */ /* 0x003fe20003800000 */
.L_x_99:
        /* <DEDUP_REMOVED lines=15> */
.L_x_100:
[----:B------:R-:W-:Y:S01]  /*abd0*/  @P1 LEA R7, R6, UR38, 0x1 ;  /* 0x0000002606071c11 */ /* 0x000fe2000f8e08ff */
[----:B------:R-:W-:Y:S02]  /*abe0*/  IMAD.MOV.U32 R13, RZ, RZ, R5 ;  /* 0x000000ffff0d7224 */ /* 0x000fe400078e0005 */
[----:B------:R-:W-:Y:S02]  /*abf0*/  IMAD.MOV.U32 R12, RZ, RZ, 0x7 ;  /* 0x00000007ff0c7424 */ /* 0x000fe400078e00ff */
[----:B------:R-:W-:-:S07]  /*ac00*/  IMAD.MOV.U32 R3, RZ, RZ, R14 ;  /* 0x000000ffff037224 */ /* 0x000fce00078e000e */
[----:B------:R-:W-:Y:S05]  /*ac10*/  WARPSYNC.COLLECTIVE R15, `(.L_x_101) ;  /* 0x000000000f087348 */ /* 0x000fea0003c00000 */
[----:B------:R0:W1:Y:S02]  /*ac20*/  SHFL.IDX P6, R14, R13, R12, R11 ;  /* 0x0000000c0d0e7389 */ /* 0x00006400000c000b */
[----:B01----:R-:W-:Y:S01]  /*ac30*/  ENDCOLLECTIVE ;  /* 0x000000000000791b */ /* 0x003fe20003800000 */
.L_x_101:
[----:B------:R-:W-:-:S05]  /*ac40*/  @P1 LEA R3, P0, R8, R3, 0x1 ;  /* 0x0000000308031211 */ /* 0x000fca00078008ff */
[----:B------:R-:W-:-:S05]  /*ac50*/  @P1 IMAD.X R2, RZ, RZ, R2, P0 ;  /* 0x000000ffff021224 */ /* 0x000fca00000e0602 */
[----:B------:R-:W-:Y:S01]  /*ac60*/  @P1 LOP3.LUT R3, R3, R2, RZ, 0x3c, !PT ;  /* 0x0000000203031212 */ /* 0x000fe200078e3cff */
[----:B------:R-:W-:-:S03]  /*ac70*/  IMAD.MOV.U32 R13, RZ, RZ, R4 ;  /* 0x000000ffff0d7224 */ /* 0x000fc600078e0004 */
[----:B------:R-:W-:-:S04]  /*ac80*/  @P1 LOP3.LUT R2, R3, R2, RZ, 0x3c, !PT ;  /* 0x0000000203021212 */ /* 0x000fc800078e3cff */
[----:B------:R-:W-:Y:S01]  /*ac90*/  @P1 LOP3.LUT R3, R3, R2, RZ, 0x3c, !PT ;  /* 0x0000000203031212 */ /* 0x000fe200078e3cff */
[----:B------:R-:W-:-:S04]  /*aca0*/  IMAD.MOV.U32 R5, RZ, RZ, R14 ;  /* 0x000000ffff057224 */ /* 0x000fc800078e000e */
[----:B------:R-:W-:Y:S01]  /*acb0*/  @!PT LDS RZ, [RZ] ;  /* 0x00000000fffff984 */ /* 0x000fe20000000800 */
[----:B------:R-:W-:Y:S01]  /*acc0*/  @!PT LDS RZ, [RZ] ;  /* 0x00000000fffff984 */ /* 0x000fe20000000800 */
[----:B------:R-:W-:Y:S01]  /*acd0*/  @!PT LDS RZ, [RZ] ;  /* 0x00000000fffff984 */ /* 0x000fe20000000800 */
[----:B------:R0:W-:Y:S03]  /*ace0*/  @P1 LDGSTS.E.BYPASS.LTC128B.128 [R7+0x11400], desc[UR50][R2.64], !P2 ;  /* 0x1140000002071fae */ /* 0x0001e6000d101d72 */
[----:B0-----:R-:W-:Y:S05]  /*acf0*/  WARPSYNC.COLLECTIVE R15, `(.L_x_102) ;  /* 0x000000000f087348 */ /* 0x001fea0003c00000 */
[----:B------:R1:W2:Y:S02]  /*ad00*/  SHFL.IDX P6, R14, R13, R12, R11 ;  /* 0x0000000c0d0e7389 */ /* 0x0002a400000c000b */
[----:B012---:R-:W-:Y:S01]  /*ad10*/  ENDCOLLECTIVE ;  /* 0x000000000000791b */ /* 0x007fe20003800000 */
.L_x_102:
[----:B------:R-:W-:Y:S05]  /*ad20*/  BRA `(.L_x_103) ;  /* 0xffffffc800587947 */ /* 0x000fea000383ffff */
.L_x_44:
[----:B------:R-:W-:Y:S01]  /*ad30*/  MOV R13, R4 ;  /* 0x00000004000d7202 */ /* 0x000fe20000000f00 */
[----:B------:R-:W-:Y:S02]  /*ad40*/  IMAD.MOV.U32 R12, RZ, RZ, RZ ;  /* 0x000000ffff0c7224 */ /* 0x000fe400078e00ff */
[----:B------:R-:W-:Y:S02]  /*ad50*/  IMAD.MOV.U32 R11, RZ, RZ, 0x181f ;  /* 0x0000181fff0b7424 */ /* 0x000fe400078e00ff */
[----:B------:R-:W-:Y:S02]  /*ad60*/  IMAD.MOV.U32 R15, RZ, RZ, -0x1 ;  /* 0xffffffffff0f7424 */ /* 0x000fe400078e00ff */
[----:B------:R-:W-:-:S07]  /*ad70*/  IMAD R0, R0, 0xc0, R21 ;  /* 0x000000c000007824 */ /* 0x000fce00078e0215 */
[----:B------:R-:W-:Y:S05]  /*ad80*/  WARPSYNC.COLLECTIVE R15, `(.L_x_104) ;  /* 0x000000000f087348 */ /* 0x000fea0003c00000 */
[----:B------:R0:W1:Y:S02]  /*ad90*/  SHFL.IDX P6, R14, R13, R12, R11 ;  /* 0x0000000c0d0e7389 */ /* 0x00006400000c000b */
[----:B01----:R-:W-:Y:S01]  /*ada0*/  ENDCOLLECTIVE ;  /* 0x000000000000791b */ /* 0x003fe20003800000 */
.L_x_104:
[C---:B------:R-:W-:Y:S02]  /*adb0*/  ISETP.GE.AND P1, PT, R0.reuse, UR37, PT ;  /* 0x0000002500007c0c */ /* 0x040fe4000bf26270 */
[----:B------:R-:W-:Y:S01]  /*adc0*/  IADD3 R8, R0, 0x10, RZ ;  /* 0x0000001000087810 */ /* 0x000fe20007ffe0ff */
[----:B------:R-:W-:Y:S02]  /*add0*/  IMAD.MOV.U32 R13, RZ, RZ, R5 ;  /* 0x000000ffff0d7224 */ /* 0x000fe400078e0005 */
[----:B------:R-:W-:-:S08]  /*ade0*/  IMAD.MOV.U32 R2, RZ, RZ, R14 ;  /* 0x000000ffff027224 */ /* 0x000fd000078e000e */
[----:B------:R-:W-:Y:S05]  /*adf0*/  WARPSYNC.COLLECTIVE R15, `(.L_x_105) ;  /* 0x000000000f087348 */ /* 0x000fea0003c00000 */
[----:B------:R0:W1:Y:S02]  /*ae00*/  SHFL.IDX P6, R14, R13, R12, R11 ;  /* 0x0000000c0d0e7389 */ /* 0x00006400000c000b */
[----:B01----:R-:W-:Y:S01]  /*ae10*/  ENDCOLLECTIVE ;  /* 0x000000000000791b */ /* 0x003fe20003800000 */
.L_x_105:
[----:B------:R-:W-:Y:S02]  /*ae20*/  IMAD.MOV.U32 R13, RZ, RZ, R4 ;  /* 0x000000ffff0d7224 */ /* 0x000fe400078e0004 */
[----:B------:R-:W-:Y:S02]  /*ae30*/  IMAD.MOV.U32 R12, RZ, RZ, 0x1 ;  /* 0x00000001ff0c7424 */ /* 0x000fe400078e00ff */
[----:B------:R-:W-:-:S07]  /*ae40*/  IMAD.MOV.U32 R3, RZ, RZ, R14 ;  /* 0x000000ffff037224 */ /* 0x000fce00078e000e */
[----:B------:R-:W-:Y:S05]  /*ae50*/  WARPSYNC.COLLECTIVE R15, `(.L_x_106) ;  /* 0x000000000f087348 */ /* 0x000fea0003c00000 */
[----:B------:R0:W1:Y:S02]  /*ae60*/  SHFL.IDX P6, R14, R13, R12, R11 ;  /* 0x0000000c0d0e7389 */ /* 0x00006400000c000b */
[----:B01----:R-:W-:Y:S01]  /*ae70*/  ENDCOLLECTIVE ;  /* 0x000000000000791b */ /* 0x003fe20003800000 */
.L_x_106:
[----:B------:R-:W-:-:S05]  /*ae80*/  @!P1 LEA R3, P0, R20, R3, 0x1 ;  /* 0x0000000314039211 */ /* 0x000fca00078008ff */
[----:B------:R-:W-:Y:S01]  /*ae90*/  @!P1 IMAD.X R2, RZ, RZ, R2, P0 ;  /* 0x000000ffff029224 */ /* 0x000fe200000e0602 */
[----:B------:R-:W-:Y:S01]  /*aea0*/  ISETP.GE.AND P0, PT, R8, UR37, PT ;  /* 0x0000002508007c0c */ /* 0x000fe2000bf06270 */
[----:B------:R-:W-:-:S03]  /*aeb0*/  VIADD R8, R0, 0x20 ;  /* 0x0000002000087836 */ /* 0x000fc60000000000 */
[----:B------:R-:W-:Y:S01]  /*aec0*/  @!P1 LOP3.LUT R3, R3, R2, RZ, 0x3c, !PT ;  /* 0x0000000203039212 */ /* 0x000fe200078e3cff */
[----:B------:R-:W-:-:S03]  /*aed0*/  IMAD.MOV.U32 R13, RZ, RZ, R5 ;  /* 0x000000ffff0d7224 */ /* 0x000fc600078e0005 */
[----:B------:R-:W-:-:S04]  /*aee0*/  @!P1 LOP3.LUT R2, R3, R2, RZ, 0x3c, !PT ;  /* 0x0000000203029212 */ /* 0x000fc800078e3cff */
[----:B------:R-:W-:-:S05]  /*aef0*/  @!P1 LOP3.LUT R3, R3, R2, RZ, 0x3c, !PT ;  /* 0x0000000203039212 */ /* 0x000fca00078e3cff */
[----:B------:R-:W-:Y:S01]  /*af00*/  @!PT LDS RZ, [RZ] ;  /* 0x00000000fffff984 */ /* 0x000fe20000000800 */
[----:B------:R-:W-:Y:S01]  /*af10*/  @!PT LDS RZ, [RZ] ;  /* 0x00000000fffff984 */ /* 0x000fe20000000800 */
[----:B------:R-:W-:Y:S01]  /*af20*/  @!PT LDS RZ, [RZ] ;  /* 0x00000000fffff984 */ /* 0x000fe20000000800 */
[----:B------:R0:W-:Y:S02]  /*af30*/  @!P1 LDGSTS.E.BYPASS.LTC128B.128 [R18+0x8400], desc[UR50][R2.64], !P5 ;  /* 0x0840000002129fae */ /* 0x0001e4000e901d72 */
[----:B0-----:R-:W-:-:S07]  /*af40*/  IMAD.MOV.U32 R2, RZ, RZ, R14 ;  /* 0x000000ffff027224 */ /* 0x001fce00078e000e */
[----:B------:R-:W-:Y:S05]  /*af50*/  WARPSYNC.COLLECTIVE R15, `(.L_x_107) ;  /* 0x000000000f087348 */ /* 0x000fea0003c00000 */
[----:B------:R0:W1:Y:S02]  /*af60*/  SHFL.IDX P6, R14, R13, R12, R11 ;  /* 0x0000000c0d0e7389 */ /* 0x00006400000c000b */
[----:B01----:R-:W-:Y:S01]  /*af70*/  ENDCOLLECTIVE ;  /* 0x000000000000791b */ /* 0x003fe20003800000 */
.L_x_107:
[----:B------:R-:W-:Y:S01]  /*af80*/  MOV R13, R4 ;  /* 0x00000004000d7202 */ /* 0x000fe20000000f00 */
[----:B------:R-:W-:Y:S02]  /*af90*/  IMAD.MOV.U32 R12, RZ, RZ, 0x2 ;  /* 0x00000002ff0c7424 */ /* 0x000fe400078e00ff */
[----:B------:R-:W-:-:S07]  /*afa0*/  IMAD.MOV.U32 R3, RZ, RZ, R14 ;  /* 0x000000ffff037224 */ /* 0x000fce00078e000e */
[----:B------:R-:W-:Y:S05]  /*afb0*/  WARPSYNC.COLLECTIVE R15, `(.L_x_108) ;  /* 0x000000000f087348 */ /* 0x000fea0003c00000 */
[----:B------:R0:W1:Y:S02]  /*afc0*/  SHFL.IDX P6, R14, R13, R12, R11 ;  /* 0x0000000c0d0e7389 */ /* 0x00006400000c000b */
[----:B01----:R-:W-:Y:S01]  /*afd0*/  ENDCOLLECTIVE ;  /* 0x000000000000791b */ /* 0x003fe20003800000 */
.L_x_108:
[----:B------:R-:W-:-:S05]  /*afe0*/  @!P0 LEA R3, P1, R20, R3, 0x1 ;  /* 0x0000000314038211 */ /* 0x000fca00078208ff */
[----:B------:R-:W-:-:S05]  /*aff0*/  @!P0 IMAD.X R2, RZ, RZ, R2, P1 ;  /* 0x000000ffff028224 */ /* 0x000fca00008e0602 */
[----:B------:R-:W-:Y:S01]  /*b000*/  @!P0 LOP3.LUT R3, R3, R2, RZ, 0x3c, !PT ;  /* 0x0000000203038212 */ /* 0x000fe200078e3cff */
[----:B------:R-:W-:-:S03]  /*b010*/  IMAD.MOV.U32 R13, RZ, RZ, R5 ;  /* 0x000000ffff0d7224 */ /* 0x000fc600078e0005 */
[----:B------:R-:W-:-:S04]  /*b020*/  @!P0 LOP3.LUT R2, R3, R2, RZ, 0x3c, !PT ;  /* 0x0000000203028212 */ /* 0x000fc800078e3cff */
[----:B------:R-:W-:-:S05]  /*b030*/  @!P0 LOP3.LUT R3, R3, R2, RZ, 0x3c, !PT ;  /* 0x0000000203038212 */ /* 0x000fca00078e3cff */
[----:B------:R-:W-:Y:S01]  /*b040*/  @!PT LDS RZ, [RZ] ;  /* 0x00000000fffff984 */ /* 0x000fe20000000800 */
[----:B------:R-:W-:Y:S01]  /*b050*/  @!PT LDS RZ, [RZ] ;  /* 0x00000000fffff984 */ /* 0x000fe20000000800 */
[----:B------:R-:W-:Y:S01]  /*b060*/  @!PT LDS RZ, [RZ] ;  /* 0x00000000fffff984 */ /* 0x000fe20000000800 */
[----:B------:R0:W-:Y:S01]  /*b070*/  @!P0 LDGSTS.E.BYPASS.LTC128B.128 [R18+0x8c00], desc[UR50][R2.64], !P5 ;  /* 0x08c0000002128fae */ /* 0x0001e2000e901d72 */
[----:B------:R-:W-:Y:S01]  /*b080*/  ISETP.GE.AND P0, PT, R8, UR37, PT ;  /* 0x0000002508007c0c */ /* 0x000fe2000bf06270 */
[----:B------:R-:W-:Y:S02]  /*b090*/  VIADD R8, R0, 0x30 ;  /* 0x0000003000087836 */ /* 0x000fe40000000000 */
[----:B0-----:R-:W-:-:S10]  /*b0a0*/  IMAD.MOV.U32 R2, RZ, RZ, R14 ;  /* 0x000000ffff027224 */ /* 0x001fd400078e000e */
[----:B------:R-:W-:Y:S05]  /*b0b0*/  WARPSYNC.COLLECTIVE R15, `(.L_x_109) ;  /* 0x000000000f087348 */ /* 0x000fea0003c00000 */
[----:B------:R0:W1:Y:S02]  /*b0c0*/  SHFL.IDX P6, R14, R13, R12, R11 ;  /* 0x0000000c0d0e7389 */ /* 0x00006400000c000b */
[----:B01----:R-:W-:Y:S01]  /*b0d0*/  ENDCOLLECTIVE ;  /* 0x000000000000791b */ /* 0x003fe20003800000 */
.L_x_109:
[----:B------:R-:W-:Y:S01]  /*b0e0*/  IMAD.MOV.U32 R13, RZ, RZ, R4 ;  /* 0x000000ffff0d7224 */ /* 0x000fe200078e0004 */
[----:B------:R-:W-:Y:S01]  /*b0f0*/  MOV R12, 0x3 ;  /* 0x00000003000c7802 */ /* 0x000fe20000000f00 */
[----:B------:R-:W-:-:S07]  /*b100*/  IMAD.MOV.U32 R3, RZ, RZ, R14 ;  /* 0x000000ffff037224 */ /* 0x000fce00078e000e */
[----:B------:R-:W-:Y:S05]  /*b110*/  WARPSYNC.COLLECTIVE R15, `(.L_x_110) ;  /* 0x000000000f087348 */ /* 0x000fea0003c00000 */
[----:B------:R0:W1:Y:S02]  /*b120*/  SHFL.IDX P6, R14, R13, R12, R11 ;  /* 0x0000000c0d0e7389 */ /* 0x00006400000c000b */
[----:B01----:R-:W-:Y:S01]  /*b130*/  ENDCOLLECTIVE ;  /* 0x000000000000791b */ /* 0x003fe20003800000 */
.L_x_110:
        /* <DEDUP_REMOVED lines=16> */
.L_x_111:
[----:B------:R-:W-:Y:S02]  /*b240*/  IMAD.MOV.U32 R13, RZ, RZ, R4 ;  /* 0x000000ffff0d7224 */ /* 0x000fe400078e0004 */
[----:B------:R-:W-:Y:S02]  /*b250*/  IMAD.MOV.U32 R12, RZ, RZ, 0x4 ;  /* 0x00000004ff0c7424 */ /* 0x000fe400078e00ff */
[----:B------:R-:W-:-:S07]  /*b260*/  IMAD.MOV.U32 R3, RZ, RZ, R14 ;  /* 0x000000ffff037224 */ /* 0x000fce00078e000e */
[----:B------:R-:W-:Y:S05]  /*b270*/  WARPSYNC.COLLECTIVE R15, `(.L_x_112) ;  /* 0x000000000f087348 */ /* 0x000fea0003c00000 */
[----:B------:R0:W1:Y:S02]  /*b280*/  SHFL.IDX P6, R14, R13, R12, R11 ;  /* 0x0000000c0d0e7389 */ /* 0x00006400000c000b */
[----:B01----:R-:W-:Y:S01]  /*b290*/  ENDCOLLECTIVE ;  /* 0x000000000000791b */ /* 0x003fe20003800000 */
.L_x_112:
        /* <DEDUP_REMOVED lines=11> */
[----:B------:R-:W-:Y:S01]  /*b350*/  VIADD R8, R0, 0x50 ;  /* 0x0000005000087836 */ /* 0x000fe20000000000 */
[----:B0-----:R-:W-:-:S11]  /*b360*/  MOV R2, R14 ;  /* 0x0000000e00027202 */ /* 0x001fd60000000f00 */
[----:B------:R-:W-:Y:S05]  /*b370*/  WARPSYNC.COLLECTIVE R15, `(.L_x_113) ;  /* 0x000000000f087348 */ /* 0x000fea0003c00000 */
[----:B------:R0:W1:Y:S02]  /*b380*/  SHFL.IDX P6, R14, R13, R12, R11 ;  /* 0x0000000c0d0e7389 */ /* 0x00006400000c000b */
[----:B01----:R-:W-:Y:S01]  /*b390*/  ENDCOLLECTIVE ;  /* 0x000000000000791b */ /* 0x003fe20003800000 */
.L_x_113:
[----:B------:R-:W-:Y:S02]  /*b3a0*/  IMAD.MOV.U32 R13, RZ, RZ, R4 ;  /* 0x000000ffff0d7224 */ /* 0x000fe400078e0004 */
[----:B------:R-:W-:Y:S02]  /*b3b0*/  IMAD.MOV.U32 R12, RZ, RZ, 0x5 ;  /* 0x00000005ff0c7424 */ /* 0x000fe400078e00ff */
[----:B------:R-:W-:-:S07]  /*b3c0*/  IMAD.MOV.U32 R3, RZ, RZ, R14 ;  /* 0x000000ffff037224 */ /* 0x000fce00078e000e */
[----:B------:R-:W-:Y:S05]  /*b3d0*/  WARPSYNC.COLLECTIVE R15, `(.L_x_114) ;  /* 0x000000000f087348 */ /* 0x000fea0003c00000 */
[----:B------:R0:W1:Y:S02]  /*b3e0*/  SHFL.IDX P6, R14, R13, R12, R11 ;  /* 0x0000000c0d0e7389 */ /* 0x00006400000c000b */
[----:B01----:R-:W-:Y:S01]  /*b3f0*/  ENDCOLLECTIVE ;  /* 0x000000000000791b */ /* 0x003fe20003800000 */
.L_x_114:
[----:B------:R-:W-:-:S05]  /*b400*/  @!P0 LEA R3, P1, R20, R3, 0x1 ;  /* 0x0000000314038211 */ /* 0x000fca00078208ff */
[----:B------:R-:W-:-:S05]  /*b410*/  @!P0 IMAD.X R2, RZ, RZ, R2, P1 ;  /* 0x000000ffff028224 */ /* 0x000fca00008e0602 */
[-C--:B------:R-:W-:Y:S02]  /*b420*/  @!P0 LOP3.LUT R3, R3, R2.reuse, RZ, 0x3c, !PT ;  /* 0x0000000203038212 */ /* 0x080fe400078e3cff */
[----:B------:R-:W-:Y:S02]  /*b430*/  MOV R13, R5 ;  /* 0x00000005000d7202 */ /* 0x000fe40000000f00 */
        /* <DEDUP_REMOVED lines=12> */
.L_x_115:
[----:B------:R-:W-:Y:S02]  /*b500*/  IMAD.MOV.U32 R13, RZ, RZ, R4 ;  /* 0x000000ffff0d7224 */ /* 0x000fe400078e0004 */
[----:B------:R-:W-:Y:S02]  /*b510*/  IMAD.MOV.U32 R12, RZ, RZ, 0x6 ;  /* 0x00000006ff0c7424 */ /* 0x000fe400078e00ff */
[----:B------:R-:W-:-:S07]  /*b520*/  IMAD.MOV.U32 R3, RZ, RZ, R14 ;  /* 0x000000ffff037224 */ /* 0x000fce00078e000e */
[----:B------:R-:W-:Y:S05]  /*b530*/  WARPSYNC.COLLECTIVE R15, `(.L_x_116) ;  /* 0x000000000f087348 */ /* 0x000fea0003c00000 */
[----:B------:R0:W1:Y:S02]  /*b540*/  SHFL.IDX P6, R14, R13, R12, R11 ;  /* 0x0000000c0d0e7389 */ /* 0x00006400000c000b */
[----:B01----:R-:W-:Y:S01]  /*b550*/  ENDCOLLECTIVE ;  /* 0x000000000000791b */ /* 0x003fe20003800000 */
.L_x_116:
        /* <DEDUP_REMOVED lines=11> */
[----:B0-----:R-:W-:-:S12]  /*b610*/  IMAD.MOV.U32 R2, RZ, RZ, R14 ;  /* 0x000000ffff027224 */ /* 0x001fd800078e000e */
[----:B------:R-:W-:Y:S05]  /*b620*/  WARPSYNC.COLLECTIVE R15, `(.L_x_117) ;  /* 0x000000000f087348 */ /* 0x000fea0003c00000 */
[----:B------:R0:W1:Y:S02]  /*b630*/  SHFL.IDX P6, R14, R13, R12, R11 ;  /* 0x0000000c0d0e7389 */ /* 0x00006400000c000b */
[----:B01----:R-:W-:Y:S01]  /*b640*/  ENDCOLLECTIVE ;  /* 0x000000000000791b */ /* 0x003fe20003800000 */
.L_x_117:
[----:B------:R-:W-:Y:S02]  /*b650*/  IMAD.MOV.U32 R13, RZ, RZ, R4 ;  /* 0x000000ffff0d7224 */ /* 0x000fe400078e0004 */
[----:B------:R-:W-:Y:S01]  /*b660*/  IMAD.MOV.U32 R12, RZ, RZ, 0x7 ;  /* 0x00000007ff0c7424 */ /* 0x000fe200078e00ff */
[----:B------:R-:W-:-:S07]  /*b670*/  MOV R3, R14 ;  /* 0x0000000e00037202 */ /* 0x000fce0000000f00 */
[----:B------:R-:W-:Y:S05]  /*b680*/  WARPSYNC.COLLECTIVE R15, `(.L_x_118) ;  /* 0x000000000f087348 */ /* 0x000fea0003c00000 */
[----:B------:R0:W1:Y:S02]  /*b690*/  SHFL.IDX P6, R14, R13, R12, R11 ;  /* 0x0000000c0d0e7389 */ /* 0x00006400000c000b */
[----:B01----:R-:W-:Y:S01]  /*b6a0*/  ENDCOLLECTIVE ;  /* 0x000000000000791b */ /* 0x003fe20003800000 */
.L_x_118:
[----:B------:R-:W-:-:S05]  /*b6b0*/  @!P0 LEA R3, P1, R20, R3, 0x1 ;  /* 0x0000000314038211 */ /* 0x000fca00078208ff */
[----:B------:R-:W-:-:S05]  /*b6c0*/  @!P0 IMAD.X R2, RZ, RZ, R2, P1 ;  /* 0x000000ffff028224 */ /* 0x000fca00008e0602 */
[----:B------:R-:W-:Y:S01]  /*b6d0*/  @!P0 LOP3.LUT R3, R3, R2, RZ, 0x3c, !PT ;  /* 0x0000000203038212 */ /* 0x000fe200078e3cff */
[----:B------:R-:W-:-:S03]  /*b6e0*/  IMAD.MOV.U32 R13, RZ, RZ, R5 ;  /* 0x000000ffff0d7224 */ /* 0x000fc600078e0005 */
[----:B------:R-:W-:-:S04]  /*b6f0*/  @!P0 LOP3.LUT R2, R3, R2, RZ, 0x3c, !PT ;  /* 0x0000000203028212 */ /* 0x000fc800078e3cff */
[----:B------:R-:W-:Y:S01]  /*b700*/  @!P0 LOP3.LUT R3, R3, R2, RZ, 0x3c, !PT ;  /* 0x0000000203038212 */ /* 0x000fe200078e3cff */
[----:B------:R-:W-:-:S04]  /*b710*/  IMAD.MOV.U32 R4, RZ, RZ, R14 ;  /* 0x000000ffff047224 */ /* 0x000fc800078e000e */
[----:B------:R-:W-:Y:S01]  /*b720*/  @!PT LDS RZ, [RZ] ;  /* 0x00000000fffff984 */ /* 0x000fe20000000800 */
[----:B------:R-:W-:Y:S01]  /*b730*/  @!PT LDS RZ, [RZ] ;  /* 0x00000000fffff984 */ /* 0x000fe20000000800 */
[----:B------:R-:W-:Y:S01]  /*b740*/  @!PT LDS RZ, [RZ] ;  /* 0x00000000fffff984 */ /* 0x000fe20000000800 */
[----:B------:R0:W-:Y:S03]  /*b750*/  @!P0 LDGSTS.E.BYPASS.LTC128B.128 [R18+0xb400], desc[UR50][R2.64], !P5 ;  /* 0x0b40000002128fae */ /* 0x0001e6000e901d72 */
[----:B0-----:R-:W-:Y:S05]  /*b760*/  WARPSYNC.COLLECTIVE R15, `(.L_x_119) ;  /* 0x000000000f087348 */ /* 0x001fea0003c00000 */
[----:B------:R1:W2:Y:S02]  /*b770*/  SHFL.IDX P6, R14, R13, R12, R11 ;  /* 0x0000000c0d0e7389 */ /* 0x0002a400000c000b */
[----:B012---:R-:W-:Y:S01]  /*b780*/  ENDCOLLECTIVE ;  /* 0x000000000000791b */ /* 0x007fe20003800000 */
.L_x_119:
[----:B------:R-:W-:-:S05]  /*b790*/  VIADD R2, R0, 0x70 ;  /* 0x0000007000027836 */ /* 0x000fca0000000000 */
[----:B------:R-:W-:Y:S01]  /*b7a0*/  ISETP.GE.AND P0, PT, R2, UR37, PT ;  /* 0x0000002502007c0c */ /* 0x000fe2000bf06270 */
[----:B------:R-:W-:Y:S02]  /*b7b0*/  IMAD.MOV.U32 R13, RZ, RZ, R7 ;  /* 0x000000ffff0d7224 */ /* 0x000fe400078e0007 */
[----:B------:R-:W-:-:S10]  /*b7c0*/  IMAD.MOV.U32 R12, RZ, RZ, RZ ;  /* 0x000000ffff0c7224 */ /* 0x000fd400078e00ff */
[----:B------:R-:W-:-:S13]  /*b7d0*/  @!P0 LEA R3, P1, R20, R14, 0x1 ;  /* 0x0000000e14038211 */ /* 0x000fda00078208ff */
[----:B------:R-:W-:Y:S05]  /*b7e0*/  WARPSYNC.COLLECTIVE R15, `(.L_x_120) ;  /* 0x000000000f087348 */ /* 0x000fea0003c00000 */
[----:B------:R0:W1:Y:S02]  /*b7f0*/  SHFL.IDX P6, R14, R13, R12, R11 ;  /* 0x0000000c0d0e7389 */ /* 0x00006400000c000b */
[----:B01----:R-:W-:Y:S01]  /*b800*/  ENDCOLLECTIVE ;  /* 0x000000000000791b */ /* 0x003fe20003800000 */
.L_x_120:
[----:B------:R-:W-:Y:S01]  /*b810*/  @!P0 MOV R2, R3 ;  /* 0x0000000300028202 */ /* 0x000fe20000000f00 */
[----:B------:R-:W-:Y:S02]  /*b820*/  @!P0 IMAD.X R8, RZ, RZ, R4, P1 ;  /* 0x000000ffff088224 */ /* 0x000fe400008e0604 */
[----:B------:R-:W-:Y:S02]  /*b830*/  VIADD R4, R0, 0x80 ;  /* 0x0000008000047836 */ /* 0x000fe40000000000 */
[----:B------:R-:W-:-:S05]  /*b840*/  @!P0 IMAD.MOV.U32 R3, RZ, RZ, R8 ;  /* 0x000000ffff038224 */ /* 0x000fca00078e0008 */
[----:B------:R-:W-:Y:S01]  /*b850*/  @!PT LDS RZ, [RZ] ;  /* 0x00000000fffff984 */ /* 0x000fe20000000800 */
[----:B------:R-:W-:Y:S01]  /*b860*/  @!PT LDS RZ, [RZ] ;  /* 0x00000000fffff984 */ /* 0x000fe20000000800 */
[----:B------:R-:W-:Y:S01]  /*b870*/  @!PT LDS RZ, [RZ] ;  /* 0x00000000fffff984 */ /* 0x000fe20000000800 */
[----:B------:R0:W-:Y:S01]  /*b880*/  @!P0 LDGSTS.E.BYPASS.LTC128B.128 [R18+0xbc00], desc[UR50][R2.64], !P5 ;  /* 0x0bc0000002128fae */ /* 0x0001e2000e901d72 */
[----:B------:R-:W-:Y:S01]  /*b890*/  ISETP.GE.AND P0, PT, R4, UR37, PT ;  /* 0x0000002504007c0c */ /* 0x000fe2000bf06270 */
[----:B------:R-:W-:Y:S02]  /*b8a0*/  IMAD.MOV.U32 R13, RZ, RZ, R6 ;  /* 0x000000ffff0d7224 */ /* 0x000fe400078e0006 */
[----:B0-----:R-:W-:-:S10]  /*b8b0*/  IMAD.MOV.U32 R2, RZ, RZ, R14 ;  /* 0x000000ffff027224 */ /* 0x001fd400078e000e */
[----:B------:R-:W-:Y:S05]  /*b8c0*/  WARPSYNC.COLLECTIVE R15, `(.L_x_121) ;  /* 0x000000000f087348 */ /* 0x000fea0003c00000 */
[----:B------:R0:W1:Y:S02]  /*b8d0*/  SHFL.IDX P6, R14, R13, R12, R11 ;  /* 0x0000000c0d0e7389 */ /* 0x00006400000c000b */
[----:B01----:R-:W-:Y:S01]  /*b8e0*/  ENDCOLLECTIVE ;  /* 0x000000000000791b */ /* 0x003fe20003800000 */
.L_x_121:
[----:B------:R-:W-:Y:S02]  /*b8f0*/  IMAD.MOV.U32 R13, RZ, RZ, R7 ;  /* 0x000000ffff0d7224 */ /* 0x000fe400078e0007 */
[----:B------:R-:W-:Y:S02]  /*b900*/  IMAD.MOV.U32 R12, RZ, RZ, 0x1 ;  /* 0x00000001ff0c7424 */ /* 0x000fe400078e00ff */
[----:B------:R-:W-:-:S07]  /*b910*/  IMAD.MOV.U32 R4, RZ, RZ, R14 ;  /* 0x000000ffff047224 */ /* 0x000fce00078e000e */
[----:B------:R-:W-:Y:S05]  /*b920*/  WARPSYNC.COLLECTIVE R15, `(.L_x_122) ;  /* 0x000000000f087348 */ /* 0x000fea0003c00000 */
[----:B------:R0:W1:Y:S02]  /*b930*/  SHFL.IDX P6, R14, R13, R12, R11 ;  /* 0x0000000c0d0e7389 */ /* 0x00006400000c000b */
[----:B01----:R-:W-:Y:S01]  /*b940*/  ENDCOLLECTIVE ;  /* 0x000000000000791b */ /* 0x003fe20003800000 */
.L_x_122:
[----:B------:R-:W-:-:S04]  /*b950*/  @!P0 LEA R4, P2, R20, R4, 0x1 ;  /* 0x0000000414048211 */ /* 0x000fc800078408ff */
[----:B------:R-:W-:Y:S01]  /*b960*/  @!P0 IADD3.X R5, RZ, R2, RZ, P2, !PT ;  /* 0x00000002ff058210 */ /* 0x000fe200017fe4ff */
[----:B------:R-:W-:Y:S02]  /*b970*/  @!P0 IMAD.MOV.U32 R2, RZ, RZ, R4 ;  /* 0x000000ffff028224 */ /* 0x000fe400078e0004 */
[----:B------:R-:W-:Y:S02]  /*b980*/  VIADD R4, R0, 0x90 ;  /* 0x0000009000047836 */ /* 0x000fe40000000000 */
[----:B------:R-:W-:Y:S02]  /*b990*/  @!P0 IMAD.MOV.U32 R3, RZ, RZ, R5 ;  /* 0x000000ffff038224 */ /* 0x000fe400078e0005 */
[----:B------:R-:W-:-:S03]  /*b9a0*/  IMAD.MOV.U32 R13, RZ, RZ, R6 ;  /* 0x000000ffff0d7224 */ /* 0x000fc600078e0006 */
        /* <DEDUP_REMOVED lines=9> */
.L_x_123:
[----:B------:R-:W-:Y:S02]  /*ba40*/  IMAD.MOV.U32 R13, RZ, RZ, R7 ;  /* 0x000000ffff0d7224 */ /* 0x000fe400078e0007 */
[----:B------:R-:W-:Y:S01]  /*ba50*/  IMAD.MOV.U32 R12, RZ, RZ, 0x2 ;  /* 0x00000002ff0c7424 */ /* 0x000fe200078e00ff */
[----:B------:R-:W-:-:S04]  /*ba60*/  @!P0 LEA R14, P1, R20, R14, 0x1 ;  /* 0x0000000e140e8211 */ /* 0x000fc800078208ff */
[----:B------:R-:W-:Y:S01]  /*ba70*/  @!P0 IADD3.X R5, RZ, R2, RZ, P1, !PT ;  /* 0x00000002ff058210 */ /* 0x000fe20000ffe4ff */
[----:B------:R-:W-:-:S08]  /*ba80*/  @!P0 IMAD.MOV.U32 R2, RZ, RZ, R14 ;  /* 0x000000ffff028224 */ /* 0x000fd000078e000e */
[----:B------:R-:W-:Y:S05]  /*ba90*/  WARPSYNC.COLLECTIVE R15, `(.L_x_124) ;  /* 0x000000000f087348 */ /* 0x000fea0003c00000 */
[----:B------:R0:W1:Y:S02]  /*baa0*/  SHFL.IDX P6, R14, R13, R12, R11 ;  /* 0x0000000c0d0e7389 */ /* 0x00006400000c000b */
[----:B01----:R-:W-:Y:S01]  /*bab0*/  ENDCOLLECTIVE ;  /* 0x000000000000791b */ /* 0x003fe20003800000 */
.L_x_124:
[----:B------:R-:W-:-:S05]  /*bac0*/  @!P0 IMAD.MOV.U32 R3, RZ, RZ, R5 ;  /* 0x000000ffff038224 */ /* 0x000fca00078e0005 */
[----:B------:R-:W-:Y:S01]  /*bad0*/  @!PT LDS RZ, [RZ] ;  /* 0x00000000fffff984 */ /* 0x000fe20000000800 */
[----:B------:R-:W-:Y:S01]  /*bae0*/  @!PT LDS RZ, [RZ] ;  /* 0x00000000fffff984 */ /* 0x000fe20000000800 */
[----:B------:R-:W-:Y:S01]  /*baf0*/  @!PT LDS RZ, [RZ] ;  /* 0x00000000fffff984 */ /* 0x000fe20000000800 */
[----:B------:R0:W-:Y:S01]  /*bb00*/  @!P0 LDGSTS.E.BYPASS.LTC128B.128 [R18+0xcc00], desc[UR50][R2.64], !P5 ;  /* 0x0cc0000002128fae */ /* 0x0001e2000e901d72 */
[----:B------:R-:W-:Y:S02]  /*bb10*/  IMAD.MOV.U32 R13, RZ, RZ, R6 ;  /* 0x000000ffff0d7224 */ /* 0x000fe400078e0006 */
[----:B0-----:R-:W-:Y:S02]  /*bb20*/  VIADD R3, R0, 0xa0 ;  /* 0x000000a000037836 */ /* 0x001fe40000000000 */
[----:B------:R-:W-:-:S03]  /*bb30*/  IMAD.MOV.U32 R2, RZ, RZ, R14 ;  /* 0x000000ffff027224 */ /* 0x000fc600078e000e */
[----:B------:R-:W-:-:S13]  /*bb40*/  ISETP.GE.AND P1, PT, R3, UR37, PT ;  /* 0x0000002503007c0c */ /* 0x000fda000bf26270 */
[----:B------:R-:W-:Y:S05]  /*bb50*/  WARPSYNC.COLLECTIVE R15, `(.L_x_125) ;  /* 0x000000000f087348 */ /* 0x000fea0003c00000 */
[----:B------:R0:W1:Y:S02]  /*bb60*/  SHFL.IDX P6, R14, R13, R12, R11 ;  /* 0x0000000c0d0e7389 */ /* 0x00006400000c000b */
[----:B01----:R-:W-:Y:S01]  /*bb70*/  ENDCOLLECTIVE ;  /* 0x000000000000791b */ /* 0x003fe20003800000 */
.L_x_125:
        /* <DEDUP_REMOVED lines=8> */
.L_x_126:
[----:B------:R-:W-:Y:S01]  /*bc00*/  @!PT LDS RZ, [RZ] ;  /* 0x00000000fffff984 */ /* 0x000fe20000000800 */
[----:B------:R-:W-:Y:S01]  /*bc10*/  @!PT LDS RZ, [RZ] ;  /* 0x00000000fffff984 */ /* 0x000fe20000000800 */
[----:B------:R-:W-:Y:S01]  /*bc20*/  @!PT LDS RZ, [RZ] ;  /* 0x00000000fffff984 */ /* 0x000fe20000000800 */
[----:B------:R0:W-:Y:S01]  /*bc30*/  @!P1 LDGSTS.E.BYPASS.LTC128B.128 [R18+0xd400], desc[UR50][R2.64], !P5 ;  /* 0x0d40000002129fae */ /* 0x0001e2000e901d72 */
[----:B------:R-:W-:Y:S02]  /*bc40*/  IMAD.MOV.U32 R13, RZ, RZ, R6 ;  /* 0x000000ffff0d7224 */ /* 0x000fe400078e0006 */
[----:B------:R-:W-:-:S07]  /*bc50*/  IMAD.MOV.U32 R7, RZ, RZ, R14 ;  /* 0x000000ffff077224 */ /* 0x000fce00078e000e */
[----:B0-----:R-:W-:Y:S05]  /*bc60*/  WARPSYNC.COLLECTIVE R15, `(.L_x_127) ;  /* 0x000000000f087348 */ /* 0x001fea0003c00000 */
[----:B------:R1:W2:Y:S02]  /*bc70*/  SHFL.IDX P6, R14, R13, R12, R11 ;  /* 0x0000000c0d0e7389 */ /* 0x0002a400000c000b */
[----:B012---:R-:W-:Y:S01]  /*bc80*/  ENDCOLLECTIVE ;  /* 0x000000000000791b */ /* 0x007fe20003800000 */
.L_x_127:
[----:B------:R-:W-:Y:S05]  /*bc90*/  BRA `(.L_x_128) ;  /* 0xffffffc800047947 */ /* 0x000fea000383ffff */
.L_x_46:
[----:B0-----:R-:W-:-:S04]  /*bca0*/  IMAD.U32 R3, RZ, RZ, UR38 ;  /* 0x00000026ff037e24 */ /* 0x001fc8000f8e00ff */
[----:B------:R0:W1:Y:S03]  /*bcb0*/  SYNCS.PHASECHK.TRANS64.TRYWAIT P0, [R3+URZ+0x16820], R0 ;  /* 0x01682000030075a7 */ /* 0x000066000800017f */
[----:B-1----:R-:W-:Y:S05]  /*bcc0*/  @!P0 NANOSLEEP.SYNCS 0x989680 ;  /* 0x009896800000895d */ /* 0x002fea0003900000 */
[----:B------:R-:W1:Y:S02]  /*bcd0*/  @!P0 SYNCS.PHASECHK.TRANS64 P0, [R3+URZ+0x16820], R0 ;  /* 0x01682000030085a7 */ /* 0x000e64000800007f */
[----:B-1----:R-:W-:Y:S05]  /*bce0*/  @!P0 BRA `(.L_x_46) ;  /* 0xfffffffc00ec8947 */ /* 0x002fea000383ffff */
[----:B------:R-:W-:Y:S05]  /*bcf0*/  BRA `(.L_x_129) ;  /* 0xffffffc800387947 */ /* 0x000fea000383ffff */
.L_x_50:
[----:B0-----:R0:W1:Y:S02]  /*bd00*/  SYNCS.PHASECHK.TRANS64.TRYWAIT P0, [R5+URZ+0x16840], R2 ;  /* 0x01684002050075a7 */ /* 0x001064000800017f */
[----:B-1----:R-:W-:Y:S05]  /*bd10*/  @!P0 NANOSLEEP.SYNCS 0x989680 ;  /* 0x009896800000895d */ /* 0x002fea0003900000 */
[----:B------:R-:W1:Y:S02]  /*bd20*/  @!P0 SYNCS.PHASECHK.TRANS64 P0, [R5+URZ+0x16840], R2 ;  /* 0x01684002050085a7 */ /* 0x000e64000800007f */
[----:B-1----:R-:W-:Y:S05]  /*bd30*/  @!P0 BRA `(.L_x_50) ;  /* 0xfffffffc00f08947 */ /* 0x002fea000383ffff */
[----:B------:R-:W-:Y:S05]  /*bd40*/  BRA `(.L_x_130) ;  /* 0xffffffcc00007947 */ /* 0x000fea000383ffff */
.L_x_51:
[----:B------:R-:W-:Y:S01]  /*bd50*/  BSSY B1, `(.L_x_131) ;  /* 0x0000008000017945 */ /* 0x000fe20003800000 */
[----:B------:R-:W-:Y:S01]  /*bd60*/  IMAD.MOV.U32 R13, RZ, RZ, R10 ;  /* 0x000000ffff0d7224 */ /* 0x000fe200078e000a */
[----:B------:R-:W-:Y:S01]  /*bd70*/  MOV R12, RZ ;  /* 0x000000ff000c7202 */ /* 0x000fe20000000f00 */
[----:B------:R-:W-:Y:S02]  /*bd80*/  IMAD.MOV.U32 R11, RZ, RZ, 0x181f ;  /* 0x0000181fff0b7424 */ /* 0x000fe400078e00ff */
[----:B------:R-:W-:-:S07]  /*bd90*/  IMAD.MOV.U32 R15, RZ, RZ, -0x1 ;  /* 0xffffffffff0f7424 */ /* 0x000fce00078e00ff */
[----:B------:R-:W-:Y:S05]  /*bda0*/  WARPSYNC.COLLECTIVE R15, `(.L_x_132) ;  /* 0x000000000f087348 */ /* 0x000fea0003c00000 */
[----:B------:R0:W1:Y:S02]  /*bdb0*/  SHFL.IDX P6, R14, R13, R12, R11 ;  /* 0x0000000c0d0e7389 */ /* 0x00006400000c000b */
[----:B01----:R-:W-:Y:S01]  /*bdc0*/  ENDCOLLECTIVE ;  /* 0x000000000000791b */ /* 0x003fe20003800000 */
.L_x_132:
[----:B------:R-:W-:Y:S05]  /*bdd0*/  BSYNC B1 ;  /* 0x0000000000017941 */ /* 0x000fea0003800000 */
.L_x_131:
[----:B------:R-:W0:Y:S01]  /*bde0*/  S2R R7, SR_TID.X ;  /* 0x0000000000077919 */ /* 0x000e220000002100 */
[----:B------:R-:W-:Y:S01]  /*bdf0*/  IMAD.MOV.U32 R13, RZ, RZ, R9 ;  /* 0x000000ffff0d7224 */ /* 0x000fe200078e0009 */
[----:B------:R-:W-:Y:S01]  /*be00*/  LEA R8, R8, UR38, 0x1 ;  /* 0x0000002608087c11 */ /* 0x000fe2000f8e08ff */
[----:B------:R-:W-:Y:S02]  /*be10*/  IMAD.MOV.U32 R12, RZ, RZ, RZ ;  /* 0x000000ffff0c7224 */ /* 0x000fe400078e00ff */
[----:B------:R-:W-:Y:S02]  /*be20*/  IMAD.MOV.U32 R11, RZ, RZ, 0x181f ;  /* 0x0000181fff0b7424 */ /* 0x000fe400078e00ff */
[----:B------:R-:W-:Y:S02]  /*be30*/  IMAD.MOV.U32 R15, RZ, RZ, -0x1 ;  /* 0xffffffffff0f7424 */ /* 0x000fe400078e00ff */
[----:B------:R-:W-:-:S07]  /*be40*/  IMAD.MOV.U32 R3, RZ, RZ, R14 ;  /* 0x000000ffff037224 */ /* 0x000fce00078e000e */
[----:B0-----:R-:W-:Y:S05]  /*be50*/  WARPSYNC.COLLECTIVE R15, `(.L_x_133) ;  /* 0x000000000f087348 */ /* 0x001fea0003c00000 */
[----:B------:R1:W2:Y:S02]  /*be60*/  SHFL.IDX P6, R14, R13, R12, R11 ;  /* 0x0000000c0d0e7389 */ /* 0x0002a400000c000b */
[----:B012---:R-:W-:Y:S01]  /*be70*/  ENDCOLLECTIVE ;  /* 0x000000000000791b */ /* 0x007fe20003800000 */
.L_x_133:
[----:B------:R-:W-:Y:S02]  /*be80*/  IMAD.MOV.U32 R13, RZ, RZ, R10 ;  /* 0x000000ffff0d7224 */ /* 0x000fe400078e000a */
[----:B------:R-:W-:Y:S01]  /*be90*/  IMAD.MOV.U32 R12, RZ, RZ, 0x1 ;  /* 0x00000001ff0c7424 */ /* 0x000fe200078e00ff */
[----:B------:R-:W-:Y:S01]  /*bea0*/  SHF.L.U32 R7, R7, 0x3, RZ ;  /* 0x0000000307077819 */ /* 0x000fe200000006ff */
[----:B------:R-:W-:-:S03]  /*beb0*/  IMAD.MOV.U32 R2, RZ, RZ, R14 ;  /* 0x000000ffff027224 */ /* 0x000fc600078e000e */
[----:B------:R-:W-:-:S07]  /*bec0*/  LOP3.LUT R7, R7, 0x38, RZ, 0xc0, !PT ;  /* 0x0000003807077812 */ /* 0x000fce00078ec0ff */
[----:B------:R-:W-:Y:S05]  /*bed0*/  WARPSYNC.COLLECTIVE R15, `(.L_x_134) ;  /* 0x000000000f087348 */ /* 0x000fea0003c00000 */
[----:B------:R0:W1:Y:S02]  /*bee0*/  SHFL.IDX P6, R14, R13, R12, R11 ;  /* 0x0000000c0d0e7389 */ /* 0x00006400000c000b */
[----:B01----:R-:W-:Y:S01]  /*bef0*/  ENDCOLLECTIVE ;  /* 0x000000000000791b */ /* 0x003fe20003800000 */
.L_x_134:
[----:B------:R-:W-:-:S05]  /*bf00*/  IMAD.SHL.U32 R7, R7, 0x2, RZ ;  /* 0x0000000207077824 */ /* 0x000fca00078e00ff */
[----:B------:R-:W-:-:S05]  /*bf10*/  IADD3 R2, P0, R2, R7, RZ ;  /* 0x0000000702027210 */ /* 0x000fca0007f1e0ff */
[----:B------:R-:W-:Y:S02]  /*bf20*/  IMAD.X R3, RZ, RZ, R3, P0 ;  /* 0x000000ffff037224 */ /* 0x000fe400000e0603 */
[----:B------:R-:W-:-:S03]  /*bf30*/  IMAD.MOV.U32 R13, RZ, RZ, R9 ;  /* 0x000000ffff0d7224 */ /* 0x000fc600078e0009 */
[----:B------:R-:W-:Y:S01]  /*bf40*/  @!PT LDS RZ, [RZ] ;  /* 0x00000000fffff984 */ /* 0x000fe20000000800 */
[----:B------:R-:W-:Y:S01]  /*bf50*/  @!PT LDS RZ, [RZ] ;  /* 0x00000000fffff984 */ /* 0x000fe20000000800 */
[----:B------:R-:W-:Y:S01]  /*bf60*/  @!PT LDS RZ, [RZ] ;  /* 0x00000000fffff984 */ /* 0x000fe20000000800 */
[----:B------:R0:W-:Y:S02]  /*bf70*/  LDGSTS.E.BYPASS.LTC128B.128 [R8+0xe400], desc[UR50][R2.64], !P1 ;  /* 0x0e40000002087fae */ /* 0x0001e4000c901d72 */
[----:B0-----:R-:W-:-:S07]  /*bf80*/  MOV R3, R14 ;  /* 0x0000000e00037202 */ /* 0x001fce0000000f00 */
[----:B------:R-:W-:Y:S05]  /*bf90*/  WARPSYNC.COLLECTIVE R15, `(.L_x_135) ;  /* 0x000000000f087348 */ /* 0x000fea0003c00000 */
[----:B------:R0:W1:Y:S02]  /*bfa0*/  SHFL.IDX P6, R14, R13, R12, R11 ;  /* 0x0000000c0d0e7389 */ /* 0x00006400000c000b */
[----:B01----:R-:W-:Y:S01]  /*bfb0*/  ENDCOLLECTIVE ;  /* 0x000000000000791b */ /* 0x003fe20003800000 */
.L_x_135:
[----:B------:R-:W-:Y:S02]  /*bfc0*/  IMAD.MOV.U32 R13, RZ, RZ, R10 ;  /* 0x000000ffff0d7224 */ /* 0x000fe400078e000a */
[----:B------:R-:W-:Y:S02]  /*bfd0*/  IMAD.MOV.U32 R12, RZ, RZ, 0x2 ;  /* 0x00000002ff0c7424 */ /* 0x000fe400078e00ff */
[----:B------:R-:W-:-:S07]  /*bfe0*/  IMAD.MOV.U32 R2, RZ, RZ, R14 ;  /* 0x000000ffff027224 */ /* 0x000fce00078e000e */
[----:B------:R-:W-:Y:S05]  /*bff0*/  WARPSYNC.COLLECTIVE R15, `(.L_x_136) ;  /* 0x000000000f087348 */ /* 0x000fea0003c00000 */
[----:B------:R0:W1:Y:S02]  /*c000*/  SHFL.IDX P6, R14, R13, R12, R11 ;  /* 0x0000000c0d0e7389 */ /* 0x00006400000c000b */
[----:B01----:R-:W-:Y:S01]  /*c010*/  ENDCOLLECTIVE ;  /* 0x000000000000791b */ /* 0x003fe20003800000 */
.L_x_136:
[----:B------:R-:W-:-:S05]  /*c020*/  IADD3 R2, P0, R2, R7, RZ ;  /* 0x0000000702027210 */ /* 0x000fca0007f1e0ff */
[----:B------:R-:W-:-:S05]  /*c030*/  IMAD.X R3, RZ, RZ, R3, P0 ;  /* 0x000000ffff037224 */ /* 0x000fca00000e0603 */
[----:B------:R-:W-:Y:S01]  /*c040*/  @!PT LDS RZ, [RZ] ;  /* 0x00000000fffff984 */ /* 0x000fe20000000800 */
[----:B------:R-:W-:Y:S01]  /*c050*/  @!PT LDS RZ, [RZ] ;  /* 0x00000000fffff984 */ /* 0x000fe20000000800 */
[----:B------:R-:W-:Y:S01]  /*c060*/  @!PT LDS RZ, [RZ] ;  /* 0x00000000fffff984 */ /* 0x000fe20000000800 */
[----:B------:R0:W-:Y:S01]  /*c070*/  LDGSTS.E.BYPASS.LTC128B.128 [R8+0xec00], desc[UR50][R2.64], !P1 ;  /* 0x0ec0000002087fae */ /* 0x0001e2000c901d72 */
[----:B------:R-:W-:Y:S01]  /*c080*/  MOV R13, R9 ;  /* 0x00000009000d7202 */ /* 0x000fe20000000f00 */
[----:B0-----:R-:W-:-:S07]  /*c090*/  IMAD.MOV.U32 R3, RZ, RZ, R14 ;  /* 0x000000ffff037224 */ /* 0x001fce00078e000e */
[----:B------:R-:W-:Y:S05]  /*c0a0*/  WARPSYNC.COLLECTIVE R15, `(.L_x_137) ;  /* 0x000000000f087348 */ /* 0x000fea0003c00000 */
[----:B------:R0:W1:Y:S02]  /*c0b0*/  SHFL.IDX P6, R14, R13, R12, R11 ;  /* 0x0000000c0d0e7389 */ /* 0x00006400000c000b */
[----:B01----:R-:W-:Y:S01]  /*c0c0*/  ENDCOLLECTIVE ;  /* 0x000000000000791b */ /* 0x003fe20003800000 */
.L_x_137:
[----:B------:R-:W-:Y:S02]  /*c0d0*/  IMAD.MOV.U32 R13, RZ, RZ, R10 ;  /* 0x000000ffff0d7224 */ /* 0x000fe400078e000a */
[----:B------:R-:W-:Y:S02]  /*c0e0*/  IMAD.MOV.U32 R12, RZ, RZ, 0x3 ;  /* 0x00000003ff0c7424 */ /* 0x000fe400078e00ff */
[----:B------:R-:W-:-:S07]  /*c0f0*/  IMAD.MOV.U32 R2, RZ, RZ, R14 ;  /* 0x000000ffff027224 */ /* 0x000fce00078e000e */
[----:B------:R-:W-:Y:S05]  /*c100*/  WARPSYNC.COLLECTIVE R15, `(.L_x_138) ;  /* 0x000000000f087348 */ /* 0x000fea0003c00000 */
[----:B------:R0:W1:Y:S02]  /*c110*/  SHFL.IDX P6, R14, R13, R12, R11 ;  /* 0x0000000c0d0e7389 */ /* 0x00006400000c000b */
[----:B01----:R-:W-:Y:S01]  /*c120*/  ENDCOLLECTIVE ;  /* 0x000000000000791b */ /* 0x003fe20003800000 */
.L_x_138:
[----:B------:R-:W-:-:S05]  /*c130*/  IADD3 R2, P0, R2, R7, RZ ;  /* 0x0000000702027210 */ /* 0x000fca0007f1e0ff */
[----:B------:R-:W-:-:S05]  /*c140*/  IMAD.X R3, RZ, RZ, R3, P0 ;  /* 0x000000ffff037224 */ /* 0x000fca00000e0603 */
[----:B------:R-:W-:Y:S01]  /*c150*/  @!PT LDS RZ, [RZ] ;  /* 0x00000000fffff984 */ /* 0x000fe20000000800 */
[----:B------:R-:W-:Y:S01]  /*c160*/  @!PT LDS RZ, [RZ] ;  /* 0x00000000fffff984 */ /* 0x000fe20000000800 */
[----:B------:R-:W-:Y:S01]  /*c170*/  @!PT LDS RZ, [RZ] ;  /* 0x00000000fffff984 */ /* 0x000fe20000000800 */
[----:B------:R0:W-:Y:S01]  /*c180*/  LDGSTS.E.BYPASS.LTC128B.128 [R8+0xf400], desc[UR50][R2.64], !P1 ;  /* 0x0f40000002087fae */ /* 0x0001e2000c901d72 */
[----:B------:R-:W-:Y:S02]  /*c190*/  IMAD.MOV.U32 R13, RZ, RZ, R9 ;  /* 0x000000ffff0d7224 */ /* 0x000fe400078e0009 */
[----:B0-----:R-:W-:-:S07]  /*c1a0*/  IMAD.MOV.U32 R3, RZ, RZ, R14 ;  /* 0x000000ffff037224 */ /* 0x001fce00078e000e */
[----:B------:R-:W-:Y:S05]  /*c1b0*/  WARPSYNC.COLLECTIVE R15, `(.L_x_139) ;  /* 0x000000000f087348 */ /* 0x000fea0003c00000 */
[----:B------:R0:W1:Y:S02]  /*c1c0*/  SHFL.IDX P6, R14, R13, R12, R11 ;  /* 0x0000000c0d0e7389 */ /* 0x00006400000c000b */
[----:B01----:R-:W-:Y:S01]  /*c1d0*/  ENDCOLLECTIVE ;  /* 0x000000000000791b */ /* 0x003fe20003800000 */
.L_x_139:
[----:B------:R-:W-:Y:S02]  /*c1e0*/  IMAD.MOV.U32 R13, RZ, RZ, R10 ;  /* 0x000000ffff0d7224 */ /* 0x000fe400078e000a */
[----:B------:R-:W-:Y:S01]  /*c1f0*/  IMAD.MOV.U32 R12, RZ, RZ, 0x4 ;  /* 0x00000004ff0c7424 */ /* 0x000fe200078e00ff */
[----:B------:R-:W-:-:S07]  /*c200*/  MOV R2, R14 ;  /* 0x0000000e00027202 */ /* 0x000fce0000000f00 */
[----:B------:R-:W-:Y:S05]  /*c210*/  WARPSYNC.COLLECTIVE R15, `(.L_x_140) ;  /* 0x000000000f087348 */ /* 0x000fea0003c00000 */
[----:B------:R0:W1:Y:S02]  /*c220*/  SHFL.IDX P6, R14, R13, R12, R11 ;  /* 0x0000000c0d0e7389 */ /* 0x00006400000c000b */
[----:B01----:R-:W-:Y:S01]  /*c230*/  ENDCOLLECTIVE ;  /* 0x000000000000791b */ /* 0x003fe20003800000 */
.L_x_140:
        /* <DEDUP_REMOVED lines=11> */
.L_x_141:
[----:B------:R-:W-:Y:S02]  /*c2f0*/  IMAD.MOV.U32 R13, RZ, RZ, R10 ;  /* 0x000000ffff0d7224 */ /* 0x000fe400078e000a */
[----:B------:R-:W-:Y:S02]  /*c300*/  IMAD.MOV.U32 R12, RZ, RZ, 0x5 ;  /* 0x00000005ff0c7424 */ /* 0x000fe400078e00ff */
[----:B------:R-:W-:-:S07]  /*c310*/  IMAD.MOV.U32 R2, RZ, RZ, R14 ;  /* 0x000000ffff027224 */ /* 0x000fce00078e000e */
[----:B------:R-:W-:Y:S05]  /*c320*/  WARPSYNC.COLLECTIVE R15, `(.L_x_142) ;  /* 0x000000000f087348 */ /* 0x000fea0003c00000 */
[----:B------:R0:W1:Y:S02]  /*c330*/  SHFL.IDX P6, R14, R13, R12, R11 ;  /* 0x0000000c0d0e7389 */ /* 0x00006400000c000b */
[----:B01----:R-:W-:Y:S01]  /*c340*/  ENDCOLLECTIVE ;  /* 0x000000000000791b */ /* 0x003fe20003800000 */
.L_x_142:
[----:B------:R-:W-:-:S04]  /*c350*/  IADD3 R2, P0, R2, R7, RZ ;  /* 0x0000000702027210 */ /* 0x000fc80007f1e0ff */
[----:B------:R-:W-:-:S05]  /*c360*/  IADD3.X R3, RZ, R3, RZ, P0, !PT ;  /* 0x00000003ff037210 */ /* 0x000fca00007fe4ff */
        /* <DEDUP_REMOVED lines=9> */
.L_x_143:
[----:B------:R-:W-:Y:S01]  /*c400*/  MOV R13, R10 ;  /* 0x0000000a000d7202 */ /* 0x000fe20000000f00 */
[----:B------:R-:W-:Y:S02]  /*c410*/  IMAD.MOV.U32 R12, RZ, RZ, 0x6 ;  /* 0x00000006ff0c7424 */ /* 0x000fe400078e00ff */
[----:B------:R-:W-:-:S07]  /*c420*/  IMAD.MOV.U32 R2, RZ, RZ, R14 ;  /* 0x000000ffff027224 */ /* 0x000fce00078e000e */
[----:B------:R-:W-:Y:S05]  /*c430*/  WARPSYNC.COLLECTIVE R15, `(.L_x_144) ;  /* 0x000000000f087348 */ /* 0x000fea0003c00000 */
[----:B------:R0:W1:Y:S02]  /*c440*/  SHFL.IDX P6, R14, R13, R12, R11 ;  /* 0x0000000c0d0e7389 */ /* 0x00006400000c000b */
[----:B01----:R-:W-:Y:S01]  /*c450*/  ENDCOLLECTIVE ;  /* 0x000000000000791b */ /* 0x003fe20003800000 */
.L_x_144:
        /* <DEDUP_REMOVED lines=11> */
.L_x_145:
[----:B------:R-:W-:Y:S01]  /*c510*/  IMAD.MOV.U32 R13, RZ, RZ, R10 ;  /* 0x000000ffff0d7224 */ /* 0x000fe200078e000a */
[----:B------:R-:W-:Y:S01]  /*c520*/  MOV R12, 0x7 ;  /* 0x00000007000c7802 */ /* 0x000fe20000000f00 */
[----:B------:R-:W-:-:S07]  /*c530*/  IMAD.MOV.U32 R2, RZ, RZ, R14 ;  /* 0x000000ffff027224 */ /* 0x000fce00078e000e */
[----:B------:R-:W-:Y:S05]  /*c540*/  WARPSYNC.COLLECTIVE R15, `(.L_x_146) ;  /* 0x000000000f087348 */ /* 0x000fea0003c00000 */
[----:B------:R0:W1:Y:S02]  /*c550*/  SHFL.IDX P6, R14, R13, R12, R11 ;  /* 0x0000000c0d0e7389 */ /* 0x00006400000c000b */
[----:B01----:R-:W-:Y:S01]  /*c560*/  ENDCOLLECTIVE ;  /* 0x000000000000791b */ /* 0x003fe20003800000 */
.L_x_146:
[----:B------:R-:W-:-:S05]  /*c570*/  IADD3 R2, P0, R2, R7, RZ ;  /* 0x0000000702027210 */ /* 0x000fca0007f1e0ff */
[----:B------:R-:W-:-:S05]  /*c580*/  IMAD.X R3, RZ, RZ, R3, P0 ;  /* 0x000000ffff037224 */ /* 0x000fca00000e0603 */
[----:B------:R-:W-:Y:S01]  /*c590*/  @!PT LDS RZ, [RZ] ;  /* 0x00000000fffff984 */ /* 0x000fe20000000800 */
[----:B------:R-:W-:Y:S01]  /*c5a0*/  @!PT LDS RZ, [RZ] ;  /* 0x00000000fffff984 */ /* 0x000fe20000000800 */
[----:B------:R-:W-:Y:S01]  /*c5b0*/  @!PT LDS RZ, [RZ] ;  /* 0x00000000fffff984 */ /* 0x000fe20000000800 */
[----:B------:R0:W-:Y:S01]  /*c5c0*/  LDGSTS.E.BYPASS.LTC128B.128 [R8+0x11400], desc[UR50][R2.64], !P1 ;  /* 0x1140000002087fae */ /* 0x0001e2000c901d72 */
[----:B------:R-:W-:Y:S02]  /*c5d0*/  IMAD.MOV.U32 R13, RZ, RZ, R9 ;  /* 0x000000ffff0d7224 */ /* 0x000fe400078e0009 */
[----:B------:R-:W-:-:S07]  /*c5e0*/  IMAD.MOV.U32 R10, RZ, RZ, R14 ;  /* 0x000000ffff0a7224 */ /* 0x000fce00078e000e */
[----:B0-----:R-:W-:Y:S05]  /*c5f0*/  WARPSYNC.COLLECTIVE R15, `(.L_x_147) ;  /* 0x000000000f087348 */ /* 0x001fea0003c00000 */
[----:B------:R1:W2:Y:S02]  /*c600*/  SHFL.IDX P6, R14, R13, R12, R11 ;  /* 0x0000000c0d0e7389 */ /* 0x0002a400000c000b */
[----:B012---:R-:W-:Y:S01]  /*c610*/  ENDCOLLECTIVE ;  /* 0x000000000000791b */ /* 0x007fe20003800000 */
.L_x_147:
[----:B------:R-:W-:Y:S01]  /*c620*/  IMAD.MOV.U32 R2, RZ, RZ, R14 ;  /* 0x000000ffff027224 */ /* 0x000fe200078e000e */
[----:B------:R-:W-:Y:S06]  /*c630*/  BRA `(.L_x_148) ;  /* 0xffffffc400d07947 */ /* 0x000fec000383ffff */
.L_x_56:
[----:B-1----:R1:W2:Y:S02]  /*c640*/  SYNCS.PHASECHK.TRANS64.TRYWAIT P0, [R5+URZ+0x16860], R2 ;  /* 0x01686002050075a7 */ /* 0x0022a4000800017f */
[----:B--2---:R-:W-:Y:S05]  /*c650*/  @!P0 NANOSLEEP.SYNCS 0x989680 ;  /* 0x009896800000895d */ /* 0x004fea0003900000 */
[----:B------:R-:W2:Y:S02]  /*c660*/  @!P0 SYNCS.PHASECHK.TRANS64 P0, [R5+URZ+0x16860], R2 ;  /* 0x01686002050085a7 */ /* 0x000ea4000800007f */
[----:B--2---:R-:W-:Y:S05]  /*c670*/  @!P0 BRA `(.L_x_56) ;  /* 0xfffffffc00f08947 */ /* 0x004fea000383ffff */
[----:B------:R-:W-:Y:S05]  /*c680*/  BRA `(.L_x_149) ;  /* 0xffffffc800287947 */ /* 0x000fea000383ffff */
.L_x_57:
[----:B------:R-:W-:Y:S01]  /*c690*/  BSSY B1, `(.L_x_150) ;  /* 0x0000008000017945 */ /* 0x000fe20003800000 */
[----:B------:R-:W-:Y:S01]  /*c6a0*/  IMAD.MOV.U32 R13, RZ, RZ, R17 ;  /* 0x000000ffff0d7224 */ /* 0x000fe200078e0011 */
[----:B------:R-:W-:Y:S01]  /*c6b0*/  MOV R15, 0xffffffff ;  /* 0xffffffff000f7802 */ /* 0x000fe20000000f00 */
[----:B------:R-:W-:Y:S02]  /*c6c0*/  IMAD.MOV.U32 R12, RZ, RZ, RZ ;  /* 0x000000ffff0c7224 */ /* 0x000fe400078e00ff */
[----:B------:R-:W-:-:S07]  /*c6d0*/  IMAD.MOV.U32 R11, RZ, RZ, 0x181f ;  /* 0x0000181fff0b7424 */ /* 0x000fce00078e00ff */
[----:B0-----:R-:W-:Y:S05]  /*c6e0*/  WARPSYNC.COLLECTIVE R15, `(.L_x_151) ;  /* 0x000000000f087348 */ /* 0x001fea0003c00000 */
[----:B------:R1:W2:Y:S02]  /*c6f0*/  SHFL.IDX P6, R14, R13, R12, R11 ;  /* 0x0000000c0d0e7389 */ /* 0x0002a400000c000b */
[----:B012---:R-:W-:Y:S01]  /*c700*/  ENDCOLLECTIVE ;  /* 0x000000000000791b */ /* 0x007fe20003800000 */
.L_x_151:
[----:B------:R-:W-:Y:S05]  /*c710*/  BSYNC B1 ;  /* 0x0000000000017941 */ /* 0x000fea0003800000 */
.L_x_150:
[----:B------:R-:W-:Y:S01]  /*c720*/  IMAD.MOV.U32 R13, RZ, RZ, R16 ;  /* 0x000000ffff0d7224 */ /* 0x000fe200078e0010 */
[----:B------:R-:W-:Y:S01]  /*c730*/  ISETP.LT.OR P1, PT, R8, 0x1, P2 ;  /* 0x000000010800780c */ /* 0x000fe20001721670 */
[----:B------:R-:W-:Y:S01]  /*c740*/  IMAD.MOV.U32 R12, RZ, RZ, RZ ;  /* 0x000000ffff0c7224 */ /* 0x000fe200078e00ff */
[----:B------:R-:W-:Y:S01]  /*c750*/  LEA R6, R6, UR38, 0x1 ;  /* 0x0000002606067c11 */ /* 0x000fe2000f8e08ff */
[----:B------:R-:W-:Y:S02]  /*c760*/  IMAD.MOV.U32 R11, RZ, RZ, 0x181f ;  /* 0x0000181fff0b7424 */ /* 0x000fe400078e00ff */
[----:B------:R-:W-:Y:S02]  /*c770*/  IMAD.MOV.U32 R15, RZ, RZ, -0x1 ;  /* 0xffffffffff0f7424 */ /* 0x000fe400078e00ff */
[----:B------:R-:W-:-:S07]  /*c780*/  IMAD.MOV.U32 R3, RZ, RZ, R14 ;  /* 0x000000ffff037224 */ /* 0x000fce00078e000e */
[----:B------:R-:W-:Y:S05]  /*c790*/  WARPSYNC.COLLECTIVE R15, `(.L_x_152) ;  /* 0x000000000f087348 */ /* 0x000fea0003c00000 */
[----:B------:R0:W1:Y:S02]  /*c7a0*/  SHFL.IDX P6, R14, R13, R12, R11 ;  /* 0x0000000c0d0e7389 */ /* 0x00006400000c000b */
[----:B01----:R-:W-:Y:S01]  /*c7b0*/  ENDCOLLECTIVE ;  /* 0x000000000000791b */ /* 0x003fe20003800000 */
.L_x_152:
[----:B------:R-:W-:Y:S02]  /*c7c0*/  IMAD.MOV.U32 R13, RZ, RZ, R17 ;  /* 0x000000ffff0d7224 */ /* 0x000fe400078e0011 */
[----:B------:R-:W-:Y:S02]  /*c7d0*/  IMAD.MOV.U32 R12, RZ, RZ, 0x1 ;  /* 0x00000001ff0c7424 */ /* 0x000fe400078e00ff */
[----:B------:R-:W-:-:S07]  /*c7e0*/  IMAD.MOV.U32 R2, RZ, RZ, R14 ;  /* 0x000000ffff027224 */ /* 0x000fce00078e000e */
[----:B------:R-:W-:Y:S05]  /*c7f0*/  WARPSYNC.COLLECTIVE R15, `(.L_x_153) ;  /* 0x000000000f087348 */ /* 0x000fea0003c00000 */
[----:B------:R0:W1:Y:S02]  /*c800*/  SHFL.IDX P6, R14, R13, R12, R11 ;  /* 0x0000000c0d0e7389 */ /* 0x00006400000c000b */
[----:B01----:R-:W-:Y:S01]  /*c810*/  ENDCOLLECTIVE ;  /* 0x000000000000791b */ /* 0x003fe20003800000 */
.L_x_153:
[----:B------:R-:W-:-:S04]  /*c820*/  IADD3 R2, P0, R2, R7, RZ ;  /* 0x0000000702027210 */ /* 0x000fc80007f1e0ff */
[----:B------:R-:W-:-:S05]  /*c830*/  IADD3.X R3, RZ, R3, RZ, P0, !PT ;  /* 0x00000003ff037210 */ /* 0x000fca00007fe4ff */
[----:B------:R-:W-:Y:S01]  /*c840*/  @!PT LDS RZ, [RZ] ;  /* 0x00000000fffff984 */ /* 0x000fe20000000800 */
[----:B------:R-:W-:Y:S01]  /*c850*/  @!PT LDS RZ, [RZ] ;  /* 0x00000000fffff984 */ /* 0x000fe20000000800 */
[----:B------:R-:W-:Y:S01]  /*c860*/  @!PT LDS RZ, [RZ] ;  /* 0x00000000fffff984 */ /* 0x000fe20000000800 */
[----:B------:R0:W-:Y:S01]  /*c870*/  LDGSTS.E.BYPASS.LTC128B.128 [R6+0x400], desc[UR50][R2.64], !P1 ;  /* 0x0040000002067fae */ /* 0x0001e2000c901d72 */
[----:B------:R-:W-:Y:S01]  /*c880*/  ISETP.LT.OR P1, PT, R8, 0x11, P2 ;  /* 0x000000110800780c */ /* 0x000fe20001721670 */
[----:B------:R-:W-:Y:S02]  /*c890*/  IMAD.MOV.U32 R13, RZ, RZ, R16 ;  /* 0x000000ffff0d7224 */ /* 0x000fe400078e0010 */
[----:B0-----:R-:W-:-:S10]  /*c8a0*/  IMAD.MOV.U32 R3, RZ, RZ, R14 ;  /* 0x000000ffff037224 */ /* 0x001fd400078e000e */
[----:B------:R-:W-:Y:S05]  /*c8b0*/  WARPSYNC.COLLECTIVE R15, `(.L_x_154) ;  /* 0x000000000f087348 */ /* 0x000fea0003c00000 */
[----:B------:R0:W1:Y:S02]  /*c8c0*/  SHFL.IDX P6, R14, R13, R12, R11 ;  /* 0x0000000c0d0e7389 */ /* 0x00006400000c000b */
[----:B01----:R-:W-:Y:S01]  /*c8d0*/  ENDCOLLECTIVE ;  /* 0x000000000000791b */ /* 0x003fe20003800000 */
.L_x_154:
[----:B------:R-:W-:Y:S01]  /*c8e0*/  MOV R13, R17 ;  /* 0x00000011000d7202 */ /* 0x000fe20000000f00 */
[----:B------:R-:W-:Y:S02]  /*c8f0*/  IMAD.MOV.U32 R12, RZ, RZ, 0x2 ;  /* 0x00000002ff0c7424 */ /* 0x000fe400078e00ff */
[----:B------:R-:W-:-:S07]  /*c900*/  IMAD.MOV.U32 R2, RZ, RZ, R14 ;  /* 0x000000ffff027224 */ /* 0x000fce00078e000e */
[----:B------:R-:W-:Y:S05]  /*c910*/  WARPSYNC.COLLECTIVE R15, `(.L_x_155) ;  /* 0x000000000f087348 */ /* 0x000fea0003c00000 */
[----:B------:R0:W1:Y:S02]  /*c920*/  SHFL.IDX P6, R14, R13, R12, R11 ;  /* 0x0000000c0d0e7389 */ /* 0x00006400000c000b */
[----:B01----:R-:W-:Y:S01]  /*c930*/  ENDCOLLECTIVE ;  /* 0x000000000000791b */ /* 0x003fe20003800000 */
.L_x_155:
[----:B------:R-:W-:-:S05]  /*c940*/  IADD3 R2, P0, R2, R7, RZ ;  /* 0x0000000702027210 */ /* 0x000fca0007f1e0ff */
[----:B------:R-:W-:-:S05]  /*c950*/  IMAD.X R3, RZ, RZ, R3, P0 ;  /* 0x000000ffff037224 */ /* 0x000fca00000e0603 */
[----:B------:R-:W-:Y:S01]  /*c960*/  @!PT LDS RZ, [RZ] ;  /* 0x00000000fffff984 */ /* 0x000fe20000000800 */
[----:B------:R-:W-:Y:S01]  /*c970*/  @!PT LDS RZ, [RZ] ;  /* 0x00000000fffff984 */ /* 0x000fe20000000800 */
[----:B------:R-:W-:Y:S01]  /*c980*/  @!PT LDS RZ, [RZ] ;  /* 0x00000000fffff984 */ /* 0x000fe20000000800 */
[----:B------:R0:W-:Y:S01]  /*c990*/  LDGSTS.E.BYPASS.LTC128B.128 [R6+0xc00], desc[UR50][R2.64], !P1 ;  /* 0x00c0000002067fae */ /* 0x0001e2000c901d72 */
[----:B------:R-:W-:Y:S01]  /*c9a0*/  IMAD.MOV.U32 R13, RZ, RZ, R16 ;  /* 0x000000ffff0d7224 */ /* 0x000fe200078e0010 */
[----:B------:R-:W-:Y:S01]  /*c9b0*/  ISETP.LT.OR P1, PT, R8, 0x21, P2 ;  /* 0x000000210800780c */ /* 0x000fe20001721670 */
[----:B0-----:R-:W-:-:S12]  /*c9c0*/  IMAD.MOV.U32 R3, RZ, RZ, R14 ;  /* 0x000000ffff037224 */ /* 0x001fd800078e000e */
[----:B------:R-:W-:Y:S05]  /*c9d0*/  WARPSYNC.COLLECTIVE R15, `(.L_x_156) ;  /* 0x000000000f087348 */ /* 0x000fea0003c00000 */
[----:B------:R0:W1:Y:S02]  /*c9e0*/  SHFL.IDX P6, R14, R13, R12, R11 ;  /* 0x0000000c0d0e7389 */ /* 0x00006400000c000b */
[----:B01----:R-:W-:Y:S01]  /*c9f0*/  ENDCOLLECTIVE ;  /* 0x000000000000791b */ /* 0x003fe20003800000 */
.L_x_156:
[----:B------:R-:W-:Y:S01]  /*ca00*/  IMAD.MOV.U32 R13, RZ, RZ, R17 ;  /* 0x000000ffff0d7224 */ /* 0x000fe200078e0011 */
[----:B------:R-:W-:Y:S01]  /*ca10*/  MOV R12, 0x3 ;  /* 0x00000003000c7802 */ /* 0x000fe20000000f00 */
[----:B------:R-:W-:-:S07]  /*ca20*/  IMAD.MOV.U32 R2, RZ, RZ, R14 ;  /* 0x000000ffff027224 */ /* 0x000fce00078e000e */
[----:B------:R-:W-:Y:S05]  /*ca30*/  WARPSYNC.COLLECTIVE R15, `(.L_x_157) ;  /* 0x000000000f087348 */ /* 0x000fea0003c00000 */
[----:B------:R0:W1:Y:S02]  /*ca40*/  SHFL.IDX P6, R14, R13, R12, R11 ;  /* 0x0000000c0d0e7389 */ /* 0x00006400000c000b */
[----:B01----:R-:W-:Y:S01]  /*ca50*/  ENDCOLLECTIVE ;  /* 0x000000000000791b */ /* 0x003fe20003800000 */
.L_x_157:
        /* <DEDUP_REMOVED lines=12> */
.L_x_158:
[----:B------:R-:W-:Y:S02]  /*cb20*/  IMAD.MOV.U32 R13, RZ, RZ, R17 ;  /* 0x000000ffff0d7224 */ /* 0x000fe400078e0011 */
[----:B------:R-:W-:Y:S02]  /*cb30*/  IMAD.MOV.U32 R12, RZ, RZ, 0x4 ;  /* 0x00000004ff0c7424 */ /* 0x000fe400078e00ff */
[----:B------:R-:W-:-:S07]  /*cb40*/  IMAD.MOV.U32 R2, RZ, RZ, R14 ;  /* 0x000000ffff027224 */ /* 0x000fce00078e000e */
[----:B------:R-:W-:Y:S05]  /*cb50*/  WARPSYNC.COLLECTIVE R15, `(.L_x_159) ;  /* 0x000000000f087348 */ /* 0x000fea0003c00000 */
[----:B------:R0:W1:Y:S02]  /*cb60*/  SHFL.IDX P6, R14, R13, R12, R11 ;  /* 0x0000000c0d0e7389 */ /* 0x00006400000c000b */
[----:B01----:R-:W-:Y:S01]  /*cb70*/  ENDCOLLECTIVE ;  /* 0x000000000000791b */ /* 0x003fe20003800000 */
.L_x_159:
[----:B------:R-:W-:-:S05]  /*cb80*/  IADD3 R2, P0, R2, R7, RZ ;  /* 0x0000000702027210 */ /* 0x000fca0007f1e0ff */
[----:B------:R-:W-:-:S05]  /*cb90*/  IMAD.X R3, RZ, RZ, R3, P0 ;  /* 0x000000ffff037224 */ /* 0x000fca00000e0603 */
[----:B------:R-:W-:Y:S01]  /*cba0*/  @!PT LDS RZ, [RZ] ;  /* 0x00000000fffff984 */ /* 0x000fe20000000800 */
[----:B------:R-:W-:Y:S01]  /*cbb0*/  @!PT LDS RZ, [RZ] ;  /* 0x00000000fffff984 */ /* 0x000fe20000000800 */
[----:B------:R-:W-:Y:S01]  /*cbc0*/  @!PT LDS RZ, [RZ] ;  /* 0x00000000fffff984 */ /* 0x000fe20000000800 */
[----:B------:R0:W-:Y:S01]  /*cbd0*/  LDGSTS.E.BYPASS.LTC128B.128 [R6+0x1c00], desc[UR50][R2.64], !P1 ;  /* 0x01c0000002067fae */ /* 0x0001e2000c901d72 */
[----:B------:R-:W-:Y:S01]  /*cbe0*/  IMAD.MOV.U32 R13, RZ, RZ, R16 ;  /* 0x000000ffff0d7224 */ /* 0x000fe200078e0010 */
[----:B------:R-:W-:Y:S02]  /*cbf0*/  ISETP.LT.OR P1, PT, R8, 0x41, P2 ;  /* 0x000000410800780c */ /* 0x000fe40001721670 */
[----:B0-----:R-:W-:-:S11]  /*cc00*/  MOV R3, R14 ;  /* 0x0000000e00037202 */ /* 0x001fd60000000f00 */
[----:B------:R-:W-:Y:S05]  /*cc10*/  WARPSYNC.COLLECTIVE R15, `(.L_x_160) ;  /* 0x000000000f087348 */ /* 0x000fea0003c00000 */
[----:B------:R0:W1:Y:S02]  /*cc20*/  SHFL.IDX P6, R14, R13, R12, R11 ;  /* 0x0000000c0d0e7389 */ /* 0x00006400000c000b */
[----:B01----:R-:W-:Y:S01]  /*cc30*/  ENDCOLLECTIVE ;  /* 0x000000000000791b */ /* 0x003fe20003800000 */
.L_x_160:
[----:B------:R-:W-:Y:S02]  /*cc40*/  IMAD.MOV.U32 R13, RZ, RZ, R17 ;  /* 0x000000ffff0d7224 */ /* 0x000fe400078e0011 */
[----:B------:R-:W-:Y:S02]  /*cc50*/  IMAD.MOV.U32 R12, RZ, RZ, 0x5 ;  /* 0x00000005ff0c7424 */ /* 0x000fe400078e00ff */
[----:B------:R-:W-:-:S07]  /*cc60*/  IMAD.MOV.U32 R2, RZ, RZ, R14 ;  /* 0x000000ffff027224 */ /* 0x000fce00078e000e */
[----:B------:R-:W-:Y:S05]  /*cc70*/  WARPSYNC.COLLECTIVE R15, `(.L_x_161) ;  /* 0x000000000f087348 */ /* 0x000fea0003c00000 */
[----:B------:R0:W1:Y:S02]  /*cc80*/  SHFL.IDX P6, R14, R13, R12, R11 ;  /* 0x0000000c0d0e7389 */ /* 0x00006400000c000b */
[----:B01----:R-:W-:Y:S01]  /*cc90*/  ENDCOLLECTIVE ;  /* 0x000000000000791b */ /* 0x003fe20003800000 */
.L_x_161:
[----:B------:R-:W-:-:S05]  /*cca0*/  IADD3 R2, P0, R2, R7, RZ ;  /* 0x0000000702027210 */ /* 0x000fca0007f1e0ff */
[----:B------:R-:W-:-:S05]  /*ccb0*/  IMAD.X R3, RZ, RZ, R3, P0 ;  /* 0x000000ffff037224 */ /* 0x000fca00000e0603 */
[----:B------:R-:W-:Y:S01]  /*ccc0*/  @!PT LDS RZ, [RZ] ;  /* 0x00000000fffff984 */ /* 0x000fe20000000800 */
[----:B------:R-:W-:Y:S01]  /*ccd0*/  @!PT LDS RZ, [RZ] ;  /* 0x00000000fffff984 */ /* 0x000fe20000000800 */
[----:B------:R-:W-:Y:S01]  /*cce0*/  @!PT LDS RZ, [RZ] ;  /* 0x00000000fffff984 */ /* 0x000fe20000000800 */
[----:B------:R0:W-:Y:S01]  /*ccf0*/  LDGSTS.E.BYPASS.LTC128B.128 [R6+0x2400], desc[UR50][R2.64], !P1 ;  /* 0x0240000002067fae */ /* 0x0001e2000c901d72 */
[----:B------:R-:W-:Y:S02]  /*cd00*/  MOV R13, R16 ;  /* 0x00000010000d7202 */ /* 0x000fe40000000f00 */
[----:B------:R-:W-:Y:S01]  /*cd10*/  ISETP.LT.OR P1, PT, R8, 0x51, P2 ;  /* 0x000000510800780c */ /* 0x000fe20001721670 */
[----:B0-----:R-:W-:-:S12]  /*cd20*/  IMAD.MOV.U32 R3, RZ, RZ, R14 ;  /* 0x000000ffff037224 */ /* 0x001fd800078e000e */
[----:B------:R-:W-:Y:S05]  /*cd30*/  WARPSYNC.COLLECTIVE R15, `(.L_x_162) ;  /* 0x000000000f087348 */ /* 0x000fea0003c00000 */
[----:B------:R0:W1:Y:S02]  /*cd40*/  SHFL.IDX P6, R14, R13, R12, R11 ;  /* 0x0000000c0d0e7389 */ /* 0x00006400000c000b */
[----:B01----:R-:W-:Y:S01]  /*cd50*/  ENDCOLLECTIVE ;  /* 0x000000000000791b */ /* 0x003fe20003800000 */
.L_x_162:
[----:B------:R-:W-:Y:S02]  /*cd60*/  IMAD.MOV.U32 R13, RZ, RZ, R17 ;  /* 0x000000ffff0d7224 */ /* 0x000fe400078e0011 */
[----:B------:R-:W-:Y:S02]  /*cd70*/  IMAD.MOV.U32 R12, RZ, RZ, 0x6 ;  /* 0x00000006ff0c7424 */ /* 0x000fe400078e00ff */
[----:B------:R-:W-:-:S07]  /*cd80*/  IMAD.MOV.U32 R2, RZ, RZ, R14 ;  /* 0x000000ffff027224 */ /* 0x000fce00078e000e */
[----:B------:R-:W-:Y:S05]  /*cd90*/  WARPSYNC.COLLECTIVE R15, `(.L_x_163) ;  /* 0x000000000f087348 */ /* 0x000fea0003c00000 */
[----:B------:R0:W1:Y:S02]  /*cda0*/  SHFL.IDX P6, R14, R13, R12, R11 ;  /* 0x0000000c0d0e7389 */ /* 0x00006400000c000b */
[----:B01----:R-:W-:Y:S01]  /*cdb0*/  ENDCOLLECTIVE ;  /* 0x000000000000791b */ /* 0x003fe20003800000 */
.L_x_163:
        /* <DEDUP_REMOVED lines=12> */
.L_x_164:
[----:B------:R-:W-:Y:S02]  /*ce80*/  IMAD.MOV.U32 R13, RZ, RZ, R17 ;  /* 0x000000ffff0d7224 */ /* 0x000fe400078e0011 */
[----:B------:R-:W-:Y:S01]  /*ce90*/  IMAD.MOV.U32 R12, RZ, RZ, 0x7 ;  /* 0x00000007ff0c7424 */ /* 0x000fe200078e00ff */
[----:B------:R-:W-:-:S07]  /*cea0*/  MOV R2, R14 ;  /* 0x0000000e00027202 */ /* 0x000fce0000000f00 */
[----:B------:R-:W-:Y:S05]  /*ceb0*/  WARPSYNC.COLLECTIVE R15, `(.L_x_165) ;  /* 0x000000000f087348 */ /* 0x000fea0003c00000 */
[----:B------:R0:W1:Y:S02]  /*cec0*/  SHFL.IDX P6, R14, R13, R12, R11 ;  /* 0x0000000c0d0e7389 */ /* 0x00006400000c000b */
[----:B01----:R-:W-:Y:S01]  /*ced0*/  ENDCOLLECTIVE ;  /* 0x000000000000791b */ /* 0x003fe20003800000 */
.L_x_165:
        /* <DEDUP_REMOVED lines=11> */
.L_x_166:
[----:B------:R-:W-:Y:S01]  /*cf90*/  IMAD.MOV.U32 R2, RZ, RZ, R14 ;  /* 0x000000ffff027224 */ /* 0x000fe200078e000e */
[----:B------:R-:W-:Y:S06]  /*cfa0*/  BRA `(.L_x_167) ;  /* 0xffffffc000c47947 */ /* 0x000fec000383ffff */
.L_x_63:
[----:B0-----:R0:W1:Y:S02]  /*cfb0*/  SYNCS.PHASECHK.TRANS64.TRYWAIT P0, [R4+URZ+0x16860], R3 ;  /* 0x01686003040075a7 */ /* 0x001064000800017f */
[----:B-1----:R-:W-:Y:S05]  /*cfc0*/  @!P0 NANOSLEEP.SYNCS 0x989680 ;  /* 0x009896800000895d */ /* 0x002fea0003900000 */
[----:B------:R-:W1:Y:S02]  /*cfd0*/  @!P0 SYNCS.PHASECHK.TRANS64 P0, [R4+URZ+0x16860], R3 ;  /* 0x01686003040085a7 */ /* 0x000e64000800007f */
[----:B-1----:R-:W-:Y:S05]  /*cfe0*/  @!P0 BRA `(.L_x_63) ;  /* 0xfffffffc00f08947 */ /* 0x002fea000383ffff */
[----:B------:R-:W-:Y:S05]  /*cff0*/  BRA `(.L_x_168) ;  /* 0xffffffc400947947 */ /* 0x000fea000383ffff */
.L_x_64:
[----:B------:R-:W-:Y:S01]  /*d000*/  BSSY B0, `(.L_x_169) ;  /* 0x0000008000007945 */ /* 0x000fe20003800000 */
[----:B------:R-:W-:Y:S01]  /*d010*/  MOV R13, R17 ;  /* 0x00000011000d7202 */ /* 0x000fe20000000f00 */
[----:B------:R-:W-:Y:S02]  /*d020*/  IMAD.MOV.U32 R12, RZ, RZ, RZ ;  /* 0x000000ffff0c7224 */ /* 0x000fe400078e00ff */
[----:B------:R-:W-:Y:S02]  /*d030*/  IMAD.MOV.U32 R11, RZ, RZ, 0x181f ;  /* 0x0000181fff0b7424 */ /* 0x000fe400078e00ff */
[----:B------:R-:W-:-:S07]  /*d040*/  IMAD.MOV.U32 R15, RZ, RZ, -0x1 ;  /* 0xffffffffff0f7424 */ /* 0x000fce00078e00ff */
[----:B0-----:R-:W-:Y:S05]  /*d050*/  WARPSYNC.COLLECTIVE R15, `(.L_x_170) ;  /* 0x000000000f087348 */ /* 0x001fea0003c00000 */
[----:B------:R1:W2:Y:S02]  /*d060*/  SHFL.IDX P6, R14, R13, R12, R11 ;  /* 0x0000000c0d0e7389 */ /* 0x0002a400000c000b */
[----:B012---:R-:W-:Y:S01]  /*d070*/  ENDCOLLECTIVE ;  /* 0x000000000000791b */ /* 0x007fe20003800000 */
.L_x_170:
[----:B------:R-:W-:Y:S05]  /*d080*/  BSYNC B0 ;  /* 0x0000000000007941 */ /* 0x000fea0003800000 */
.L_x_169:
[----:B------:R-:W0:Y:S01]  /*d090*/  S2R R2, SR_TID.X ;  /* 0x0000000000027919 */ /* 0x000e220000002100 */
[----:B------:R-:W-:Y:S01]  /*d0a0*/  IMAD.MOV.U32 R13, RZ, RZ, R16 ;  /* 0x000000ffff0d7224 */ /* 0x000fe200078e0010 */
[----:B------:R-:W-:Y:S01]  /*d0b0*/  MOV R11, 0x181f ;  /* 0x0000181f000b7802 */ /* 0x000fe20000000f00 */
[----:B------:R-:W-:Y:S01]  /*d0c0*/  IMAD.MOV.U32 R12, RZ, RZ, RZ ;  /* 0x000000ffff0c7224 */ /* 0x000fe200078e00ff */
[----:B------:R-:W-:Y:S01]  /*d0d0*/  ISETP.LT.OR P1, PT, R6, 0x1, P2 ;  /* 0x000000010600780c */ /* 0x000fe20001721670 */
[----:B------:R-:W-:Y:S02]  /*d0e0*/  IMAD.MOV.U32 R15, RZ, RZ, -0x1 ;  /* 0xffffffffff0f7424 */ /* 0x000fe400078e00ff */
[----:B------:R-:W-:-:S10]  /*d0f0*/  IMAD.MOV.U32 R0, RZ, RZ, R14 ;  /* 0x000000ffff007224 */ /* 0x000fd400078e000e */
[----:B0-----:R-:W-:Y:S05]  /*d100*/  WARPSYNC.COLLECTIVE R15, `(.L_x_171) ;  /* 0x000000000f087348 */ /* 0x001fea0003c00000 */
[----:B------:R1:W2:Y:S02]  /*d110*/  SHFL.IDX P6, R14, R13, R12, R11 ;  /* 0x0000000c0d0e7389 */ /* 0x0002a400000c000b */
[----:B012---:R-:W-:Y:S01]  /*d120*/  ENDCOLLECTIVE ;  /* 0x000000000000791b */ /* 0x007fe20003800000 */
.L_x_171:
[----:B------:R-:W-:Y:S01]  /*d130*/  IMAD.MOV.U32 R13, RZ, RZ, R17 ;  /* 0x000000ffff0d7224 */ /* 0x000fe200078e0011 */
[----:B------:R-:W-:Y:S01]  /*d140*/  MOV R12, 0x1 ;  /* 0x00000001000c7802 */ /* 0x000fe20000000f00 */
[----:B------:R-:W-:Y:S02]  /*d150*/  IMAD.SHL.U32 R5, R2, 0x8, RZ ;  /* 0x0000000802057824 */ /* 0x000fe400078e00ff */
[----:B------:R-:W-:-:S07]  /*d160*/  IMAD.MOV.U32 R2, RZ, RZ, R14 ;  /* 0x000000ffff027224 */ /* 0x000fce00078e000e */
[----:B------:R-:W-:Y:S05]  /*d170*/  WARPSYNC.COLLECTIVE R15, `(.L_x_172) ;  /* 0x000000000f087348 */ /* 0x000fea0003c00000 */
[----:B------:R0:W1:Y:S02]  /*d180*/  SHFL.IDX P6, R14, R13, R12, R11 ;  /* 0x0000000c0d0e7389 */ /* 0x00006400000c000b */
[----:B01----:R-:W-:Y:S01]  /*d190*/  ENDCOLLECTIVE ;  /* 0x000000000000791b */ /* 0x003fe20003800000 */
.L_x_172:
[----:B------:R-:W-:-:S05]  /*d1a0*/  LOP3.LUT R5, R5, 0x38, RZ, 0xc0, !PT ;  /* 0x0000003805057812 */ /* 0x000fca00078ec0ff */
[----:B------:R-:W-:-:S05]  /*d1b0*/  IMAD.SHL.U32 R5, R5, 0x2, RZ ;  /* 0x0000000205057824 */ /* 0x000fca00078e00ff */
[----:B------:R-:W-:Y:S01]  /*d1c0*/  IADD3 R2, P0, R2, R5, RZ ;  /* 0x0000000502027210 */ /* 0x000fe20007f1e0ff */
[----:B------:R-:W-:-:S04]  /*d1d0*/  IMAD.MOV.U32 R13, RZ, RZ, R16 ;  /* 0x000000ffff0d7224 */ /* 0x000fc800078e0010 */
[----:B------:R-:W-:Y:S01]  /*d1e0*/  IMAD.X R3, RZ, RZ, R0, P0 ;  /* 0x000000ffff037224 */ /* 0x000fe200000e0600 */
[----:B------:R-:W-:-:S05]  /*d1f0*/  LEA R0, R8, UR38, 0x1 ;  /* 0x0000002608007c11 */ /* 0x000fca000f8e08ff */
[----:B------:R-:W-:Y:S01]  /*d200*/  @!PT LDS RZ, [RZ] ;  /* 0x00000000fffff984 */ /* 0x000fe20000000800 */
[----:B------:R-:W-:Y:S01]  /*d210*/  @!PT LDS RZ, [RZ] ;  /* 0x00000000fffff984 */ /* 0x000fe20000000800 */
[----:B------:R-:W-:Y:S01]  /*d220*/  @!PT LDS RZ, [RZ] ;  /* 0x00000000fffff984 */ /* 0x000fe20000000800 */
[----:B------:R0:W-:Y:S01]  /*d230*/  LDGSTS.E.BYPASS.LTC128B.128 [R0+0x400], desc[UR50][R2.64], !P1 ;  /* 0x0040000002007fae */ /* 0x0001e2000c901d72 */
[----:B------:R-:W-:Y:S01]  /*d240*/  ISETP.LT.OR P1, PT, R6, 0x11, P2 ;  /* 0x000000110600780c */ /* 0x000fe20001721670 */
[----:B------:R-:W-:-:S12]  /*d250*/  IMAD.MOV.U32 R7, RZ, RZ, R14 ;  /* 0x000000ffff077224 */ /* 0x000fd800078e000e */
[----:B0-----:R-:W-:Y:S05]  /*d260*/  WARPSYNC.COLLECTIVE R15, `(.L_x_173) ;  /* 0x000000000f087348 */ /* 0x001fea0003c00000 */
[----:B------:R1:W2:Y:S02]  /*d270*/  SHFL.IDX P6, R14, R13, R12, R11 ;  /* 0x0000000c0d0e7389 */ /* 0x0002a400000c000b */
[----:B012---:R-:W-:Y:S01]  /*d280*/  ENDCOLLECTIVE ;  /* 0x000000000000791b */ /* 0x007fe20003800000 */
.L_x_173:
[----:B------:R-:W-:Y:S02]  /*d290*/  IMAD.MOV.U32 R13, RZ, RZ, R17 ;  /* 0x000000ffff0d7224 */ /* 0x000fe400078e0011 */
[----:B------:R-:W-:Y:S01]  /*d2a0*/  IMAD.MOV.U32 R12, RZ, RZ, 0x2 ;  /* 0x00000002ff0c7424 */ /* 0x000fe200078e00ff */
[----:B------:R-:W-:-:S13]  /*d2b0*/  IADD3 R2, P0, R14, R5, RZ ;  /* 0x000000050e027210 */ /* 0x000fda0007f1e0ff */
[----:B------:R-:W-:Y:S05]  /*d2c0*/  WARPSYNC.COLLECTIVE R15, `(.L_x_174) ;  /* 0x000000000f087348 */ /* 0x000fea0003c00000 */
[----:B------:R0:W1:Y:S02]  /*d2d0*/  SHFL.IDX P6, R14, R13, R12, R11 ;  /* 0x0000000c0d0e7389 */ /* 0x00006400000c000b */
[----:B01----:R-:W-:Y:S01]  /*d2e0*/  ENDCOLLECTIVE ;  /* 0x000000000000791b */ /* 0x003fe20003800000 */
.L_x_174:
[----:B------:R-:W-:-:S05]  /*d2f0*/  IMAD.X R3, RZ, RZ, R7, P0 ;  /* 0x000000ffff037224 */ /* 0x000fca00000e0607 */
[----:B------:R-:W-:Y:S01]  /*d300*/  @!PT LDS RZ, [RZ] ;  /* 0x00000000fffff984 */ /* 0x000fe20000000800 */
[----:B------:R-:W-:Y:S01]  /*d310*/  @!PT LDS RZ, [RZ] ;  /* 0x00000000fffff984 */ /* 0x000fe20000000800 */
[----:B------:R-:W-:Y:S01]  /*d320*/  @!PT LDS RZ, [RZ] ;  /* 0x00000000fffff984 */ /* 0x000fe20000000800 */
[----:B------:R0:W-:Y:S01]  /*d330*/  LDGSTS.E.BYPASS.LTC128B.128 [R0+0xc00], desc[UR50][R2.64], !P1 ;  /* 0x00c0000002007fae */ /* 0x0001e2000c901d72 */
[----:B------:R-:W-:Y:S02]  /*d340*/  ISETP.LT.OR P1, PT, R6, 0x21, P2 ;  /* 0x000000210600780c */ /* 0x000fe40001721670 */
[----:B------:R-:W-:Y:S01]  /*d350*/  MOV R13, R16 ;  /* 0x00000010000d7202 */ /* 0x000fe20000000f00 */
[----:B------:R-:W-:-:S10]  /*d360*/  IMAD.MOV.U32 R8, RZ, RZ, R14 ;  /* 0x000000ffff087224 */ /* 0x000fd400078e000e */
[----:B0-----:R-:W-:Y:S05]  /*d370*/  WARPSYNC.COLLECTIVE R15, `(.L_x_175) ;  /* 0x000000000f087348 */ /* 0x001fea0003c00000 */
[----:B------:R1:W2:Y:S02]  /*d380*/  SHFL.IDX P6, R14, R13, R12, R11 ;  /* 0x0000000c0d0e7389 */ /* 0x0002a400000c000b */
[----:B012---:R-:W-:Y:S01]  /*d390*/  ENDCOLLECTIVE ;  /* 0x000000000000791b */ /* 0x007fe20003800000 */
.L_x_175:
[----:B------:R-:W-:Y:S02]  /*d3a0*/  IMAD.MOV.U32 R13, RZ, RZ, R17 ;  /* 0x000000ffff0d7224 */ /* 0x000fe400078e0011 */
[----:B------:R-:W-:Y:S02]  /*d3b0*/  IMAD.MOV.U32 R12, RZ, RZ, 0x3 ;  /* 0x00000003ff0c7424 */ /* 0x000fe400078e00ff */
[----:B------:R-:W-:-:S07]  /*d3c0*/  IMAD.MOV.U32 R10, RZ, RZ, R14 ;  /* 0x000000ffff0a7224 */ /* 0x000fce00078e000e */
[----:B------:R-:W-:Y:S05]  /*d3d0*/  WARPSYNC.COLLECTIVE R15, `(.L_x_176) ;  /* 0x000000000f087348 */ /* 0x000fea0003c00000 */
[----:B------:R0:W1:Y:S02]  /*d3e0*/  SHFL.IDX P6, R14, R13, R12, R11 ;  /* 0x0000000c0d0e7389 */ /* 0x00006400000c000b */
[----:B01----:R-:W-:Y:S01]  /*d3f0*/  ENDCOLLECTIVE ;  /* 0x000000000000791b */ /* 0x003fe20003800000 */
.L_x_176:
        /* <DEDUP_REMOVED lines=8> */
[----:B------:R-:W-:-:S12]  /*d480*/  IMAD.MOV.U32 R7, RZ, RZ, R14 ;  /* 0x000000ffff077224 */ /* 0x000fd800078e000e */
[----:B0-----:R-:W-:Y:S05]  /*d490*/  WARPSYNC.COLLECTIVE R15, `(.L_x_177) ;  /* 0x000000000f087348 */ /* 0x001fea0003c00000 */
[----:B------:R1:W2:Y:S02]  /*d4a0*/  SHFL.IDX P6, R14, R13, R12, R11 ;  /* 0x0000000c0d0e7389 */ /* 0x0002a400000c000b */
[----:B012---:R-:W-:Y:S01]  /*d4b0*/  ENDCOLLECTIVE ;  /* 0x000000000000791b */ /* 0x007fe20003800000 */
.L_x_177:
[----:B------:R-:W-:Y:S02]  /*d4c0*/  IMAD.MOV.U32 R13, RZ, RZ, R17 ;  /* 0x000000ffff0d7224 */ /* 0x000fe400078e0011 */
[----:B------:R-:W-:Y:S01]  /*d4d0*/  IMAD.MOV.U32 R12, RZ, RZ, 0x4 ;  /* 0x00000004ff0c7424 */ /* 0x000fe200078e00ff */
[----:B------:R-:W-:-:S13]  /*d4e0*/  IADD3 R2, P0, R14, R5, RZ ;  /* 0x000000050e027210 */ /* 0x000fda0007f1e0ff */
[----:B------:R-:W-:Y:S05]  /*d4f0*/  WARPSYNC.COLLECTIVE R15, `(.L_x_178) ;  /* 0x000000000f087348 */ /* 0x000fea0003c00000 */
[----:B------:R0:W1:Y:S02]  /*d500*/  SHFL.IDX P6, R14, R13, R12, R11 ;  /* 0x0000000c0d0e7389 */ /* 0x00006400000c000b */
[----:B01----:R-:W-:Y:S01]  /*d510*/  ENDCOLLECTIVE ;  /* 0x000000000000791b */ /* 0x003fe20003800000 */
.L_x_178:
[----:B------:R-:W-:-:S05]  /*d520*/  IADD3.X R3, RZ, R7, RZ, P0, !PT ;  /* 0x00000007ff037210 */ /* 0x000fca00007fe4ff */
[----:B------:R-:W-:Y:S01]  /*d530*/  @!PT LDS RZ, [RZ] ;  /* 0x00000000fffff984 */ /* 0x000fe20000000800 */
[----:B------:R-:W-:Y:S01]  /*d540*/  @!PT LDS RZ, [RZ] ;  /* 0x00000000fffff984 */ /* 0x000fe20000000800 */
[----:B------:R-:W-:Y:S01]  /*d550*/  @!PT LDS RZ, [RZ] ;  /* 0x00000000fffff984 */ /* 0x000fe20000000800 */
[----:B------:R0:W-:Y:S01]  /*d560*/  LDGSTS.E.BYPASS.LTC128B.128 [R0+0x1c00], desc[UR50][R2.64], !P1 ;  /* 0x01c0000002007fae */ /* 0x0001e2000c901d72 */
[----:B------:R-:W-:Y:S01]  /*d570*/  ISETP.LT.OR P1, PT, R6, 0x41, P2 ;  /* 0x000000410600780c */ /* 0x000fe20001721670 */
[----:B------:R-:W-:Y:S02]  /*d580*/  IMAD.MOV.U32 R13, RZ, RZ, R16 ;  /* 0x000000ffff0d7224 */ /* 0x000fe400078e0010 */
[----:B------:R-:W-:-:S10]  /*d590*/  IMAD.MOV.U32 R8, RZ, RZ, R14 ;  /* 0x000000ffff087224 */ /* 0x000fd400078e000e */
[----:B0-----:R-:W-:Y:S05]  /*d5a0*/  WARPSYNC.COLLECTIVE R15, `(.L_x_179) ;  /* 0x000000000f087348 */ /* 0x001fea0003c00000 */
[----:B------:R1:W2:Y:S02]  /*d5b0*/  SHFL.IDX P6, R14, R13, R12, R11 ;  /* 0x0000000c0d0e7389 */ /* 0x0002a400000c000b */
[----:B012---:R-:W-:Y:S01]  /*d5c0*/  ENDCOLLECTIVE ;  /* 0x000000000000791b */ /* 0x007fe20003800000 */
.L_x_179:
[----:B------:R-:W-:Y:S01]  /*d5d0*/  MOV R13, R17 ;  /* 0x00000011000d7202 */ /* 0x000fe20000000f00 */
[----:B------:R-:W-:Y:S02]  /*d5e0*/  IMAD.MOV.U32 R12, RZ, RZ, 0x5 ;  /* 0x00000005ff0c7424 */ /* 0x000fe400078e00ff */
[----:B------:R-:W-:-:S07]  /*d5f0*/  IMAD.MOV.U32 R10, RZ, RZ, R14 ;  /* 0x000000ffff0a7224 */ /* 0x000fce00078e000e */
[----:B------:R-:W-:Y:S05]  /*d600*/  WARPSYNC.COLLECTIVE R15, `(.L_x_180) ;  /* 0x000000000f087348 */ /* 0x000fea0003c00000 */
[----:B------:R0:W1:Y:S02]  /*d610*/  SHFL.IDX P6, R14, R13, R12, R11 ;  /* 0x0000000c0d0e7389 */ /* 0x00006400000c000b */
[----:B01----:R-:W-:Y:S01]  /*d620*/  ENDCOLLECTIVE ;  /* 0x000000000000791b */ /* 0x003fe20003800000 */
.L_x_180:
        /* <DEDUP_REMOVED lines=12> */
.L_x_181:
[----:B------:R-:W-:Y:S02]  /*d6f0*/  IMAD.MOV.U32 R13, RZ, RZ, R17 ;  /* 0x000000ffff0d7224 */ /* 0x000fe400078e0011 */
[----:B------:R-:W-:Y:S01]  /*d700*/  IMAD.MOV.U32 R12, RZ, RZ, 0x6 ;  /* 0x00000006ff0c7424 */ /* 0x000fe200078e00ff */
[----:B------:R-:W-:-:S13]  /*d710*/  IADD3 R2, P0, R14, R5, RZ ;  /* 0x000000050e027210 */ /* 0x000fda0007f1e0ff */
[----:B------:R-:W-:Y:S05]  /*d720*/  WARPSYNC.COLLECTIVE R15, `(.L_x_182) ;  /* 0x000000000f087348 */ /* 0x000fea0003c00000 */
[----:B------:R0:W1:Y:S02]  /*d730*/  SHFL.IDX P6, R14, R13, R12, R11 ;  /* 0x0000000c0d0e7389 */ /* 0x00006400000c000b */
[----:B01----:R-:W-:Y:S01]  /*d740*/  ENDCOLLECTIVE ;  /* 0x000000000000791b */ /* 0x003fe20003800000 */
.L_x_182:
[----:B------:R-:W-:-:S05]  /*d750*/  IMAD.X R3, RZ, RZ, R7, P0 ;  /* 0x000000ffff037224 */ /* 0x000fca00000e0607 */
[----:B------:R-:W-:Y:S01]  /*d760*/  @!PT LDS RZ, [RZ] ;  /* 0x00000000fffff984 */ /* 0x000fe20000000800 */
[----:B------:R-:W-:Y:S01]  /*d770*/  @!PT LDS RZ, [RZ] ;  /* 0x00000000fffff984 */ /* 0x000fe20000000800 */
[----:B------:R-:W-:Y:S01]  /*d780*/  @!PT LDS RZ, [RZ] ;  /* 0x00000000fffff984 */ /* 0x000fe20000000800 */
[----:B------:R0:W-:Y:S01]  /*d790*/  LDGSTS.E.BYPASS.LTC128B.128 [R0+0x2c00], desc[UR50][R2.64], !P1 ;  /* 0x02c0000002007fae */ /* 0x0001e2000c901d72 */
[----:B------:R-:W-:Y:S01]  /*d7a0*/  ISETP.LT.OR P1, PT, R6, 0x61, P2 ;  /* 0x000000610600780c */ /* 0x000fe20001721670 */
[----:B------:R-:W-:Y:S01]  /*d7b0*/  IMAD.MOV.U32 R13, RZ, RZ, R16 ;  /* 0x000000ffff0d7224 */ /* 0x000fe200078e0010 */
[----:B------:R-:W-:-:S11]  /*d7c0*/  MOV R8, R14 ;  /* 0x0000000e00087202 */ /* 0x000fd60000000f00 */
[----:B0-----:R-:W-:Y:S05]  /*d7d0*/  WARPSYNC.COLLECTIVE R15, `(.L_x_183) ;  /* 0x000000000f087348 */ /* 0x001fea0003c00000 */
[----:B------:R1:W2:Y:S02]  /*d7e0*/  SHFL.IDX P6, R14, R13, R12, R11 ;  /* 0x0000000c0d0e7389 */ /* 0x0002a400000c000b */
[----:B012---:R-:W-:Y:S01]  /*d7f0*/  ENDCOLLECTIVE ;  /* 0x000000000000791b */ /* 0x007fe20003800000 */
.L_x_183:
[----:B------:R-:W-:Y:S02]  /*d800*/  IMAD.MOV.U32 R13, RZ, RZ, R17 ;  /* 0x000000ffff0d7224 */ /* 0x000fe400078e0011 */
[----:B------:R-:W-:Y:S02]  /*d810*/  IMAD.MOV.U32 R12, RZ, RZ, 0x7 ;  /* 0x00000007ff0c7424 */ /* 0x000fe400078e00ff */
[----:B------:R-:W-:-:S07]  /*d820*/  IMAD.MOV.U32 R10, RZ, RZ, R14 ;  /* 0x000000ffff0a7224 */ /* 0x000fce00078e000e */
[----:B------:R-:W-:Y:S05]  /*d830*/  WARPSYNC.COLLECTIVE R15, `(.L_x_184) ;  /* 0x000000000f087348 */ /* 0x000fea0003c00000 */
[----:B------:R0:W1:Y:S02]  /*d840*/  SHFL.IDX P6, R14, R13, R12, R11 ;  /* 0x0000000c0d0e7389 */ /* 0x00006400000c000b */
[----:B01----:R-:W-:Y:S01]  /*d850*/  ENDCOLLECTIVE ;  /* 0x000000000000791b */ /* 0x003fe20003800000 */
.L_x_184:
[----:B------:R-:W-:-:S05]  /*d860*/  IADD3 R2, P0, R10, R5, RZ ;  /* 0x000000050a027210 */ /* 0x000fca0007f1e0ff */
[----:B------:R-:W-:-:S05]  /*d870*/  IMAD.X R3, RZ, RZ, R8, P0 ;  /* 0x000000ffff037224 */ /* 0x000fca00000e0608 */
[----:B------:R-:W-:Y:S01]  /*d880*/  @!PT LDS RZ, [RZ] ;  /* 0x00000000fffff984 */ /* 0x000fe20000000800 */
[----:B------:R-:W-:Y:S01]  /*d890*/  @!PT LDS RZ, [RZ] ;  /* 0x00000000fffff984 */ /* 0x000fe20000000800 */
[----:B------:R-:W-:Y:S01]  /*d8a0*/  @!PT LDS RZ, [RZ] ;  /* 0x00000000fffff984 */ /* 0x000fe20000000800 */
[----:B------:R0:W-:Y:S01]  /*d8b0*/  LDGSTS.E.BYPASS.LTC128B.128 [R0+0x3400], desc[UR50][R2.64], !P1 ;  /* 0x0340000002007fae */ /* 0x0001e2000c901d72 */
[----:B------:R-:W-:Y:S01]  /*d8c0*/  MOV R13, R16 ;  /* 0x00000010000d7202 */ /* 0x000fe20000000f00 */
[----:B------:R-:W-:-:S07]  /*d8d0*/  IMAD.MOV.U32 R7, RZ, RZ, R14 ;  /* 0x000000ffff077224 */ /* 0x000fce00078e000e */
[----:B0-----:R-:W-:Y:S05]  /*d8e0*/  WARPSYNC.COLLECTIVE R15, `(.L_x_185) ;  /* 0x000000000f087348 */ /* 0x001fea0003c00000 */
[----:B------:R1:W2:Y:S02]  /*d8f0*/  SHFL.IDX P6, R14, R13, R12, R11 ;  /* 0x0000000c0d0e7389 */ /* 0x0002a400000c000b */
[----:B012---:R-:W-:Y:S01]  /*d900*/  ENDCOLLECTIVE ;  /* 0x000000000000791b */ /* 0x007fe20003800000 */
.L_x_185:
[----:B------:R-:W-:Y:S05]  /*d910*/  BRA `(.L_x_186) ;  /* 0xffffffc000347947 */ /* 0x000fea000383ffff */
.L_x_69:
[----:B0-----:R0:W2:Y:S02]  /*d920*/  SYNCS.PHASECHK.TRANS64.TRYWAIT P0, [R7+URZ+0x16820], R0 ;  /* 0x01682000070075a7 */ /* 0x0010a4000800017f */
[----:B--2---:R-:W-:Y:S05]  /*d930*/  @!P0 NANOSLEEP.SYNCS 0x989680 ;  /* 0x009896800000895d */ /* 0x004fea0003900000 */
[----:B------:R-:W2:Y:S02]  /*d940*/  @!P0 SYNCS.PHASECHK.TRANS64 P0, [R7+URZ+0x16820], R0 ;  /* 0x01682000070085a7 */ /* 0x000ea4000800007f */
[----:B--2---:R-:W-:Y:S05]  /*d950*/  @!P0 BRA `(.L_x_69) ;  /* 0xfffffffc00f08947 */ /* 0x004fea000383ffff */
[----:B------:R-:W-:Y:S05]  /*d960*/  BRA `(.L_x_187) ;  /* 0xffffffc000cc7947 */ /* 0x000fea000383ffff */
.L_x_70:
        /* <DEDUP_REMOVED lines=8> */
[----:B0-----:R-:W-:Y:S05]  /*d9f0*/  WARPSYNC.COLLECTIVE R15, `(.L_x_189) ;  /* 0x000000000f087348 */ /* 0x001fea0003c00000 */
[----:B------:R1:W2:Y:S02]  /*da00*/  SHFL.IDX P6, R14, R13, R12, R11 ;  /* 0x0000000c0d0e7389 */ /* 0x0002a400000c000b */
[----:B012---:R-:W-:Y:S01]  /*da10*/  ENDCOLLECTIVE ;  /* 0x000000000000791b */ /* 0x007fe20003800000 */
.L_x_189:
[----:B------:R-:W-:Y:S05]  /*da20*/  BSYNC B0 ;  /* 0x0000000000007941 */ /* 0x000fea0003800000 */
.L_x_188:
[----:B------:R-:W-:Y:S05]  /*da30*/  BRA `(.L_x_190) ;  /* 0xffffffc000b47947 */ /* 0x000fea000383ffff */
.L_x_73:
[----:B------:R-:W-:Y:S01]  /*da40*/  BSSY B1, `(.L_x_191) ;  /* 0x0000006000017945 */ /* 0x000fe20003800000 */
[----:B------:R-:W-:-:S07]  /*da50*/  IMAD.MOV.U32 R15, RZ, RZ, -0x1 ;  /* 0xffffffffff0f7424 */ /* 0x000fce00078e00ff */
[----:B0-----:R-:W-:Y:S05]  /*da60*/  WARPSYNC.COLLECTIVE R15, `(.L_x_192) ;  /* 0x000000000f0c7348 */ /* 0x001fea0003c00000 */
[----:B------:R-:W-:Y:S02]  /*da70*/  ELECT P6, UR62, PT ;  /* 0x00000000003e782f */ /* 0x000fe400038c0000 */
[----:B------:R-:W-:Y:S01]  /*da80*/  MOV R14, UR62 ;  /* 0x0000003e000e7c02 */ /* 0x000fe20008000f00 */
[----:B0-----:R-:W-:Y:S10]  /*da90*/  ENDCOLLECTIVE ;  /* 0x000000000000791b */ /* 0x001ff40003800000 */
.L_x_192:
[----:B------:R-:W-:Y:S05]  /*daa0*/  BSYNC B1 ;  /* 0x0000000000017941 */ /* 0x000fea0003800000 */
.L_x_191:
[----:B------:R-:W-:Y:S05]  /*dab0*/  BRA `(.L_x_193) ;  /* 0xffffffc000ac7947 */ /* 0x000fea000383ffff */
.L_x_75:
[----:B0-----:R0:W1:Y:S02]  /*dac0*/  SYNCS.PHASECHK.TRANS64.TRYWAIT P1, [R5+URZ+0x16840], R0 ;  /* 0x01684000050075a7 */ /* 0x001064000802017f */
[----:B-1----:R-:W-:Y:S05]  /*dad0*/  @!P1 NANOSLEEP.SYNCS 0x989680 ;  /* 0x009896800000995d */ /* 0x002fea0003900000 */
[----:B------:R-:W1:Y:S02]  /*dae0*/  @!P1 SYNCS.PHASECHK.TRANS64 P1, [R5+URZ+0x16840], R0 ;  /* 0x01684000050095a7 */ /* 0x000e64000802007f */
[----:B-1----:R-:W-:Y:S05]  /*daf0*/  @!P1 BRA `(.L_x_75) ;  /* 0xfffffffc00f09947 */ /* 0x002fea000383ffff */
[----:B------:R-:W-:Y:S05]  /*db00*/  BRA `(.L_x_194) ;  /* 0xffffffc000cc7947 */ /* 0x000fea000383ffff */
.L_x_77:
[----:B-1----:R1:W2:Y:S02]  /*db10*/  SYNCS.PHASECHK.TRANS64.TRYWAIT P1, [R3+URZ+0x16840], R2 ;  /* 0x01684002030075a7 */ /* 0x0022a4000802017f */
[----:B--2---:R-:W-:Y:S05]  /*db20*/  @!P1 NANOSLEEP.SYNCS 0x989680 ;  /* 0x009896800000995d */ /* 0x004fea0003900000 */
[----:B------:R-:W2:Y:S02]  /*db30*/  @!P1 SYNCS.PHASECHK.TRANS64 P1, [R3+URZ+0x16840], R2 ;  /* 0x01684002030095a7 */ /* 0x000ea4000802007f */
[----:B--2---:R-:W-:Y:S05]  /*db40*/  @!P1 BRA `(.L_x_77) ;  /* 0xfffffffc00f09947 */ /* 0x004fea000383ffff */
[----:B------:R-:W-:Y:S05]  /*db50*/  BRA `(.L_x_195) ;  /* 0xffffffc000d87947 */ /* 0x000fea000383ffff */
.L_x_79:
[----:B--2---:R2:W3:Y:S02]  /*db60*/  SYNCS.PHASECHK.TRANS64.TRYWAIT P1, [R5+URZ+0x16860], R0 ;  /* 0x01686000050075a7 */ /* 0x0044e4000802017f */
[----:B---3--:R-:W-:Y:S05]  /*db70*/  @!P1 NANOSLEEP.SYNCS 0x989680 ;  /* 0x009896800000995d */ /* 0x008fea0003900000 */
[----:B------:R-:W3:Y:S02]  /*db80*/  @!P1 SYNCS.PHASECHK.TRANS64 P1, [R5+URZ+0x16860], R0 ;  /* 0x01686000050095a7 */ /* 0x000ee4000802007f */
[----:B---3--:R-:W-:Y:S05]  /*db90*/  @!P1 BRA `(.L_x_79) ;  /* 0xfffffffc00f09947 */ /* 0x008fea000383ffff */
[----:B------:R-:W-:Y:S05]  /*dba0*/  BRA `(.L_x_196) ;  /* 0xffffffc000d47947 */ /* 0x000fea000383ffff */
.L_x_197:
[----:B------:R-:W-:-:S00]  /*dbb0*/  BRA `(.L_x_197) ;  /* 0xfffffffc00fc7947 */ /* 0x000fc0000383ffff */
[----:B------:R-:W-:-:S00]  /*dbc0*/  NOP ;  /* 0x0000000000007918 */ /* 0x000fc00000000000 */
        /* <DEDUP_REMOVED lines=11> */
.L_x_3105:


//--------------------- .text._ZN7cutlass13device_kernelIN5flash11enable_sm90INS1_16FlashAttnFwdSm90INS1_25CollectiveMainloopFwdSm90ILi2EN4cute5tupleIJNS5_1CILi1EEES8_S8_EEENS6_IJNS7_ILi192EEENS7_ILi128EEENS7_ILi64EEEEEELi64ENS_10bfloat16_tEfNS_4arch4Sm90ELb0ELb0ELb0ELb1ELb1ELb0ELb0ELb1ELb1ELb1ELb0ELb0EEENS1_21CollectiveEpilogueFwdINS6_IJSA_SC_SB_EEES9_SE_SG_Li384ELb1ELb1ELb0ELb0EEENS1_36VarlenDynamicPersistentTileSchedulerILi192ELi128ELi384ELi128ELb0ELb1ELb1ELb0ELb1ELb1EEEEEEEEEvNT_6ParamsE --------------------------
	.section	.text._ZN7cutlass13device_kernelIN5flash11enable_sm90INS1_16FlashAttnFwdSm90INS1_25CollectiveMainloopFwdSm90ILi2EN4cute5tupleIJNS5_1CILi1EEES8_S8_EEENS6_IJNS7_ILi192EEENS7_ILi128EEENS7_ILi64EEEEEELi64ENS_10bfloat16_tEfNS_4arch4Sm90ELb0ELb0ELb0ELb1ELb1ELb0ELb0ELb1ELb1ELb1ELb0ELb0EEENS1_21CollectiveEpilogueFwdINS6_IJSA_SC_SB_EEES9_SE_SG_Li384ELb1ELb1ELb0ELb0EEENS1_36VarlenDynamicPersistentTileSchedulerILi192ELi128ELi384ELi128ELb0ELb1ELb1ELb0ELb1ELb1EEEEEEEEEvNT_6ParamsE,"ax",@progbits
	.align	128
.text._ZN7cutlass13device_kernelIN5flash11enable_sm90INS1_16FlashAttnFwdSm90INS1_25CollectiveMainloopFwdSm90ILi2EN4cute5tupleIJNS5_1CILi1EEES8_S8_EEENS6_IJNS7_ILi192EEENS7_ILi128EEENS7_ILi64EEEEEELi64ENS_10bfloat16_tEfNS_4arch4Sm90ELb0ELb0ELb0ELb1ELb1ELb0ELb0ELb1ELb1ELb1ELb0ELb0EEENS1_21CollectiveEpilogueFwdINS6_IJSA_SC_SB_EEES9_SE_SG_Li384ELb1ELb1ELb0ELb0EEENS1_36VarlenDynamicPersistentTileSchedulerILi192ELi128ELi384ELi128ELb0ELb1ELb1ELb0ELb1ELb1EEEEEEEEEvNT_6ParamsE:
        .type           _ZN7cutlass13device_kernelIN5flash11enable_sm90INS1_16FlashAttnFwdSm90INS1_25CollectiveMainloopFwdSm90ILi2EN4cute5tupleIJNS5_1CILi1EEES8_S8_EEENS6_IJNS7_ILi192EEENS7_ILi128EEENS7_ILi64EEEEEELi64ENS_10bfloat16_tEfNS_4arch4Sm90ELb0ELb0ELb0ELb1ELb1ELb0ELb0ELb1ELb1ELb1ELb0ELb0EEENS1_21CollectiveEpilogueFwdINS6_IJSA_SC_SB_EEES9_SE_SG_Li384ELb1ELb1ELb0ELb0EEENS1_36VarlenDynamicPersistentTileSchedulerILi192ELi128ELi384ELi128ELb0ELb1ELb1ELb0ELb1ELb1EEEEEEEEEvNT_6ParamsE,@function
        .size           _ZN7cutlass13device_kernelIN5flash11enable_sm90INS1_16FlashAttnFwdSm90INS1_25CollectiveMainloopFwdSm90ILi2EN4cute5tupleIJNS5_1CILi1EEES8_S8_EEENS6_IJNS7_ILi192EEENS7_ILi128EEENS7_ILi64EEEEEELi64ENS_10bfloat16_tEfNS_4arch4Sm90ELb0ELb0ELb0ELb1ELb1ELb0ELb0ELb1ELb1ELb1ELb0ELb0EEENS1_21CollectiveEpilogueFwdINS6_IJSA_SC_SB_EEES9_SE_SG_Li384ELb1ELb1ELb0ELb0EEENS1_36VarlenDynamicPersistentTileSchedulerILi192ELi128ELi384ELi128ELb0ELb1ELb1ELb0ELb1ELb1EEEEEEEEEvNT_6ParamsE,(.L_x_3106 - _ZN7cutlass13device_kernelIN5flash11enable_sm90INS1_16FlashAttnFwdSm90INS1_25CollectiveMainloopFwdSm90ILi2EN4cute5tupleIJNS5_1CILi1EEES8_S8_EEENS6_IJNS7_ILi192EEENS7_ILi128EEENS7_ILi64EEEEEELi64ENS_10bfloat16_tEfNS_4arch4Sm90ELb0ELb0ELb0ELb1ELb1ELb0ELb0ELb1ELb1ELb1ELb0ELb0EEENS1_21CollectiveEpilogueFwdINS6_IJSA_SC_SB_EEES9_SE_SG_Li384ELb1ELb1ELb0ELb0EEENS1_36VarlenDynamicPersistentTileSchedulerILi192ELi128ELi384ELi128ELb0ELb1ELb1ELb0ELb1ELb1EEEEEEEEEvNT_6ParamsE)
        .other          _ZN7cutlass13device_kernelIN5flash11enable_sm90INS1_16FlashAttnFwdSm90INS1_25CollectiveMainloopFwdSm90ILi2EN4cute5tupleIJNS5_1CILi1EEES8_S8_EEENS6_IJNS7_ILi192EEENS7_ILi128EEENS7_ILi64EEEEEELi64ENS_10bfloat16_tEfNS_4arch4Sm90ELb0ELb0ELb0ELb1ELb1ELb0ELb0ELb1ELb1ELb1ELb0ELb0EEENS1_21CollectiveEpilogueFwdINS6_IJSA_SC_SB_EEES9_SE_SG_Li384ELb1ELb1ELb0ELb0EEENS1_36VarlenDynamicPersistentTileSchedulerILi192ELi128ELi384ELi128ELb0ELb1ELb1ELb0ELb1ELb1EEEEEEEEEvNT_6ParamsE,@"STO_CUDA_ENTRY STV_DEFAULT"
_ZN7cutlass13device_kernelIN5flash11enable_sm90INS1_16FlashAttnFwdSm90INS1_25CollectiveMainloopFwdSm90ILi2EN4cute5tupleIJNS5_1CILi1EEES8_S8_EEENS6_IJNS7_ILi192EEENS7_ILi128EEENS7_ILi64EEEEEELi64ENS_10bfloat16_tEfNS_4arch4Sm90ELb0ELb0ELb0ELb1ELb1ELb0ELb0ELb1ELb1ELb1ELb0ELb0EEENS1_21CollectiveEpilogueFwdINS6_IJSA_SC_SB_EEES9_SE_SG_Li384ELb1ELb1ELb0ELb0EEENS1_36VarlenDynamicPersistentTileSchedulerILi192ELi128ELi384ELi128ELb0ELb1ELb1ELb0ELb1ELb1EEEEEEEEEvNT_6ParamsE:
        /* <DEDUP_REMOVED lines=45> */
.L_x_198:
        /* <DEDUP_REMOVED lines=22> */
.L_x_199:
        /* <DEDUP_REMOVED lines=18> */
.L_x_200:
        /* <DEDUP_REMOVED lines=22> */
.L_x_201:
        /* <DEDUP_REMOVED lines=23> */
.L_x_202:
        /* <DEDUP_REMOVED lines=8> */
.L_x_204:
[----:B------:R-:W-:-:S08]  /*08a0*/  NOP ;  /* 0x0000000000007918 */ /* 0x000fd00000000000 */
[----:B------:R-:W0:Y:S02]  /*08b0*/  USETMAXREG.TRY_ALLOC.CTAPOOL UP0, 0xa0 ;  /* 0x000000a0000079c8 */ /* 0x000e240008000600 */
[----:B0-----:R-:W-:-:S13]  /*08c0*/  PLOP3.LUT P0, PT, PT, PT, UP0, 0x80, 0x0 ;  /* 0x000000000000781c */ /* 0x001fda0003f0f008 */
[----:B------:R-:W-:Y:S05]  /*08d0*/  @!P0 BRA `(.L_x_204) ;  /* 0xfffffffc00f08947 */ /* 0x000fea000383ffff */
[----:B------:R-:W0:Y:S01]  /*08e0*/  S2R R2, SR_TID.X ;  /* 0x0000000000027919 */ /* 0x000e220000002100 */
[----:B-1----:R-:W1:Y:S01]  /*08f0*/  S2UR UR5, SR_CgaCtaId ;  /* 0x00000000000579c3 */ /* 0x002e620000008800 */
[----:B------:R-:W-:-:S07]  /*0900*/  UMOV UR4, 0x400 ;  /* 0x0000040000047882 */ /* 0x000fce0000000000 */
[----:B------:R-:W-:Y:S06]  /*0910*/  BAR.ARV 0x8, 0x200 ;  /* 0x0208000000007b1d */ /* 0x000fec0000002000 */
[----:B-1----:R-:W-:Y:S01]  /*0920*/  ULEA UR4, UR5, UR4, 0x18 ;  /* 0x0000000405047291 */ /* 0x002fe2000f8ec03f */
[----:B0-----:R-:W-:-:S04]  /*0930*/  LOP3.LUT R0, R2, 0xffffff80, RZ, 0xc0, !PT ;  /* 0xffffff8002007812 */ /* 0x001fc800078ec0ff */
[----:B------:R-:W-:-:S13]  /*0940*/  ISETP.NE.AND P0, PT, R0, 0x80, PT ;  /* 0x000000800000780c */ /* 0x000fda0003f05270 */
[----:B------:R-:W-:Y:S08]  /*0950*/  @!P0 BAR.ARV 0x9, 0x100 ;  /* 0x0244000000008b1d */ /* 0x000ff00000002000 */
[----:B------:R-:W-:Y:S06]  /*0960*/  BAR.SYNC.DEFER_BLOCKING 0x5, 0x200 ;  /* 0x0148000000007b1d */ /* 0x000fec0000010000 */
[----:B------:R-:W0:Y:S01]  /*0970*/  LDS.128 R32, [UR4+0x168d0] ;  /* 0x0168d004ff207984 */ /* 0x000e220008000c00 */
[----:B------:R-:W-:Y:S01]  /*0980*/  ULDC UR4, c[0x0][0xc3c] ;  /* 0x00030f0000047ab9 */ /* 0x000fe20000000800 */
[----:B------:R-:W-:Y:S06]  /*0990*/  BAR.ARV 0x4, 0x200 ;  /* 0x0108000000007b1d */ /* 0x000fec0000002000 */
[----:B0-----:R-:W-:-:S13]  /*09a0*/  ISETP.GE.AND P0, PT, R35, UR4, PT ;  /* 0x0000000423007c0c */ /* 0x001fda000bf06270 */
[----:B------:R-:W-:Y:S05]  /*09b0*/  @P0 EXIT ;  /* 0x000000000000094d */ /* 0x000fea0003800000 */
[----:B------:R-:W-:Y:S01]  /*09c0*/  VIADD R156, R2, 0xffffff80 ;  /* 0xffffff80029c7836 */ /* 0x000fe20000000000 */
[----:B------:R-:W-:Y:S01]  /*09d0*/  R2UR UR6, R33 ;  /* 0x00000000210672ca */ /* 0x000fe200000e0000 */
[----:B------:R-:W-:Y:S01]  /*09e0*/  IMAD.MOV.U32 R152, RZ, RZ, -0x2 ;  /* 0xfffffffeff987424 */ /* 0x000fe200078e00ff */
[----:B------:R-:W-:Y:S01]  /*09f0*/  R2UR UR5, R34 ;  /* 0x00000000220572ca */ /* 0x000fe200000e0000 */
[----:B------:R-:W-:Y:S01]  /*0a00*/  ULOP3.LUT UR48, UR37, 0x1, URZ, 0xfc, !UPT ;  /* 0x0000000125307892 */ /* 0x000fe2000f8efc3f */
[----:B------:R-:W-:Y:S01]  /*0a10*/  SHF.R.S32.HI R3, RZ, 0x1f, R156 ;  /* 0x0000001fff037819 */ /* 0x000fe2000001149c */
[----:B------:R-:W-:Y:S01]  /*0a20*/  UMOV UR47, URZ ;  /* 0x0000003f002f7c82 */ /* 0x000fe20008000000 */
[----:B------:R-:W-:Y:S01]  /*0a30*/  UMOV UR46, URZ ;  /* 0x0000003f002e7c82 */ /* 0x000fe20008000000 */
[----:B------:R-:W-:Y:S01]  /*0a40*/  UMOV UR36, URZ ;  /* 0x0000003f00247c82 */ /* 0x000fe20008000000 */
[CC--:B------:R-:W-:Y:S02]  /*0a50*/  LEA.HI R22, R3.reuse, R156.reuse, RZ, 0x7 ;  /* 0x0000009c03167211 */ /* 0x0c0fe400078f38ff */
[----:B------:R-:W-:-:S02]  /*0a60*/  LEA.HI R0, R3, R156, RZ, 0x4 ;  /* 0x0000009c03007211 */ /* 0x000fc400078f20ff */
[----:B------:R-:W-:Y:S02]  /*0a70*/  LOP3.LUT R5, R22, 0xffffff80, RZ, 0xc0, !PT ;  /* 0xffffff8016057812 */ /* 0x000fe400078ec0ff */
[----:B------:R-:W-:Y:S02]  /*0a80*/  LEA.HI R2, R3, R156, RZ, 0x5 ;  /* 0x0000009c03027211 */ /* 0x000fe400078f28ff */
[----:B------:R-:W-:Y:S01]  /*0a90*/  SHF.R.S32.HI R7, RZ, 0x4, R0 ;  /* 0x00000004ff077819 */ /* 0x000fe20000011400 */
[----:B------:R-:W-:Y:S01]  /*0aa0*/  IMAD.IADD R18, R156, 0x1, -R5 ;  /* 0x000000019c127824 */ /* 0x000fe200078e0a05 */
[----:B------:R-:W-:Y:S01]  /*0ab0*/  LOP3.LUT R5, R0, 0x3fffff0, RZ, 0xc0, !PT ;  /* 0x03fffff000057812 */ /* 0x000fe200078ec0ff */
[----:B------:R-:W-:Y:S01]  /*0ac0*/  IMAD.SHL.U32 R2, R2, 0x20, RZ ;  /* 0x0000002002027824 */ /* 0x000fe200078e00ff */
[----:B------:R-:W-:Y:S02]  /*0ad0*/  LEA.HI R0, R0, R7, RZ, 0x1 ;  /* 0x0000000700007211 */ /* 0x000fe400078f08ff */
[----:B------:R-:W-:Y:S01]  /*0ae0*/  SHF.R.S32.HI R9, RZ, 0x1f, R18 ;  /* 0x0000001fff097819 */ /* 0x000fe20000011412 */
[----:B------:R-:W-:Y:S01]  /*0af0*/  IMAD.IADD R5, R156, 0x1, -R5 ;  /* 0x000000019c057824 */ /* 0x000fe200078e0a05 */
[----:B------:R-:W-:-:S02]  /*0b00*/  LOP3.LUT R2, R2, 0xfffffc00, RZ, 0xc0, !PT ;  /* 0xfffffc0002027812 */ /* 0x000fc400078ec0ff */
[----:B------:R-:W-:Y:S02]  /*0b10*/  LOP3.LUT R0, R0, 0x1ffffffe, RZ, 0xc0, !PT ;  /* 0x1ffffffe00007812 */ /* 0x000fe400078ec0ff */
[----:B------:R-:W-:Y:S01]  /*0b20*/  LEA.HI R4, R9, R18, RZ, 0x2 ;  /* 0x0000001209047211 */ /* 0x000fe200078f10ff */
[----:B------:R-:W-:Y:S01]  /*0b30*/  IMAD R5, R5, 0x40, R2 ;  /* 0x0000004005057824 */ /* 0x000fe200078e0202 */
[----:B------:R-:W-:Y:S01]  /*0b40*/  LEA.HI R2, R3, R156, RZ, 0x2 ;  /* 0x0000009c03027211 */ /* 0x000fe200078f10ff */
[----:B------:R-:W-:Y:S01]  /*0b50*/  IMAD.IADD R0, R7, 0x1, -R0 ;  /* 0x0000000107007824 */ /* 0x000fe200078e0a00 */
[----:B------:R-:W-:Y:S02]  /*0b60*/  SHF.R.S32.HI R22, RZ, 0x7, R22 ;  /* 0x00000007ff167819 */ /* 0x000fe40000011416 */
[--C-:B------:R-:W-:Y:S02]  /*0b70*/  SHF.R.S32.HI R6, RZ, 0x2, R4.reuse ;  /* 0x00000002ff067819 */ /* 0x100fe40000011404 */
[----:B------:R-:W-:Y:S01]  /*0b80*/  LEA R154, R0, R5, 0x3 ;  /* 0x00000005009a7211 */ /* 0x000fe200078e18ff */
[----:B------:R-:W-:Y:S01]  /*0b90*/  IMAD.HI R0, R22, 0x55555556, RZ ;  /* 0x5555555616007827 */ /* 0x000fe200078e02ff */
[----:B------:R-:W-:-:S02]  /*0ba0*/  SHF.R.S32.HI R11, RZ, 0x1f, R4 ;  /* 0x0000001fff0b7819 */ /* 0x000fc40000011404 */
[----:B------:R-:W-:Y:S02]  /*0bb0*/  LOP3.LUT R5, R2, 0xfffffffc, RZ, 0xc0, !PT ;  /* 0xfffffffc02057812 */ /* 0x000fe400078ec0ff */
[----:B------:R-:W-:Y:S02]  /*0bc0*/  LEA.HI R11, R11, R6, RZ, 0x3 ;  /* 0x000000060b0b7211 */ /* 0x000fe400078f18ff */
[----:B------:R-:W-:Y:S01]  /*0bd0*/  LEA.HI R7, R0, R0, RZ, 0x1 ;  /* 0x0000000000077211 */ /* 0x000fe200078f08ff */
[----:B------:R-:W-:Y:S01]  /*0be0*/  IMAD.IADD R2, R156, 0x1, -R5 ;  /* 0x000000019c027824 */ /* 0x000fe200078e0a05 */
[----:B------:R-:W-:Y:S02]  /*0bf0*/  LOP3.LUT R11, R11, 0xfffffff8, RZ, 0xc0, !PT ;  /* 0xfffffff80b0b7812 */ /* 0x000fe400078ec0ff */
[----:B------:R-:W-:Y:S01]  /*0c00*/  LEA.HI R9, R9, R18, RZ, 0x5 ;  /* 0x0000001209097211 */ /* 0x000fe200078f28ff */
[----:B------:R-:W-:Y:S01]  /*0c10*/  IMAD R7, R7, -0x3, R22 ;  /* 0xfffffffd07077824 */ /* 0x000fe200078e0216 */
[----:B------:R-:W-:Y:S01]  /*0c20*/  LEA.HI R0, R2, R2, RZ, 0x1 ;  /* 0x0000000202007211 */ /* 0x000fe200078f08ff */
[----:B------:R-:W-:Y:S01]  /*0c30*/  IMAD.IADD R6, R6, 0x1, -R11 ;  /* 0x0000000106067824 */ /* 0x000fe200078e0a0b */
[----:B------:R-:W-:-:S02]  /*0c40*/  LEA.HI R3, R3, R156, RZ, 0x3 ;  /* 0x0000009c03037211 */ /* 0x000fc400078f18ff */
[----:B------:R-:W-:Y:S02]  /*0c50*/  SHF.R.S32.HI R9, RZ, 0x5, R9 ;  /* 0x00000005ff097819 */ /* 0x000fe40000011409 */
[----:B------:R-:W-:Y:S02]  /*0c60*/  LOP3.LUT R11, R0, 0x1ffffffe, RZ, 0xc0, !PT ;  /* 0x1ffffffe000b7812 */ /* 0x000fe400078ec0ff */
[----:B------:R-:W-:Y:S01]  /*0c70*/  LOP3.LUT R5, R3, 0xfffffff8, RZ, 0xc0, !PT ;  /* 0xfffffff803057812 */ /* 0x000fe200078ec0ff */
[----:B------:R-:W-:Y:S01]  /*0c80*/  IMAD R6, R9, 0x10, R6 ;  /* 0x0000001009067824 */ /* 0x000fe200078e0206 */
[----:B------:R-:W-:Y:S01]  /*0c90*/  LOP3.LUT R13, R4, 0x7ffffffc, RZ, 0xc0, !PT ;  /* 0x7ffffffc040d7812 */ /* 0x000fe200078ec0ff */
[----:B------:R-:W-:Y:S01]  /*0ca0*/  IMAD.IADD R0, R2, 0x1, -R11 ;  /* 0x0000000102007824 */ /* 0x000fe200078e0a0b */
[----:B------:R-:W-:Y:S01]  /*0cb0*/  SHF.R.S32.HI R17, RZ, 0x3, R3 ;  /* 0x00000003ff117819 */ /* 0x000fe20000011403 */
[----:B------:R-:W-:Y:S01]  /*0cc0*/  IMAD.IADD R2, R156, 0x1, -R5 ;  /* 0x000000019c027824 */ /* 0x000fe200078e0a05 */
[----:B------:R-:W-:Y:S01]  /*0cd0*/  LEA R23, R7, R6, 0x6 ;  /* 0x0000000607177211 */ /* 0x000fe200078e30ff */
[----:B------:R-:W-:-:S02]  /*0ce0*/  IMAD.IADD R13, R18, 0x1, -R13 ;  /* 0x00000001120d7824 */ /* 0x000fc400078e0a0d */
[----:B------:R-:W-:Y:S02]  /*0cf0*/  IMAD.SHL.U32 R16, R2, 0x8, RZ ;  /* 0x0000000802107824 */ /* 0x000fe400078e00ff */
[----:B------:R-:W-:Y:S02]  /*0d00*/  IMAD R152, R13, R152, 0x80 ;  /* 0x000000800d987424 */ /* 0x000fe400078e0298 */
[----:B------:R-:W-:Y:S01]  /*0d10*/  IMAD R153, R0, 0x8, R23 ;  /* 0x0000000800997824 */ /* 0x000fe200078e0217 */
[----:B------:R-:W-:-:S07]  /*0d20*/  SHF.R.S32.HI R155, RZ, 0x1f, R16 ;  /* 0x0000001fff9b7819 */ /* 0x000fce0000011410 */
.L_x_238:
[----:B012---:R-:W0:Y:S01]  /*0d30*/  LDC.64 R4, c[0x0][0xc88] ;  /* 0x00032200ff047b82 */ /* 0x007e220000000a00 */
[----:B------:R-:W-:Y:S01]  /*0d40*/  ULDC.64 UR8, c[0x0][0xa28] ;  /* 0x00028a0000087ab9 */ /* 0x000fe20000000a00 */
[----:B------:R-:W-:Y:S01]  /*0d50*/  ULDC.64 UR10, c[0x0][0xa20] ;  /* 0x00028800000a7ab9 */ /* 0x000fe20000000a00 */
[----:B------:R-:W-:Y:S01]  /*0d60*/  ULDC UR4, c[0x0][0x424] ;  /* 0x0001090000047ab9 */ /* 0x000fe20000000800 */
[----:B0-----:R-:W-:-:S06]  /*0d70*/  IMAD.WIDE R4, R35, 0x4, R4 ;  /* 0x0000000423047825 */ /* 0x001fcc00078e0204 */
[----:B------:R-:W2:Y:S01]  /*0d80*/  LDG.E R4, desc[UR50][R4.64] ;  /* 0x0000003204047981 */ /* 0x000ea2000c1e1900 */
[----:B------:R-:W-:Y:S02]  /*0d90*/  UISETP.NE.U32.AND UP0, UPT, UR8, URZ, UPT ;  /* 0x0000003f0800728c */ /* 0x000fe4000bf05070 */
[----:B------:R-:W-:Y:S02]  /*0da0*/  UISETP.NE.U32.AND UP1, UPT, UR10, URZ, UPT ;  /* 0x0000003f0a00728c */ /* 0x000fe4000bf25070 */
[----:B------:R-:W-:Y:S02]  /*0db0*/  UISETP.NE.AND.EX UP0, UPT, UR9, URZ, UPT, UP0 ;  /* 0x0000003f0900728c */ /* 0x000fe4000bf05300 */
[----:B------:R-:W-:-:S04]  /*0dc0*/  UISETP.NE.AND.EX UP1, UPT, UR11, URZ, UPT, UP1 ;  /* 0x0000003f0b00728c */ /* 0x000fc8000bf25310 */
[----:B------:R-:W-:Y:S02]  /*0dd0*/  PLOP3.LUT P0, PT, PT, PT, UP0, 0x80, 0x0 ;  /* 0x000000000000781c */ /* 0x000fe40003f0f008 */
[----:B------:R-:W-:Y:S02]  /*0de0*/  PLOP3.LUT P1, PT, PT, PT, UP1, 0x80, 0x0 ;  /* 0x000000000000781c */ /* 0x000fe40003f2f018 */
[----:B--2---:R-:W-:-:S13]  /*0df0*/  R2UR UR38, R4 ;  /* 0x00000000042672ca */ /* 0x004fda00000e0000 */
[----:B------:R-:W-:Y:S02]  /*0e00*/  USHF.R.S32.HI UR39, URZ, 0x1f, UR38 ;  /* 0x0000001f3f277899 */ /* 0x000fe40008011426 */
[----:B------:R-:W-:Y:S02]  /*0e10*/  @UP0 ULEA UR8, UP2, UR38, UR8, 0x2 ;  /* 0x0000000826080291 */ /* 0x000fe4000f84103f */
[----:B------:R-:W-:Y:S02]  /*0e20*/  @UP1 ULEA UR10, UP3, UR38, UR10, 0x2 ;  /* 0x0000000a260a1291 */ /* 0x000fe4000f86103f */
[----:B------:R-:W-:Y:S02]  /*0e30*/  @UP0 ULEA.HI.X UR9, UR38, UR9, UR39, 0x2, UP2 ;  /* 0x0000000926090291 */ /* 0x000fe400090f1427 */
[----:B------:R-:W-:Y:S01]  /*0e40*/  @UP1 ULEA.HI.X UR11, UR38, UR11, UR39, 0x2, UP3 ;  /* 0x0000000b260b1291 */ /* 0x000fe200098f1427 */
[----:B------:R-:W-:Y:S02]  /*0e50*/  IMAD.U32 R4, RZ, RZ, UR8 ;  /* 0x00000008ff047e24 */ /* 0x000fe4000f8e00ff */
[----:B------:R-:W-:-:S02]  /*0e60*/  IMAD.U32 R6, RZ, RZ, UR10 ;  /* 0x0000000aff067e24 */ /* 0x000fc4000f8e00ff */
[----:B------:R-:W-:Y:S01]  /*0e70*/  IMAD.U32 R5, RZ, RZ, UR9 ;  /* 0x00000009ff057e24 */ /* 0x000fe2000f8e00ff */
[----:B------:R-:W-:Y:S01]  /*0e80*/  ULDC.64 UR8, c[0x0][0x418] ;  /* 0x0001060000087ab9 */ /* 0x000fe20000000a00 */
[----:B------:R-:W-:-:S03]  /*0e90*/  IMAD.U32 R7, RZ, RZ, UR11 ;  /* 0x0000000bff077e24 */ /* 0x000fc6000f8e00ff */
[----:B------:R-:W2:Y:S04]  /*0ea0*/  @P0 LDG.E R4, desc[UR50][R4.64] ;  /* 0x0000003204040981 */ /* 0x000ea8000c1e1900 */
[----:B------:R-:W3:Y:S01]  /*0eb0*/  @P1 LDG.E R6, desc[UR50][R6.64] ;  /* 0x0000003206061981 */ /* 0x000ee2000c1e1900 */
[----:B------:R-:W-:Y:S01]  /*0ec0*/  UISETP.NE.U32.AND UP0, UPT, UR8, URZ, UPT ;  /* 0x0000003f0800728c */ /* 0x000fe2000bf05070 */
[----:B------:R-:W-:Y:S01]  /*0ed0*/  CS2R R28, SRZ ;  /* 0x00000000001c7805 */ /* 0x000fe2000001ff00 */
[----:B------:R-:W-:Y:S01]  /*0ee0*/  UMOV UR40, UR6 ;  /* 0x0000000600287c82 */ /* 0x000fe20008000000 */
[----:B------:R-:W-:Y:S01]  /*0ef0*/  ULDC UR6, c[0x0][0x2f0] ;  /* 0x0000bc0000067ab9 */ /* 0x000fe20000000800 */
[----:B------:R-:W-:Y:S01]  /*0f00*/  UISETP.NE.AND.EX UP0, UPT, UR9, URZ, UPT, UP0 ;  /* 0x0000003f0900728c */ /* 0x000fe2000bf05300 */
[----:B------:R-:W-:Y:S01]  /*0f10*/  IMAD.MOV.U32 R119, RZ, RZ, RZ ;  /* 0x000000ffff777224 */ /* 0x000fe200078e00ff */
[----:B------:R-:W-:Y:S01]  /*0f20*/  UMOV UR42, URZ ;  /* 0x0000003f002a7c82 */ /* 0x000fe20008000000 */
[----:B------:R-:W-:Y:S01]  /*0f30*/  UMOV UR41, UR5 ;  /* 0x0000000500297c82 */ /* 0x000fe20008000000 */
[----:B------:R-:W-:Y:S01]  /*0f40*/  USEL UR4, UR4, 0x1, UP0 ;  /* 0x0000000104047887 */ /* 0x000fe20008000000 */
[----:B------:R-:W-:-:S02]  /*0f50*/  CS2R R24, SRZ ;  /* 0x0000000000187805 */ /* 0x000fc4000001ff00 */
[----:B------:R-:W-:Y:S02]  /*0f60*/  MOV R3, RZ ;  /* 0x000000ff00037202 */ /* 0x000fe40000000f00 */
[----:B------:R-:W-:Y:S01]  /*0f70*/  CS2R R26, SRZ ;  /* 0x00000000001a7805 */ /* 0x000fe2000001ff00 */
[----:B------:R-:W-:Y:S01]  /*0f80*/  UIMAD UR4, UR4, UR6, URZ ;  /* 0x00000006040472a4 */ /* 0x000fe2000f8e023f */
[----:B------:R-:W-:Y:S02]  /*0f90*/  CS2R R30, SRZ ;  /* 0x00000000001e7805 */ /* 0x000fe4000001ff00 */
[----:B------:R-:W-:Y:S02]  /*0fa0*/  CS2R R36, SRZ ;  /* 0x0000000000247805 */ /* 0x000fe4000001ff00 */
[----:B-----5:R-:W-:Y:S02]  /*0fb0*/  CS2R R14, SRZ ;  /* 0x00000000000e7805 */ /* 0x020fe4000001ff00 */
[----:B------:R-:W-:-:S02]  /*0fc0*/  CS2R R38, SRZ ;  /* 0x0000000000267805 */ /* 0x000fc4000001ff00 */
[----:B------:R-:W-:Y:S02]  /*0fd0*/  CS2R R12, SRZ ;  /* 0x00000000000c7805 */ /* 0x000fe4000001ff00 */
[----:B------:R-:W-:Y:S01]  /*0fe0*/  CS2R R40, SRZ ;  /* 0x0000000000287805 */ /* 0x000fe2000001ff00 */
[----:B------:R-:W-:Y:S01]  /*0ff0*/  IMAD.MOV.U32 R42, RZ, RZ, RZ ;  /* 0x000000ffff2a7224 */ /* 0x000fe200078e00ff */
[----:B--2---:R-:W-:Y:S02]  /*1000*/  @P0 R2UR UR42, R4 ;  /* 0x00000000042a02ca */ /* 0x004fe400000e0000 */
[----:B------:R-:W-:Y:S02]  /*1010*/  PLOP3.LUT P0, PT, PT, PT, PT, 0x80, 0x0 ;  /* 0x000000000000781c */ /* 0x000fe40003f0f070 */
[----:B---3--:R-:W-:Y:S01]  /*1020*/  @P1 R2UR UR4, R6 ;  /* 0x00000000060412ca */ /* 0x008fe200000e0000 */
[----:B------:R-:W-:-:S14]  /*1030*/  @P1 BRA `(.L_x_205) ;  /* 0x0000000000341947 */ /* 0x000fdc0003800000 */
[----:B------:R-:W-:Y:S02]  /*1040*/  ULDC.64 UR6, c[0x0][0xa08] ;  /* 0x0002820000067ab9 */ /* 0x000fe40000000a00 */
[----:B------:R-:W-:-:S04]  /*1050*/  ISETP.NE.U32.AND P1, PT, RZ, UR6, PT ;  /* 0x00000006ff007c0c */ /* 0x000fc8000bf25070 */
[----:B------:R-:W-:-:S13]  /*1060*/  ISETP.NE.AND.EX P1, PT, RZ, UR7, PT, P1 ;  /* 0x00000007ff007c0c */ /* 0x000fda000bf25310 */
[----:B------:R-:W-:Y:S05]  /*1070*/  @!P1 BRA `(.L_x_205) ;  /* 0x0000000000249947 */ /* 0x000fea0003800000 */
[----:B------:R-:W-:Y:S02]  /*1080*/  ULDC.64 UR4, c[0x0][0xa08] ;  /* 0x0002820000047ab9 */ /* 0x000fe40000000a00 */
[----:B------:R-:W-:-:S06]  /*1090*/  UIMAD.WIDE UR4, UR38, 0x4, UR4 ;  /* 0x00000004260478a5 */ /* 0x000fcc000f8e0204 */
[----:B------:R-:W-:Y:S02]  /*10a0*/  IMAD.U32 R4, RZ, RZ, UR4 ;  /* 0x00000004ff047e24 */ /* 0x000fe4000f8e00ff */
[----:B------:R-:W-:-:S05]  /*10b0*/  IMAD.U32 R5, RZ, RZ, UR5 ;  /* 0x00000005ff057e24 */ /* 0x000fca000f8e00ff */
[----:B------:R-:W2:Y:S04]  /*10c0*/  LDG.E R6, desc[UR50][R4.64] ;  /* 0x0000003204067981 */ /* 0x000ea8000c1e1900 */
[----:B------:R-:W3:Y:S01]  /*10d0*/  LDG.E R0, desc[UR50][R4.64+0x4] ;  /* 0x0000043204007981 */ /* 0x000ee2000c1e1900 */
[----:B--2---:R-:W-:Y:S02]  /*10e0*/  R2UR UR4, R6 ;  /* 0x00000000060472ca */ /* 0x004fe400000e0000 */
[----:B---3--:R-:W-:-:S13]  /*10f0*/  R2UR UR5, R0 ;  /* 0x00000000000572ca */ /* 0x008fda00000e0000 */
[----:B------:R-:W-:-:S12]  /*1100*/  UIADD3 UR4, -UR4, UR5, URZ ;  /* 0x0000000504047290 */ /* 0x000fd8000fffe13f */
.L_x_205:
[----:B------:R-:W-:Y:S01]  /*1110*/  UIADD3 UR42, -UR42, UR4, URZ ;  /* 0x000000042a2a7290 */ /* 0x000fe2000fffe13f */
[----:B------:R-:W-:Y:S01]  /*1120*/  CS2R R44, SRZ ;  /* 0x00000000002c7805 */ /* 0x000fe2000001ff00 */
[----:B------:R-:W-:Y:S01]  /*1130*/  IMAD.MOV.U32 R43, RZ, RZ, RZ ;  /* 0x000000ffff2b7224 */ /* 0x000fe200078e00ff */
[----:B------:R-:W-:Y:S01]  /*1140*/  CS2R R46, SRZ ;  /* 0x00000000002e7805 */ /* 0x000fe2000001ff00 */
[----:B------:R-:W-:Y:S01]  /*1150*/  UISETP.GE.AND UP0, UPT, UR42, 0x1, UPT ;  /* 0x000000012a00788c */ /* 0x000fe2000bf06270 */
[----:B------:R-:W-:Y:S01]  /*1160*/  CS2R R48, SRZ ;  /* 0x0000000000307805 */ /* 0x000fe2000001ff00 */
[----:B------:R-:W-:Y:S01]  /*1170*/  UIADD3 UR4, UR42, 0x7f, URZ ;  /* 0x0000007f2a047890 */ /* 0x000fe2000fffe03f */
[----:B------:R-:W-:Y:S02]  /*1180*/  CS2R R50, SRZ ;  /* 0x0000000000327805 */ /* 0x000fe4000001ff00 */
[----:B------:R-:W-:Y:S01]  /*1190*/  CS2R R52, SRZ ;  /* 0x0000000000347805 */ /* 0x000fe2000001ff00 */
[----:B------:R-:W-:Y:S01]  /*11a0*/  IMAD.MOV.U32 R54, RZ, RZ, RZ ;  /* 0x000000ffff367224 */ /* 0x000fe200078e00ff */
[----:B------:R-:W-:Y:S01]  /*11b0*/  PLOP3.LUT P1, PT, PT, PT, UP0, 0x80, 0x0 ;  /* 0x000000000000781c */ /* 0x000fe20003f2f008 */
[----:B------:R-:W-:Y:S01]  /*11c0*/  USHF.R.S32.HI UR5, URZ, 0x1f, UR4 ;  /* 0x0000001f3f057899 */ /* 0x000fe20008011404 */
[----:B------:R-:W-:-:S03]  /*11d0*/  IMAD.MOV.U32 R56, RZ, RZ, RZ ;  /* 0x000000ffff387224 */ /* 0x000fc600078e00ff */
[----:B------:R-:W-:-:S08]  /*11e0*/  ULEA.HI UR45, UR5, UR4, URZ, 0x7 ;  /* 0x00000004052d7291 */ /* 0x000fd0000f8f383f */
[----:B------:R-:W-:Y:S05]  /*11f0*/  @!P1 BRA `(.L_x_206) ;  /* 0x0000004800309947 */ /* 0x000fea0003800000 */
[----:B------:R-:W0:Y:S01]  /*1200*/  SHFL.IDX PT, R0, R22, RZ, 0x1f ;  /* 0x00001fff16007589 */ /* 0x000e2200000e0000 */
[----:B------:R-:W1:Y:S01]  /*1210*/  S2UR UR43, SR_CgaCtaId ;  /* 0x00000000002b79c3 */ /* 0x000e620000008800 */
[----:B------:R-:W-:Y:S01]  /*1220*/  UMOV UR49, 0x400 ;  /* 0x0000040000317882 */ /* 0x000fe20000000000 */
[----:B------:R-:W-:Y:S01]  /*1230*/  USHF.R.S32.HI UR45, URZ, 0x7, UR45 ;  /* 0x000000073f2d7899 */ /* 0x000fe2000801142d */
[----:B0-----:R-:W-:Y:S01]  /*1240*/  R2UR UR44, R0 ;  /* 0x00000000002c72ca */ /* 0x001fe200000e0000 */
[----:B-1----:R-:W-:-:S12]  /*1250*/  ULEA UR49, UR43, UR49, 0x18 ;  /* 0x000000312b317291 */ /* 0x002fd8000f8ec03f */
[----:B------:R-:W-:Y:S02]  /*1260*/  UIMAD.WIDE UR4, UR44, 0x55555556, URZ ;  /* 0x555555562c0478a5 */ /* 0x000fe4000f8e023f */
[----:B------:R-:W-:Y:S02]  /*1270*/  UIADD3 UR4, UR49, 0x8400, URZ ;  /* 0x0000840031047890 */ /* 0x000fe4000fffe03f */
[----:B------:R-:W-:Y:S02]  /*1280*/  ULEA.HI UR5, UR5, UR5, URZ, 0x1 ;  /* 0x0000000505057291 */ /* 0x000fe4000f8f083f */
[----:B------:R-:W-:Y:S02]  /*1290*/  ULOP3.LUT UP0, URZ, UR4, 0x3ff, URZ, 0xc0, !UPT ;  /* 0x000003ff043f7892 */ /* 0x000fe4000f80c03f */
[----:B------:R-:W-:-:S04]  /*12a0*/  UIMAD UR5, UR5, -0x3, UR44 ;  /* 0xfffffffd050578a4 */ /* 0x000fc8000f8e022c */
[----:B------:R-:W-:Y:S01]  /*12b0*/  PLOP3.LUT P0, PT, PT, PT, UP0, 0x80, 0x0 ;  /* 0x000000000000781c */ /* 0x000fe20003f0f008 */
[----:B------:R-:W-:-:S04]  /*12c0*/  ULEA UR5, UR5, UR4, 0xd ;  /* 0x0000000405057291 */ /* 0x000fc8000f8e683f */
[----:B------:R-:W-:-:S04]  /*12d0*/  USHF.R.U32.HI UR5, URZ, 0x4, UR5 ;  /* 0x000000043f057899 */ /* 0x000fc80008011605 */
[----:B------:R-:W-:-:S04]  /*12e0*/  ULOP3.LUT UR52, UR5, 0x3fff, URZ, 0xc0, !UPT ;  /* 0x00003fff05347892 */ /* 0x000fc8000f8ec03f */
[----:B------:R-:W-:Y:S08]  /*12f0*/  @!P0 BRA `(.L_x_207) ;  /* 0x0000000000408947 */ /* 0x000ff00003800000 */
[----:B------:R-:W-:Y:S01]  /*1300*/  MOV R0, 0x0 ;  /* 0x0000000000007802 */ /* 0x000fe20000000f00 */
[----:B------:R-:W-:Y:S01]  /*1310*/  ULDC.64 UR4, c[0x4][0x88] ;  /* 0x0100220000047ab9 */ /* 0x000fe20000000a00 */
[----:B------:R-:W-:Y:S01]  /*1320*/  ULDC.64 UR6, c[0x4][0x28] ;  /* 0x01000a0000067ab9 */ /* 0x000fe20000000a00 */
[----:B------:R-:W-:Y:S01]  /*1330*/  IMAD.U32 R4, RZ, RZ, UR4 ;  /* 0x00000004ff047e24 */ /* 0x000fe2000f8e00ff */
[----:B------:R0:W1:Y:S01]  /*1340*/  LDC.64 R14, c[0x4][R0] ;  /* 0x01000000000e7b82 */ /* 0x0000620000000a00 */
[----:B------:R-:W-:Y:S01]  /*1350*/  MOV R5, UR5 ;  /* 0x0000000500057c02 */ /* 0x000fe20008000f00 */
[----:B------:R-:W-:Y:S01]  /*1360*/  ULDC.64 UR4, c[0x4][0x90] ;  /* 0x0100240000047ab9 */ /* 0x000fe20000000a00 */
        /* <DEDUP_REMOVED lines=9> */
.L_x_207:
[----:B------:R-:W-:Y:S01]  /*1400*/  ULEA.HI UR4, UR47, UR47, URZ, 0x1 ;  /* 0x0000002f2f047291 */ /* 0x000fe2000f8f083f */
[----:B------:R-:W-:-:S03]  /*1410*/  IMAD.U32 R3, RZ, RZ, UR48 ;  /* 0x00000030ff037e24 */ /* 0x000fc6000f8e00ff */
[----:B------:R-:W-:Y:S02]  /*1420*/  ULOP3.LUT UR4, UR4, 0xfffffffe, URZ, 0xc0, !UPT ;  /* 0xfffffffe04047892 */ /* 0x000fe4000f8ec03f */
[----:B------:R-:W-:Y:S02]  /*1430*/  ISETP.NE.AND P0, PT, R3, 0x3, PT ;  /* 0x000000030300780c */ /* 0x000fe40003f05270 */
[----:B------:R-:W-:-:S06]  /*1440*/  UIADD3 UR4, UR47, -UR4, URZ ;  /* 0x800000042f047290 */ /* 0x000fcc000fffe03f */
[----:B------:R-:W-:-:S04]  /*1450*/  MOV R0, UR4 ;  /* 0x0000000400007c02 */ /* 0x000fc80008000f00 */
[----:B------:R-:W-:-:S04]  /*1460*/  SHF.L.U32 R0, R0, 0x1f, RZ ;  /* 0x0000001f00007819 */ /* 0x000fc800000006ff */
[----:B------:R-:W0:Y:S02]  /*1470*/  SYNCS.PHASECHK.TRANS64.TRYWAIT P1, [UR49+0x16800], R0 ;  /* 0x01680000ff0075a7 */ /* 0x000e240008020171 */
[----:B0-----:R-:W-:Y:S05]  /*1480*/  @!P1 BRA `(.L_x_208) ;  /* 0x000000b400bc9947 */ /* 0x001fea0003800000 */
.L_x_323:
[----:B------:R-:W-:Y:S05]  /*1490*/  @!P0 BRA `(.L_x_209) ;  /* 0x0000000000048947 */ /* 0x000fea0003800000 */
[----:B------:R-:W-:Y:S01]  /*14a0*/  BPT.TRAP 0x1 ;  /* 0x000000040000795c */ /* 0x000fe20000300000 */
.L_x_209:
[----:B------:R-:W-:Y:S02]  /*14b0*/  IMAD.U32 R4, RZ, RZ, UR36 ;  /* 0x00000024ff047e24 */ /* 0x000fe4000f8e00ff */
[----:B0-----:R-:W-:-:S03]  /*14c0*/  IMAD.U32 R3, RZ, RZ, UR46 ;  /* 0x0000002eff037e24 */ /* 0x001fc6000f8e00ff */
[----:B------:R-:W-:Y:S02]  /*14d0*/  LEA R4, R4, UR49, 0x3 ;  /* 0x0000003104047c11 */ /* 0x000fe4000f8e18ff */
[----:B------:R-:W-:-:S04]  /*14e0*/  SHF.L.U32 R3, R3, 0x1f, RZ ;  /* 0x0000001f03037819 */ /* 0x000fc800000006ff */
[----:B------:R0:W1:Y:S01]  /*14f0*/  SYNCS.PHASECHK.TRANS64.TRYWAIT P1, [R4+URZ+0x16830], R3 ;  /* 0x01683003040075a7 */ /* 0x000062000802017f */
[----:B------:R-:W-:Y:S05]  /*1500*/  @!P0 BRA `(.L_x_210) ;  /* 0x0000000000048947 */ /* 0x000fea0003800000 */
[----:B------:R-:W-:Y:S01]  /*1510*/  BPT.TRAP 0x1 ;  /* 0x000000040000795c */ /* 0x000fe20000300000 */
.L_x_210:
[----:B------:R-:W-:Y:S01]  /*1520*/  IMAD.MOV.U32 R119, RZ, RZ, RZ ;  /* 0x000000ffff777224 */ /* 0x000fe200078e00ff */
[----:B-1----:R-:W-:Y:S06]  /*1530*/  @P1 BRA `(.L_x_211) ;  /* 0x0000000000081947 */ /* 0x002fec0003800000 */
[----:B------:R-:W1:Y:S02]  /*1540*/  SYNCS.PHASECHK.TRANS64.TRYWAIT P1, [R4+URZ+0x16830], R3 ;  /* 0x01683003040075a7 */ /* 0x000e64000802017f */
[----:B-1----:R-:W-:Y:S05]  /*1550*/  @!P1 BRA `(.L_x_212) ;  /* 0x000000b400a09947 */ /* 0x002fea0003800000 */
.L_x_211:
[----:B------:R-:W-:Y:S05]  /*1560*/  WARPSYNC.ALL ;  /* 0x0000000000007948 */ /* 0x000fea0003800000 */
[----:B------:R-:W-:Y:S01]  /*1570*/  UIADD3 UR49, UR49, 0xe400, URZ ;  /* 0x0000e40031317890 */ /* 0x000fe2000fffe03f */
[----:B------:R-:W-:Y:S01]  /*1580*/  WARPGROUP.ARRIVE ;  /* 0x00000000000079c5 */ /* 0x000fe20000000000 */
[----:B------:R-:W-:Y:S02]  /*1590*/  ULOP3.LUT UR4, UR52, 0x10000, URZ, 0xfc, !UPT ;  /* 0x0001000034047892 */ /* 0x000fe4000f8efc3f */
[----:B------:R-:W-:Y:S01]  /*15a0*/  USHF.R.U32.HI UR49, URZ, 0x4, UR49 ;  /* 0x000000043f317899 */ /* 0x000fe20008011631 */
[----:B------:R-:W-:Y:S01]  /*15b0*/  UMOV UR5, 0x40000040 ;  /* 0x4000004000057882 */ /* 0x000fe20000000000 */
[----:B------:R-:W-:-:S02]  /*15c0*/  UMOV UR7, 0x40000040 ;  /* 0x4000004000077882 */ /* 0x000fc40000000000 */
[----:B------:R-:W-:Y:S02]  /*15d0*/  ULOP3.LUT UR20, UR49, 0x3fff, URZ, 0xc0, !UPT ;  /* 0x00003fff31147892 */ /* 0x000fe4000f8ec03f */
[----:B------:R-:W-:Y:S02]  /*15e0*/  UIADD3 UR8, UR4, 0x2, URZ ;  /* 0x0000000204087890 */ /* 0x000fe4000fffe03f */
[----:B------:R-:W-:Y:S01]  /*15f0*/  ULOP3.LUT UR20, UR20, 0x10000, URZ, 0xfc, !UPT ;  /* 0x0001000014147892 */ /* 0x000fe2000f8efc3f */
[----:B------:R-:W-:Y:S01]  /*1600*/  UMOV UR9, 0x40000040 ;  /* 0x4000004000097882 */ /* 0x000fe20000000000 */
[----:B------:R-:W-:Y:S02]  /*1610*/  UMOV UR11, 0x40000040 ;  /* 0x40000040000b7882 */ /* 0x000fe40000000000 */
        /* <DEDUP_REMOVED lines=23> */
.L_x_213:
[----:B------:R-:W-:Y:S01]  /*1790*/  VIADD R8, R152, UR42 ;  /* 0x0000002a98087c36 */ /* 0x000fe20008000000 */
[----:B------:R-:W-:Y:S01]  /*17a0*/  P2R R10, PR, RZ, 0x1 ;  /* 0x00000001ff0a7803 */ /* 0x000fe20000000000 */
[----:B01----:R-:W-:Y:S01]  /*17b0*/  IMAD.U32 R3, RZ, RZ, UR45 ;  /* 0x0000002dff037e24 */ /* 0x003fe2000f8e00ff */
[----:B------:R-:W-:Y:S01]  /*17c0*/  ULDC UR6, c[0x0][0x988] ;  /* 0x0002620000067ab9 */ /* 0x000fe20000000800 */
[----:B------:R-:W-:Y:S01]  /*17d0*/  UISETP.GE.AND UP0, UPT, UR42, 0x81, UPT ;  /* 0x000000812a00788c */ /* 0x000fe2000bf06270 */
[-C--:B------:R-:W-:Y:S01]  /*17e0*/  MOV R118, R119.reuse ;  /* 0x0000007700767202 */ /* 0x080fe20000000f00 */
[----:B------:R-:W-:Y:S01]  /*17f0*/  IMAD R8, R3, -0x80, R8 ;  /* 0xffffff8003087824 */ /* 0x000fe200078e0208 */
[-C--:B------:R-:W-:Y:S01]  /*1800*/  MOV R110, R119.reuse ;  /* 0x00000077006e7202 */ /* 0x080fe20000000f00 */
[--C-:B------:R-:W-:Y:S01]  /*1810*/  IMAD.MOV.U32 R116, RZ, RZ, R119.reuse ;  /* 0x000000ffff747224 */ /* 0x100fe200078e0077 */
[----:B------:R-:W-:Y:S01]  /*1820*/  MOV R102, R119 ;  /* 0x0000007700667202 */ /* 0x000fe20000000f00 */
        /* <DEDUP_REMOVED lines=20> */
[----:B------:R-:W-:Y:S01]  /*1970*/  IMAD.MOV.U32 R88, RZ, RZ, R119 ;  /* 0x000000ffff587224 */ /* 0x000fe200078e0077 */
[----:B------:R-:W-:-:S02]  /*1980*/  FMNMX.FTZ R0, R105, R0, !PT ;  /* 0x0000000069007209 */ /* 0x000fc40007810000 */
        /* <DEDUP_REMOVED lines=68> */
[C---:B------:R-:W-:Y:S02]  /*1dd0*/  ISETP.GT.AND P6, PT, R8.reuse, 0x58, PT ;  /* 0x000000580800780c */ /* 0x040fe40003fc4270 */
[----:B------:R-:W-:Y:S02]  /*1de0*/  FSEL R65, R65, -INF , P2 ;  /* 0xff80000041417808 */ /* 0x000fe40001000000 */
[----:B------:R-:W-:Y:S02]  /*1df0*/  FMNMX.FTZ R0, R127, R0, !PT ;  /* 0x000000007f007209 */ /* 0x000fe40007810000 */
[----:B------:R-:W-:-:S02]  /*1e00*/  ISETP.GT.AND P0, PT, R8, 0x59, PT ;  /* 0x000000590800780c */ /* 0x000fc40003f04270 */
[----:B------:R-:W-:Y:S02]  /*1e10*/  FSEL R129, R68, -INF , P6 ;  /* 0xff80000044817808 */ /* 0x000fe40003000000 */
[----:B------:R-:W-:Y:S02]  /*1e20*/  FMNMX.FTZ R0, R65, R0, !PT ;  /* 0x0000000041007209 */ /* 0x000fe40007810000 */
[----:B------:R-:W-:Y:S02]  /*1e30*/  FSEL R59, R59, -INF , P5 ;  /* 0xff8000003b3b7808 */ /* 0x000fe40002800000 */
[----:B------:R-:W-:Y:S02]  /*1e40*/  ISETP.GT.AND P5, PT, R8, 0x60, PT ;  /* 0x000000600800780c */ /* 0x000fe40003fa4270 */
[----:B------:R-:W-:Y:S02]  /*1e50*/  FSEL R131, R69, -INF , P0 ;  /* 0xff80000045837808 */ /* 0x000fe40000000000 */
        /* <DEDUP_REMOVED lines=13> */
[----:B------:R-:W-:Y:S02]  /*1f30*/  FSEL R77, R77, -INF , P2 ;  /* 0xff8000004d4d7808 */ /* 0x000fe40001000000 */
[----:B------:R-:W-:Y:S02]  /*1f40*/  FMNMX.FTZ R0, R135, R0, !PT ;  /* 0x0000000087007209 */ /* 0x000fe40007810000 */
[----:B------:R-:W-:Y:S02]  /*1f50*/  ISETP.GT.AND P3, PT, R8, 0x70, PT ;  /* 0x000000700800780c */ /* 0x000fe40003f64270 */
[----:B------:R-:W-:Y:S02]  /*1f60*/  FSEL R37, R62, -INF , P4 ;  /* 0xff8000003e257808 */ /* 0x000fe40002000000 */
[----:B------:R-:W-:Y:S02]  /*1f70*/  FSEL R137, R80, -INF , P3 ;  /* 0xff80000050897808 */ /* 0x000fe40001800000 */
[----:B------:R-:W-:-:S02]  /*1f80*/  FMNMX.FTZ R0, R77, R0, !PT ;  /* 0x000000004d007209 */ /* 0x000fc40007810000 */
[C---:B------:R-:W-:Y:S02]  /*1f90*/  ISETP.GT.AND P4, PT, R8.reuse, 0x71, PT ;  /* 0x000000710800780c */ /* 0x040fe40003f84270 */
[----:B------:R-:W-:Y:S02]  /*1fa0*/  FMNMX.FTZ R0, R137, R0, !PT ;  /* 0x0000000089007209 */ /* 0x000fe40007810000 */
[----:B------:R-:W-:Y:S02]  /*1fb0*/  FSEL R139, R81, -INF , P4 ;  /* 0xff800000518b7808 */ /* 0x000fe40002000000 */
[----:B------:R-:W-:Y:S02]  /*1fc0*/  ISETP.GT.AND P5, PT, R8, 0x78, PT ;  /* 0x000000780800780c */ /* 0x000fe40003fa4270 */
[----:B------:R-:W-:Y:S02]  /*1fd0*/  FMNMX.FTZ R0, R139, R0, !PT ;  /* 0x000000008b007209 */ /* 0x000fe40007810000 */
[----:B------:R-:W-:-:S02]  /*1fe0*/  FSEL R81, R84, -INF , P5 ;  /* 0xff80000054517808 */ /* 0x000fc40002800000 */
[----:B------:R-:W-:Y:S02]  /*1ff0*/  ISETP.GT.AND P6, PT, R8, 0x79, PT ;  /* 0x000000790800780c */ /* 0x000fe40003fc4270 */
[----:B------:R-:W-:Y:S02]  /*2000*/  FMNMX.FTZ R0, R81, R0, !PT ;  /* 0x0000000051007209 */ /* 0x000fe40007810000 */
[----:B------:R-:W-:Y:S02]  /*2010*/  FSEL R85, R85, -INF , P6 ;  /* 0xff80000055557808 */ /* 0x000fe40003000000 */
[----:B------:R-:W-:Y:S02]  /*2020*/  P2R R24, PR, RZ, 0x8 ;  /* 0x00000008ff187803 */ /* 0x000fe40000000000 */
[----:B------:R-:W-:Y:S01]  /*2030*/  FMNMX.FTZ R12, R85, R0, !PT ;  /* 0x00000000550c7209 */ /* 0x000fe20007810000 */
[----:B------:R-:W-:Y:S01]  /*2040*/  IMAD.U32 R0, RZ, RZ, UR6 ;  /* 0x00000006ff007e24 */ /* 0x000fe2000f8e00ff */
[----:B------:R-:W-:-:S02]  /*2050*/  P2R R30, PR, RZ, 0x1 ;  /* 0x00000001ff1e7803 */ /* 0x000fc40000000000 */
[----:B------:R-:W-:Y:S01]  /*2060*/  P2R R28, PR, RZ, 0x2 ;  /* 0x00000002ff1c7803 */ /* 0x000fe20000000000 */
[----:B------:R-:W0:Y:S01]  /*2070*/  SHFL.BFLY PT, R3, R12, 0x2, 0x1f ;  /* 0x0c401f000c037f89 */ /* 0x000e2200000e0000 */
[----:B------:R-:W-:Y:S02]  /*2080*/  P2R R26, PR, RZ, 0x4 ;  /* 0x00000004ff1a7803 */ /* 0x000fe40000000000 */
[C---:B------:R-:W-:Y:S02]  /*2090*/  ISETP.GT.AND P2, PT, R8.reuse, 0x58, PT ;  /* 0x000000580800780c */ /* 0x040fe40003f44270 */
[C---:B------:R-:W-:Y:S02]  /*20a0*/  ISETP.GT.AND P1, PT, R8.reuse, 0x59, PT ;  /* 0x000000590800780c */ /* 0x040fe40003f24270 */
[----:B------:R-:W-:Y:S02]  /*20b0*/  ISETP.GT.AND P0, PT, R8, 0x60, PT ;  /* 0x000000600800780c */ /* 0x000fe40003f04270 */
[----:B------:R-:W-:-:S02]  /*20c0*/  FSEL R45, R70, -INF , P2 ;  /* 0xff800000462d7808 */ /* 0x000fc40001000000 */
[----:B------:R-:W-:Y:S02]  /*20d0*/  FSEL R71, R71, -INF , P1 ;  /* 0xff80000047477808 */ /* 0x000fe40000800000 */
[----:B------:R-:W-:Y:S02]  /*20e0*/  FSEL R49, R74, -INF , P0 ;  /* 0xff8000004a317808 */ /* 0x000fe40000000000 */
[----:B------:R-:W-:Y:S02]  /*20f0*/  ISETP.NE.AND P0, PT, R30, RZ, PT ;  /* 0x000000ff1e00720c */ /* 0x000fe40003f05270 */
[----:B------:R-:W-:Y:S02]  /*2100*/  ISETP.NE.AND P1, PT, R28, RZ, PT ;  /* 0x000000ff1c00720c */ /* 0x000fe40003f25270 */
[----:B------:R-:W-:Y:S02]  /*2110*/  FSEL R75, R75, -INF , P0 ;  /* 0xff8000004b4b7808 */ /* 0x000fe40000000000 */
[----:B------:R-:W-:-:S02]  /*2120*/  ISETP.NE.AND P2, PT, R26, RZ, PT ;  /* 0x000000ff1a00720c */ /* 0x000fc40003f45270 */
[----:B------:R-:W-:Y:S02]  /*2130*/  ISETP.NE.AND P0, PT, R10, RZ, PT ;  /* 0x000000ff0a00720c */ /* 0x000fe40003f05270 */
[----:B0-----:R-:W-:Y:S02]  /*2140*/  FMNMX.FTZ R14, R12, R3, !PT ;  /* 0x000000030c0e7209 */ /* 0x001fe40007810000 */
[----:B------:R-:W-:Y:S02]  /*2150*/  R2UR UR6, R4 ;  /* 0x00000000040672ca */ /* 0x000fe400000e0000 */
[----:B------:R-:W-:Y:S01]  /*2160*/  MOV R94, R119 ;  /* 0x00000077005e7202 */ /* 0x000fe20000000f00 */
[----:B------:R-:W0:Y:S10]  /*2170*/  SHFL.BFLY PT, R3, R14, 0x1, 0x1f ;  /* 0x0c201f000e037f89 */ /* 0x000e3400000e0000 */
[----:B------:R-:W-:-:S04]  /*2180*/  UIADD3 UR6, UR6, 0x16840, URZ ;  /* 0x0001684006067890 */ /* 0x000fc8000fffe03f */
[----:B------:R-:W-:-:S09]  /*2190*/  UPRMT UR6, UR43, 0x654, UR6 ;  /* 0x000006542b067896 */ /* 0x000fd20008000006 */
[----:B------:R-:W-:Y:S01]  /*21a0*/  SYNCS.ARRIVE.TRANS64.RED.A1T0 RZ, [UR6], RZ ;  /* 0x000000ffffff79a7 */ /* 0x000fe20008100406 */
[----:B0-----:R-:W-:-:S04]  /*21b0*/  FMNMX.FTZ R3, R14, R3, !PT ;  /* 0x000000030e037209 */ /* 0x001fc80007810000 */
        /* <DEDUP_REMOVED lines=27> */
[----:B------:R-:W-:Y:S01]  /*2370*/  FSEL R105, R87, -INF , P6 ;  /* 0xff80000057697808 */ /* 0x000fe20003000000 */
        /* <DEDUP_REMOVED lines=31> */
[-CC-:B------:R-:W-:Y:S01]  /*2570*/  FFMA.FTZ R109, R139, R0.reuse, -R8.reuse ;  /* 0x000000008b6d7223 */ /* 0x180fe20000010808 */
[----:B------:R-:W-:Y:S01]  /*2580*/  FFMA.FTZ R81, R85, R0, -R8 ;  /* 0x0000000055517223 */ /* 0x000fe20000010808 */
[----:B------:R-:W-:Y:S01]  /*2590*/  FMNMX.FTZ R6, R55, R6, !PT ;  /* 0x0000000637067209 */ /* 0x000fe20007810000 */
[----:B------:R-:W-:-:S02]  /*25a0*/  IMAD.MOV.U32 R117, RZ, RZ, R119 ;  /* 0x000000ffff757224 */ /* 0x000fc400078e0077 */
[----:B------:R-:W4:Y:S01]  /*25b0*/  MUFU.EX2 R124, R124 ;  /* 0x0000007c007c7308 */ /* 0x000f220000000800 */
[----:B------:R-:W-:Y:S01]  /*25c0*/  FMNMX.FTZ R6, R33, R6, !PT ;  /* 0x0000000621067209 */ /* 0x000fe20007810000 */
[--C-:B------:R-:W-:Y:S02]  /*25d0*/  IMAD.MOV.U32 R115, RZ, RZ, R119.reuse ;  /* 0x000000ffff737224 */ /* 0x100fe400078e0077 */
[--C-:B------:R-:W-:Y:S01]  /*25e0*/  IMAD.MOV.U32 R113, RZ, RZ, R119.reuse ;  /* 0x000000ffff717224 */ /* 0x100fe200078e0077 */
[----:B------:R-:W-:Y:S01]  /*25f0*/  FMNMX.FTZ R6, R59, R6, !PT ;  /* 0x000000063b067209 */ /* 0x000fe20007810000 */
[----:B------:R-:W-:Y:S02]  /*2600*/  IMAD.MOV.U32 R111, RZ, RZ, R119 ;  /* 0x000000ffff6f7224 */ /* 0x000fe400078e0077 */
        /* <DEDUP_REMOVED lines=93> */
[----:B------:R-:W-:Y:S01]  /*2be0*/  F2FP.BF16.F32.PACK_AB R130, R91, R130 ;  /* 0x000000825b82723e */ /* 0x000fe200000010ff */
[----:B------:R-:W-:Y:S01]  /*2bf0*/  IMAD.MOV.U32 R89, RZ, RZ, R119 ;  /* 0x000000ffff597224 */ /* 0x000fe200078e0077 */
[----:B------:R-:W-:Y:S01]  /*2c00*/  F2FP.BF16.F32.PACK_AB R120, R53, R120 ;  /* 0x000000783578723e */ /* 0x000fe200000010ff */
[----:B------:R-:W-:Y:S01]  /*2c10*/  FADD.FTZ R9, R91, R34 ;  /* 0x000000225b097221 */ /* 0x000fe20000010000 */
[----:B------:R-:W-:Y:S01]  /*2c20*/  FFMA.FTZ R34, R67, R0, -R26 ;  /* 0x0000000043227223 */ /* 0x000fe2000001081a */
[----:B------:R-:W0:Y:S01]  /*2c30*/  MUFU.EX2 R12, R12 ;  /* 0x0000000c000c7308 */ /* 0x000e220000000800 */
[----:B-1----:R-:W-:Y:S01]  /*2c40*/  FADD.FTZ R36, R10, R7 ;  /* 0x000000070a247221 */ /* 0x002fe20000010000 */
[----:B------:R-:W-:Y:S01]  /*2c50*/  FADD.FTZ R38, R132, R9 ;  /* 0x0000000984267221 */ /* 0x000fe20000010000 */
[----:B------:R-:W-:Y:S01]  /*2c60*/  F2FP.BF16.F32.PACK_AB R132, R93, R132 ;  /* 0x000000845d84723e */ /* 0x000fe200000010ff */
[----:B------:R-:W-:Y:S01]  /*2c70*/  IMAD.MOV.U32 R91, RZ, RZ, R119 ;  /* 0x000000ffff5b7224 */ /* 0x000fe200078e0077 */
[----:B------:R-:W-:Y:S01]  /*2c80*/  F2FP.BF16.F32.PACK_AB R122, R57, R122 ;  /* 0x0000007a397a723e */ /* 0x000fe200000010ff */
[----:B------:R-:W-:Y:S01]  /*2c90*/  FADD.FTZ R9, R93, R38 ;  /* 0x000000265d097221 */ /* 0x000fe20000010000 */
[----:B------:R-:W-:Y:S01]  /*2ca0*/  F2FP.BF16.F32.PACK_AB R124, R61, R124 ;  /* 0x0000007c3d7c723e */ /* 0x000fe200000010ff */
[----:B------:R-:W1:Y:S01]  /*2cb0*/  MUFU.EX2 R129, R129 ;  /* 0x0000008100817308 */ /* 0x000e620000000800 */
[----:B--2---:R-:W-:Y:S01]  /*2cc0*/  FADD.FTZ R7, R127, R36 ;  /* 0x000000247f077221 */ /* 0x004fe20000010000 */
[----:B------:R-:W-:Y:S01]  /*2cd0*/  FADD.FTZ R38, R134, R9 ;  /* 0x0000000986267221 */ /* 0x000fe20000010000 */
[----:B------:R-:W-:Y:S01]  /*2ce0*/  F2FP.BF16.F32.PACK_AB R126, R69, R126 ;  /* 0x0000007e457e723e */ /* 0x000fe200000010ff */
[----:B------:R-:W-:Y:S01]  /*2cf0*/  IMAD.MOV.U32 R93, RZ, RZ, R119 ;  /* 0x000000ffff5d7224 */ /* 0x000fe200078e0077 */
[C---:B------:R-:W-:Y:S01]  /*2d00*/  F2FP.BF16.F32.PACK_AB R134, R79.reuse, R134 ;  /* 0x000000864f86723e */ /* 0x040fe200000010ff */
[----:B------:R-:W-:Y:S01]  /*2d10*/  FADD.FTZ R9, R79, R38 ;  /* 0x000000264f097221 */ /* 0x000fe20000010000 */
[----:B------:R-:W-:Y:S01]  /*2d20*/  F2FP.BF16.F32.PACK_AB R125, R10, R125 ;  /* 0x0000007d0a7d723e */ /* 0x000fe200000010ff */
[----:B------:R-:W2:Y:S01]  /*2d30*/  MUFU.EX2 R14, R14 ;  /* 0x0000000e000e7308 */ /* 0x000ea20000000800 */
[----:B0-----:R-:W-:Y:S01]  /*2d40*/  FADD.FTZ R36, R12, R7 ;  /* 0x000000070c247221 */ /* 0x001fe20000010000 */
[----:B------:R-:W-:Y:S01]  /*2d50*/  FADD.FTZ R38, R136, R9 ;  /* 0x0000000988267221 */ /* 0x000fe20000010000 */
[----:B------:R-:W-:-:S02]  /*2d60*/  F2FP.BF16.F32.PACK_AB R136, R83, R136 ;  /* 0x000000885388723e */ /* 0x000fc400000010ff */
[----:B------:R-:W-:Y:S01]  /*2d70*/  F2FP.BF16.F32.PACK_AB R127, R12, R127 ;  /* 0x0000007f0c7f723e */ /* 0x000fe200000010ff */
[----:B------:R-:W-:Y:S02]  /*2d80*/  FADD.FTZ R9, R83, R38 ;  /* 0x0000002653097221 */ /* 0x000fe40000010000 */
        /* <DEDUP_REMOVED lines=37> */
[----:B------:R-:W-:Y:S01]  /*2fe0*/  F2FP.BF16.F32.PACK_AB R142, R107, R142 ;  /* 0x0000008e6b8e723e */ /* 0x000fe200000010ff */
[----:B------:R-:W-:-:S05]  /*2ff0*/  IMAD.MOV.U32 R107, RZ, RZ, R119 ;  /* 0x000000ffff6b7224 */ /* 0x000fca00078e0077 */
        /* <DEDUP_REMOVED lines=19> */
[----:B------:R-:W-:-:S06]  /*3130*/  F2FP.BF16.F32.PACK_AB R146, R77, R146 ;  /* 0x000000924d92723e */ /* 0x000fcc00000010ff */
        /* <DEDUP_REMOVED lines=10> */
[----:B--2---:R-:W-:-:S06]  /*31e0*/  IMAD.MOV.U32 R97, RZ, RZ, R119 ;  /* 0x000000ffff617224 */ /* 0x004fcc00078e0077 */
        /* <DEDUP_REMOVED lines=17> */
[----:B------:R2:W3:Y:S01]  /*3300*/  MUFU.EX2 R6, R105 ;  /* 0x0000006900067308 */ /* 0x0004e20000000800 */
[----:B-1----:R-:W-:-:S07]  /*3310*/  FADD.FTZ R42, R150, R9 ;  /* 0x00000009962a7221 */ /* 0x002fce0000010000 */
[----:B------:R-:W1:Y:S01]  /*3320*/  MUFU.EX2 R81, R81 ;  /* 0x0000005100517308 */ /* 0x000e620000000800 */
[----:B0-----:R-:W-:Y:S01]  /*3330*/  FADD.FTZ R7, R103, R8 ;  /* 0x0000000867077221 */ /* 0x001fe20000010000 */
[----:B--2---:R-:W-:Y:S01]  /*3340*/  IMAD.MOV.U32 R105, RZ, RZ, R119 ;  /* 0x000000ffff697224 */ /* 0x004fe200078e0077 */
[C---:B---3--:R-:W-:Y:S02]  /*3350*/  F2FP.BF16.F32.PACK_AB R151, R6.reuse, R103 ;  /* 0x000000670697723e */ /* 0x048fe400000010ff */
[----:B------:R-:W-:Y:S01]  /*3360*/  FADD.FTZ R7, R6, R7 ;  /* 0x0000000706077221 */ /* 0x000fe20000010000 */
[----:B------:R-:W-:Y:S02]  /*3370*/  IMAD.MOV.U32 R103, RZ, RZ, R119 ;  /* 0x000000ffff677224 */ /* 0x000fe400078e0077 */
[C---:B-1----:R-:W-:Y:S01]  /*3380*/  FADD.FTZ R9, R81.reuse, R42 ;  /* 0x0000002a51097221 */ /* 0x042fe20000010000 */
[----:B------:R-:W-:Y:S01]  /*3390*/  F2FP.BF16.F32.PACK_AB R150, R81, R150 ;  /* 0x000000965196723e */ /* 0x000fe200000010ff */
[----:B------:R-:W-:Y:S06]  /*33a0*/  @!P1 BRA `(.L_x_214) ;  /* 0x0000001c00b09947 */ /* 0x000fec0003800000 */
[----:B------:R-:W-:Y:S01]  /*33b0*/  IMAD.MOV.U32 R6, RZ, RZ, R5 ;  /* 0x000000ffff067224 */ /* 0x000fe200078e0005 */
[----:B------:R-:W-:Y:S02]  /*33c0*/  MOV R4, R3 ;  /* 0x0000000300047202 */ /* 0x000fe40000000f00 */
        /* <DEDUP_REMOVED lines=15> */
[----:B------:R-:W-:Y:S01]  /*34c0*/  CS2R R88, SRZ ;  /* 0x0000000000587805 */ /* 0x000fe2000001ff00 */
[----:B------:R-:W-:Y:S01]  /*34d0*/  UIADD3 UR45, UR45, -0x2, URZ ;  /* 0xfffffffe2d2d7890 */ /* 0x000fe2000fffe03f */
[----:B------:R-:W-:Y:S01]  /*34e0*/  UMOV UR22, UR46 ;  /* 0x0000002e00167c82 */ /* 0x000fe20008000000 */
[----:B------:R-:W-:-:S10]  /*34f0*/  UMOV UR21, UR36 ;  /* 0x0000002400157c82 */ /* 0x000fd40008000000 */
.L_x_225:
[----:B------:R-:W-:Y:S01]  /*3500*/  ISETP.NE.AND P2, PT, RZ, UR44, PT ;  /* 0x0000002cff007c0c */ /* 0x000fe2000bf45270 */
[----:B------:R-:W-:-:S04]  /*3510*/  UISETP.NE.AND UP0, UPT, UR21, 0x1, UPT ;  /* 0x000000011500788c */ /* 0x000fc8000bf05270 */
[----:B------:R-:W-:-:S04]  /*3520*/  USEL UR46, URZ, 0x1, UP0 ;  /* 0x000000013f2e7887 */ /* 0x000fc80008000000 */
[----:B------:R-:W-:-:S04]  /*3530*/  ULOP3.LUT UR46, UR22, UR46, URZ, 0x3c, !UPT ;  /* 0x0000002e162e7292 */ /* 0x000fc8000f8e3c3f */
[----:B------:R-:W-:Y:S08]  /*3540*/  @P2 BRA `(.L_x_215) ;  /* 0x0000000000442947 */ /* 0x000ff00003800000 */
[----:B------:R-:W-:Y:S05]  /*3550*/  @!P0 BRA `(.L_x_216) ;  /* 0x0000000000048947 */ /* 0x000fea0003800000 */
[----:B------:R-:W-:Y:S01]  /*3560*/  BPT.TRAP 0x1 ;  /* 0x000000040000795c */ /* 0x000fe20000300000 */
.L_x_216:
[----:B------:R-:W0:Y:S01]  /*3570*/  S2UR UR10, SR_CgaCtaId ;  /* 0x00000000000a79c3 */ /* 0x000e220000008800 */
[----:B------:R-:W-:Y:S01]  /*3580*/  UIADD3 UR6, UR21, 0x1, URZ ;  /* 0x0000000115067890 */ /* 0x000fe2000fffe03f */
[----:B------:R-:W-:Y:S01]  /*3590*/  IMAD.U32 R0, RZ, RZ, UR46 ;  /* 0x0000002eff007e24 */ /* 0x000fe2000f8e00ff */
[----:B------:R-:W-:Y:S02]  /*35a0*/  UMOV UR7, 0x400 ;  /* 0x0000040000077882 */ /* 0x000fe40000000000 */
[----:B------:R-:W-:Y:S02]  /*35b0*/  UISETP.NE.AND UP0, UPT, UR6, 0x2, UPT ;  /* 0x000000020600788c */ /* 0x000fe4000bf05270 */
[----:B------:R-:W-:Y:S02]  /*35c0*/  SHF.L.U32 R0, R0, 0x1f, RZ ;  /* 0x0000001f00007819 */ /* 0x000fe400000006ff */
[----:B------:R-:W-:Y:S02]  /*35d0*/  USEL UR6, UR6, URZ, UP0 ;  /* 0x0000003f06067287 */ /* 0x000fe40008000000 */
[----:B0-----:R-:W-:-:S04]  /*35e0*/  ULEA UR7, UR10, UR7, 0x18 ;  /* 0x000000070a077291 */ /* 0x001fc8000f8ec03f */
[----:B------:R-:W-:-:S09]  /*35f0*/  ULEA UR6, UR6, UR7, 0x3 ;  /* 0x0000000706067291 */ /* 0x000fd2000f8e183f */
[----:B------:R0:W1:Y:S01]  /*3600*/  SYNCS.PHASECHK.TRANS64.TRYWAIT P1, [UR6+0x16830], R0 ;  /* 0x01683000ff0075a7 */ /* 0x0000620008020146 */
[----:B------:R-:W-:Y:S05]  /*3610*/  @!P0 BRA `(.L_x_217) ;  /* 0x0000000000048947 */ /* 0x000fea0003800000 */
[----:B------:R-:W-:Y:S01]  /*3620*/  BPT.TRAP 0x1 ;  /* 0x000000040000795c */ /* 0x000fe20000300000 */
.L_x_217:
[----:B-1----:R-:W-:Y:S05]  /*3630*/  @P1 BRA `(.L_x_215) ;  /* 0x0000000000081947 */ /* 0x002fea0003800000 */
[----:B------:R-:W1:Y:S02]  /*3640*/  SYNCS.PHASECHK.TRANS64.TRYWAIT P1, [UR6+0x16830], R0 ;  /* 0x01683000ff0075a7 */ /* 0x000e640008020146 */
[----:B-1----:R-:W-:Y:S05]  /*3650*/  @!P1 BRA `(.L_x_218) ;  /* 0x0000009400749947 */ /* 0x002fea0003800000 */
.L_x_215:
        /* <DEDUP_REMOVED lines=28> */
.L_x_220:
[----:B------:R-:W0:Y:S01]  /*3820*/  S2UR UR7, SR_CgaCtaId ;  /* 0x00000000000779c3 */ /* 0x000e220000008800 */
[----:B------:R-:W-:Y:S01]  /*3830*/  UMOV UR6, 0x400 ;  /* 0x0000040000067882 */ /* 0x000fe20000000000 */
[----:B------:R-:W-:-:S05]  /*3840*/  IMAD.U32 R0, RZ, RZ, UR22 ;  /* 0x00000016ff007e24 */ /* 0x000fca000f8e00ff */
[----:B------:R-:W-:Y:S01]  /*3850*/  SHF.L.U32 R0, R0, 0x1f, RZ ;  /* 0x0000001f00007819 */ /* 0x000fe200000006ff */
[----:B0-----:R-:W-:-:S04]  /*3860*/  ULEA UR6, UR7, UR6, 0x18 ;  /* 0x0000000607067291 */ /* 0x001fc8000f8ec03f */
[----:B------:R-:W-:-:S09]  /*3870*/  ULEA UR6, UR21, UR6, 0x3 ;  /* 0x0000000615067291 */ /* 0x000fd2000f8e183f */
[----:B------:R0:W1:Y:S01]  /*3880*/  SYNCS.PHASECHK.TRANS64.TRYWAIT P1, [UR6+0x16850], R0 ;  /* 0x01685000ff0075a7 */ /* 0x0000620008020146 */
[----:B------:R-:W-:Y:S05]  /*3890*/  @!P0 BRA `(.L_x_221) ;  /* 0x0000000000048947 */ /* 0x000fea0003800000 */
[----:B------:R-:W-:Y:S01]  /*38a0*/  BPT.TRAP 0x1 ;  /* 0x000000040000795c */ /* 0x000fe20000300000 */
.L_x_221:
[----:B-1----:R-:W-:Y:S05]  /*38b0*/  @P1 BRA `(.L_x_219) ;  /* 0x0000000000081947 */ /* 0x002fea0003800000 */
[----:B------:R-:W1:Y:S02]  /*38c0*/  SYNCS.PHASECHK.TRANS64.TRYWAIT P1, [UR6+0x16850], R0 ;  /* 0x01685000ff0075a7 */ /* 0x000e640008020146 */
[----:B-1----:R-:W-:Y:S05]  /*38d0*/  @!P1 BRA `(.L_x_222) ;  /* 0x0000009000ec9947 */ /* 0x002fea0003800000 */
.L_x_219:
[----:B------:R-:W2:Y:S01]  /*38e0*/  S2UR UR11, SR_CgaCtaId ;  /* 0x00000000000b79c3 */ /* 0x000ea20000008800 */
[----:B------:R-:W-:Y:S01]  /*38f0*/  UMOV UR6, 0x400 ;  /* 0x0000040000067882 */ /* 0x000fe20000000000 */
[----:B------:R-:W-:Y:S01]  /*3900*/  WARPGROUP.ARRIVE ;  /* 0x00000000000079c5 */ /* 0x000fe20000000000 */
[----:B------:R-:W-:-:S05]  /*3910*/  UMOV UR7, 0x40000040 ;  /* 0x4000004000077882 */ /* 0x000fca0000000000 */
[----:B-1----:R-:W1:Y:S01]  /*3920*/  S2R R3, SR_TID.X ;  /* 0x0000000000037919 */ /* 0x002e620000002100 */
[----:B0-----:R-:W-:Y:S01]  /*3930*/  VIADD R0, R19, 0x9 ;  /* 0x0000000913007836 */ /* 0x001fe20000000000 */
[----:B--2---:R-:W-:-:S04]  /*3940*/  ULEA UR14, UR11, UR6, 0x18 ;  /* 0x000000060b0e7291 */ /* 0x004fc8000f8ec03f */
[----:B------:R-:W-:-:S04]  /*3950*/  UIADD3 UR6, UR14, 0x400, URZ ;  /* 0x000004000e067890 */ /* 0x000fc8000fffe03f */
[----:B------:R-:W-:-:S04]  /*3960*/  USHF.R.U32.HI UR6, URZ, 0x4, UR6 ;  /* 0x000000043f067899 */ /* 0x000fc80008011606 */
[----:B------:R-:W-:Y:S01]  /*3970*/  ULOP3.LUT UR6, UR6, 0x3fff, URZ, 0xc0, !UPT ;  /* 0x00003fff06067892 */ /* 0x000fe2000f8ec03f */
[----:B-1----:R-:W-:-:S03]  /*3980*/  ISETP.GE.U32.AND P1, PT, R3, 0x180, PT ;  /* 0x000001800300780c */ /* 0x002fc60003f26070 */
[----:B------:R-:W-:Y:S01]  /*3990*/  ULEA UR10, UR21, UR6, 0xa ;  /* 0x00000006150a7291 */ /* 0x000fe2000f8e503f */
[----:B------:R-:W-:-:S06]  /*39a0*/  SEL R0, R0, 0x9, !P1 ;  /* 0x0000000900007807 */ /* 0x000fcc0004800000 */
[----:B------:R-:W-:Y:S02]  /*39b0*/  UMOV UR6, UR10 ;  /* 0x0000000a00067c82 */ /* 0x000fe40008000000 */
        /* <DEDUP_REMOVED lines=40> */
.L_x_223:
        /* <DEDUP_REMOVED lines=279> */
.L_x_224:
        /* <DEDUP_REMOVED lines=74> */
[----:B------:R-:W-:Y:S01]  /*5250*/  F2FP.BF16.F32.PACK_AB R151, R53, R151 ;  /* 0x000000973597723e */ /* 0x000fe200000010ff */
[----:B------:R-:W-:Y:S06]  /*5260*/  @P1 BRA `(.L_x_225) ;  /* 0xffffffe000a41947 */ /* 0x000fec000383ffff */
.L_x_214:
[----:B------:R-:W-:Y:S06]  /*5270*/  BAR.ARV 0x8, 0x200 ;  /* 0x0208000000007b1d */ /* 0x000fec0000002000 */
[----:B------:R-:W-:Y:S05]  /*5280*/  @!P0 BRA `(.L_x_226) ;  /* 0x0000000000048947 */ /* 0x000fea0003800000 */
[----:B------:R-:W-:Y:S01]  /*5290*/  BPT.TRAP 0x1 ;  /* 0x000000040000795c */ /* 0x000fe20000300000 */
.L_x_226:
        /* <DEDUP_REMOVED lines=9> */
.L_x_227:
[----:B-1----:R-:W-:Y:S05]  /*5330*/  @P1 BRA `(.L_x_228) ;  /* 0x0000000000081947 */ /* 0x002fea0003800000 */
[----:B------:R-:W1:Y:S02]  /*5340*/  SYNCS.PHASECHK.TRANS64.TRYWAIT P1, [UR5+0x16850], R4 ;  /* 0x01685004ff0075a7 */ /* 0x000e640008020145 */
[----:B-1----:R-:W-:Y:S05]  /*5350*/  @!P1 BRA `(.L_x_229) ;  /* 0x0000007800649947 */ /* 0x002fea0003800000 */
.L_x_228:
[----:B------:R-:W-:Y:S01]  /*5360*/  UIADD3 UR4, UR4, 0x400, URZ ;  /* 0x0000040004047890 */ /* 0x000fe2000fffe03f */
[----:B------:R-:W-:Y:S01]  /*5370*/  WARPGROUP.ARRIVE ;  /* 0x00000000000079c5 */ /* 0x000fe20000000000 */
[----:B------:R-:W-:Y:S01]  /*5380*/  UMOV UR11, 0x40000040 ;  /* 0x40000040000b7882 */ /* 0x000fe20000000000 */
[----:B01----:R-:W0:Y:S01]  /*5390*/  SHFL.BFLY PT, R4, R9, 0x2, 0x1f ;  /* 0x0c401f0009047f89 */ /* 0x003e2200000e0000 */
[----:B------:R-:W-:Y:S01]  /*53a0*/  USHF.R.U32.HI UR4, URZ, 0x4, UR4 ;  /* 0x000000043f047899 */ /* 0x000fe20008011604 */
[----:B------:R-:W-:Y:S01]  /*53b0*/  MOV R29, 0xff800000 ;  /* 0xff800000001d7802 */ /* 0x000fe20000000f00 */
[----:B------:R-:W-:Y:S01]  /*53c0*/  IMAD.MOV.U32 R28, RZ, RZ, -0x800000 ;  /* 0xff800000ff1c7424 */ /* 0x000fe200078e00ff */
[----:B------:R-:W1:Y:S01]  /*53d0*/  SHFL.BFLY PT, R6, R7, 0x2, 0x1f ;  /* 0x0c401f0007067f89 */ /* 0x000e6200000e0000 */
[----:B------:R-:W-:-:S04]  /*53e0*/  ULOP3.LUT UR4, UR4, 0x3fff, URZ, 0xc0, !UPT ;  /* 0x00003fff04047892 */ /* 0x000fc8000f8ec03f */
[----:B------:R-:W-:-:S04]  /*53f0*/  ULEA UR4, UR36, UR4, 0xa ;  /* 0x0000000424047291 */ /* 0x000fc8000f8e503f */
[----:B------:R-:W-:-:S03]  /*5400*/  UIADD3 UR6, UR4, 0x80, URZ ;  /* 0x0000008004067890 */ /* 0x000fc6000fffe03f */
[----:B------:R-:W-:Y:S02]  /*5410*/  UMOV UR10, UR4 ;  /* 0x00000004000a7c82 */ /* 0x000fe40008000000 */
        /* <DEDUP_REMOVED lines=10> */
[----:B------:R-:W-:Y:S02]  /*54c0*/  FSETP.NE.FTZ.AND P1, PT, R11, RZ, PT ;  /* 0x000000ff0b00720b */ /* 0x000fe40003f35000 */
[----:B------:R-:W-:Y:S02]  /*54d0*/  CS2R R6, SRZ ;  /* 0x0000000000067805 */ /* 0x000fe4000001ff00 */
[----:B------:R-:W-:-:S09]  /*54e0*/  FSETP.NE.FTZ.AND P2, PT, R13, RZ, PT ;  /* 0x000000ff0d00720b */ /* 0x000fd20003f55000 */
[----:B------:R-:W0:Y:S01]  /*54f0*/  @P1 MUFU.LG2 R8, R11 ;  /* 0x0000000b00081308 */ /* 0x000e220000000c00 */
[----:B------:R-:W-:-:S03]  /*5500*/  @P1 FMUL.FTZ R4, R0, 0.69314718246459960938 ;  /* 0x3f31721800041820 */ /* 0x000fc60000410000 */
[----:B------:R-:W-:-:S04]  /*5510*/  @P2 FMUL.FTZ R15, R0, 0.69314718246459960938 ;  /* 0x3f317218000f2820 */ /* 0x000fc80000410000 */
[----:B------:R-:W1:Y:S08]  /*5520*/  @P2 MUFU.LG2 R10, R13 ;  /* 0x0000000d000a2308 */ /* 0x000e700000000c00 */
[----:B------:R2:W3:Y:S01]  /*5530*/  @P1 MUFU.RCP R7, R11 ;  /* 0x0000000b00071308 */ /* 0x0004e20000001000 */
[----:B0-----:R-:W-:-:S04]  /*5540*/  @P1 FMUL.FTZ R9, R8, 0.69314718246459960938 ;  /* 0x3f31721808091820 */ /* 0x001fc80000410000 */
[----:B------:R-:W-:-:S03]  /*5550*/  @P1 FFMA.FTZ R29, R4, R3, R9 ;  /* 0x00000003041d1223 */ /* 0x000fc60000010009 */
[----:B------:R2:W0:Y:S01]  /*5560*/  @P2 MUFU.RCP R6, R13 ;  /* 0x0000000d00062308 */ /* 0x0004220000001000 */
[----:B------:R-:W-:Y:S02]  /*5570*/  WARPGROUP.DEPBAR.LE gsb0, 0x0 ;  /* 0x00008000000079c5 */ /* 0x000fe40000010000 */
[----:B------:R-:W-:Y:S01]  /*5580*/  WARPGROUP.ARRIVE ;  /* 0x00000000000079c5 */ /* 0x000fe20000000000 */
[----:B-1----:R-:W-:-:S04]  /*5590*/  @P2 FMUL.FTZ R10, R10, 0.69314718246459960938 ;  /* 0x3f3172180a0a2820 */ /* 0x002fc80000410000 */
[----:B------:R-:W-:Y:S01]  /*55a0*/  @P2 FFMA.FTZ R28, R15, R5, R10 ;  /* 0x000000050f1c2223 */ /* 0x000fe2000001000a */
        /* <DEDUP_REMOVED lines=37> */
[----:B0-23--:R-:W-:Y:S05]  /*5800*/  @!P0 BRA `(.L_x_230) ;  /* 0x0000000000048947 */ /* 0x00dfea0003800000 */
[----:B------:R-:W-:Y:S01]  /*5810*/  BPT.TRAP 0x1 ;  /* 0x000000040000795c */ /* 0x000fe20000300000 */
.L_x_230:
[----:B------:R-:W-:Y:S01]  /*5820*/  UIADD3 UR4, UR5, 0x16860, URZ ;  /* 0x0001686005047890 */ /* 0x000fe2000fffe03f */
[-C--:B------:R-:W-:Y:S01]  /*5830*/  FMUL.FTZ R56, R88, R7.reuse ;  /* 0x0000000758387220 */ /* 0x080fe20000410000 */
[----:B------:R-:W-:Y:S01]  /*5840*/  UIADD3 UR36, UR36, 0x1, URZ ;  /* 0x0000000124247890 */ /* 0x000fe2000fffe03f */
[-C--:B------:R-:W-:Y:S01]  /*5850*/  FMUL.FTZ R53, R89, R7.reuse ;  /* 0x0000000759357220 */ /* 0x080fe20000410000 */
[----:B------:R-:W-:Y:S01]  /*5860*/  UPRMT UR4, UR7, 0x654, UR4 ;  /* 0x0000065407047896 */ /* 0x000fe20008000004 */
[-C--:B------:R-:W-:Y:S01]  /*5870*/  FMUL.FTZ R52, R92, R7.reuse ;  /* 0x000000075c347220 */ /* 0x080fe20000410000 */
[----:B------:R-:W-:Y:S01]  /*5880*/  UISETP.NE.AND UP0, UPT, UR36, 0x2, UPT ;  /* 0x000000022400788c */ /* 0x000fe2000bf05270 */
[-C--:B------:R-:W-:Y:S01]  /*5890*/  FMUL.FTZ R49, R93, R7.reuse ;  /* 0x000000075d317220 */ /* 0x080fe20000410000 */
[-C--:B------:R-:W-:Y:S01]  /*58a0*/  FMUL.FTZ R48, R96, R7.reuse ;  /* 0x0000000760307220 */ /* 0x080fe20000410000 */
[-C--:B------:R-:W-:Y:S01]  /*58b0*/  FMUL.FTZ R45, R97, R7.reuse ;  /* 0x00000007612d7220 */ /* 0x080fe20000410000 */
[-C--:B------:R-:W-:Y:S01]  /*58c0*/  FMUL.FTZ R44, R100, R7.reuse ;  /* 0x00000007642c7220 */ /* 0x080fe20000410000 */
[-C--:B------:R-:W-:Y:S01]  /*58d0*/  FMUL.FTZ R41, R101, R7.reuse ;  /* 0x0000000765297220 */ /* 0x080fe20000410000 */
[-C--:B------:R-:W-:Y:S01]  /*58e0*/  FMUL.FTZ R37, R104, R7.reuse ;  /* 0x0000000768257220 */ /* 0x080fe20000410000 */
[----:B------:R-:W-:Y:S01]  /*58f0*/  SYNCS.ARRIVE.TRANS64.RED.A1T0 RZ, [UR4], RZ ;  /* 0x000000ffffff79a7 */ /* 0x000fe20008100404 */
[----:B------:R-:W-:Y:S01]  /*5900*/  USEL UR4, URZ, 0x1, UP0 ;  /* 0x000000013f047887 */ /* 0x000fe20008000000 */
        /* <DEDUP_REMOVED lines=18> */
[----:B------:R-:W-:Y:S01]  /*5a30*/  PLOP3.LUT P0, PT, PT, PT, PT, 0x8, 0x0 ;  /* 0x000000000000781c */ /* 0x000fe20003f0e170 */
[-C--:B------:R-:W-:Y:S01]  /*5a40*/  FMUL.FTZ R15, R111, R6.reuse ;  /* 0x000000066f0f7220 */ /* 0x080fe20000410000 */
[-C--:B------:R-:W-:Y:S01]  /*5a50*/  FMUL.FTZ R30, R114, R6.reuse ;  /* 0x00000006721e7220 */ /* 0x080fe20000410000 */
[-C--:B------:R-:W-:Y:S01]  /*5a60*/  FMUL.FTZ R25, R115, R6.reuse ;  /* 0x0000000673197220 */ /* 0x080fe20000410000 */
[-C--:B------:R-:W-:Y:S01]  /*5a70*/  FMUL.FTZ R24, R118, R6.reuse ;  /* 0x0000000676187220 */ /* 0x080fe20000410000 */
[----:B------:R-:W-:Y:S01]  /*5a80*/  FMUL.FTZ R119, R119, R6 ;  /* 0x0000000677777220 */ /* 0x000fe20000410000 */
[----:B------:R-:W-:-:S02]  /*5a90*/  UIADD3 UR47, UR47, 0x1, URZ ;  /* 0x000000012f2f7890 */ /* 0x000fc4000fffe03f */
[----:B------:R-:W-:Y:S02]  /*5aa0*/  USEL UR36, UR36, URZ, UP0 ;  /* 0x0000003f24247287 */ /* 0x000fe40008000000 */
[----:B------:R-:W-:-:S12]  /*5ab0*/  ULOP3.LUT UR46, UR46, UR4, URZ, 0x3c, !UPT ;  /* 0x000000042e2e7292 */ /* 0x000fd8000f8e3c3f */
.L_x_206:
[----:B------:R-:W0:Y:S01]  /*5ac0*/  S2R R5, SR_CgaCtaId ;  /* 0x0000000000057919 */ /* 0x000e220000008800 */
[----:B------:R-:W-:Y:S01]  /*5ad0*/  MOV R0, 0x400 ;  /* 0x0000040000007802 */ /* 0x000fe20000000f00 */
[----:B------:R-:W-:Y:S01]  /*5ae0*/  BSSY B0, `(.L_x_231) ;  /* 0x0000190000007945 */ /* 0x000fe20003800000 */
[----:B------:R-:W-:Y:S02]  /*5af0*/  BAR.SYNC.DEFER_BLOCKING 0x5, 0x200 ;  /* 0x0148000000007b1d */ /* 0x000fe40000010000 */
[----:B0-----:R-:W-:-:S05]  /*5b00*/  LEA R0, R5, R0, 0x18 ;  /* 0x0000000005007211 */ /* 0x001fca00078ec0ff */
[----:B------:R-:W0:Y:S02]  /*5b10*/  LDS.128 R32, [R0+0x168d0] ;  /* 0x0168d00000207984 */ /* 0x000e240000000c00 */
[----:B0-----:R-:W-:Y:S02]  /*5b20*/  R2UR UR6, R33 ;  /* 0x00000000210672ca */ /* 0x001fe400000e0000 */
[----:B------:R-:W-:Y:S01]  /*5b30*/  R2UR UR5, R34 ;  /* 0x00000000220572ca */ /* 0x000fe200000e0000 */
[----:B------:R-:W-:Y:S06]  /*5b40*/  BAR.ARV 0x4, 0x200 ;  /* 0x0108000000007b1d */ /* 0x000fec0000002000 */
[----:B------:R-:W-:Y:S08]  /*5b50*/  @P0 BRA `(.L_x_232) ;  /* 0x0000000c00b80947 */ /* 0x000ff00003800000 */
[----:B------:R-:W0:Y:S01]  /*5b60*/  S2R R5, SR_SWINHI ;  /* 0x0000000000057919 */ /* 0x000e220000002f00 */
[----:B------:R-:W-:Y:S01]  /*5b70*/  F2FP.BF16.F32.PACK_AB R12, R12, R37 ;  /* 0x000000250c0c723e */ /* 0x000fe200000010ff */
[----:B------:R-:W-:Y:S01]  /*5b80*/  ULDC.64 UR8, c[0x0][0xc00] ;  /* 0x0003000000087ab9 */ /* 0x000fe20000000a00 */
[----:B------:R-:W-:Y:S01]  /*5b90*/  F2FP.BF16.F32.PACK_AB R13, R13, R40 ;  /* 0x000000280d0d723e */ /* 0x000fe200000010ff */
[----:B------:R-:W-:Y:S01]  /*5ba0*/  UISETP.NE.U32.AND UP0, UPT, UR8, URZ, UPT ;  /* 0x0000003f0800728c */ /* 0x000fe2000bf05070 */
[----:B------:R-:W-:Y:S01]  /*5bb0*/  F2FP.BF16.F32.PACK_AB R14, R14, R31 ;  /* 0x0000001f0e0e723e */ /* 0x000fe200000010ff */
[----:B------:R-:W-:Y:S01]  /*5bc0*/  USHF.L.U32 UR16, UR38, 0x2, URZ ;  /* 0x0000000226107899 */ /* 0x000fe2000800063f */
[----:B------:R-:W-:Y:S01]  /*5bd0*/  F2FP.BF16.F32.PACK_AB R15, R15, R38 ;  /* 0x000000260f0f723e */ /* 0x000fe200000010ff */
[----:B------:R-:W-:Y:S01]  /*5be0*/  UISETP.NE.AND.EX UP0, UPT, UR9, URZ, UPT, UP0 ;  /* 0x0000003f0900728c */ /* 0x000fe2000bf05300 */
[----:B------:R-:W-:Y:S01]  /*5bf0*/  F2FP.BF16.F32.PACK_AB R36, R27, R36 ;  /* 0x000000241b24723e */ /* 0x000fe200000010ff */
[----:B------:R-:W-:Y:S01]  /*5c00*/  USHF.L.U64.HI UR18, UR38, 0x2, UR39 ;  /* 0x0000000226127899 */ /* 0x000fe20008010227 */
[----:B------:R-:W-:Y:S01]  /*5c10*/  F2FP.BF16.F32.PACK_AB R37, R25, R30 ;  /* 0x0000001e1925723e */ /* 0x000fe200000010ff */
[----:B------:R-:W-:Y:S01]  /*5c20*/  UIADD3 UR4, UP1, UR16, UR8, URZ ;  /* 0x0000000810047290 */ /* 0x000fe2000ff3e03f */
[----:B------:R-:W-:Y:S01]  /*5c30*/  F2FP.BF16.F32.PACK_AB R38, R3, R26 ;  /* 0x0000001a0326723e */ /* 0x000fe200000010ff */
[----:B------:R-:W1:Y:S08]  /*5c40*/  LDC R30, c[0x0][0xbe8] ;  /* 0x0002fa00ff1e7b82 */ /* 0x000e700000000800 */
[----:B------:R-:W-:Y:S01]  /*5c50*/  BAR.SYNC.DEFER_BLOCKING 0x1, 0x180 ;  /* 0x0046000000007b1d */ /* 0x000fe20000010000 */
[----:B------:R-:W-:-:S02]  /*5c60*/  UIADD3.X UR7, UR18, UR9, URZ, UP1, !UPT ;  /* 0x0000000912077290 */ /* 0x000fc40008ffe43f */
[----:B------:R-:W-:-:S03]  /*5c70*/  USHF.R.S32.HI UR17, URZ, 0x1f, UR41 ;  /* 0x0000001f3f117899 */ /* 0x000fc60008011429 */
[----:B------:R-:W-:Y:S01]  /*5c80*/  ULDC.64 UR10, c[0x0][0xb90] ;  /* 0x0002e400000a7ab9 */ /* 0x000fe20000000a00 */
[----:B------:R-:W-:Y:S01]  /*5c90*/  IMAD.U32 R25, RZ, RZ, UR7 ;  /* 0x00000007ff197e24 */ /* 0x000fe2000f8e00ff */
[----:B------:R-:W-:Y:S01]  /*5ca0*/  ULDC.64 UR12, c[0x0][0xc08] ;  /* 0x00030200000c7ab9 */ /* 0x000fe20000000a00 */
[----:B------:R-:W-:Y:S01]  /*5cb0*/  ULDC.64 UR14, c[0x0][0xb98] ;  /* 0x0002e600000e7ab9 */ /* 0x000fe20000000a00 */
[----:B------:R-:W-:Y:S02]  /*5cc0*/  MOV R20, R0 ;  /* 0x0000000000147202 */ /* 0x000fe40000000f00 */
[----:B0-----:R-:W-:-:S03]  /*5cd0*/  MOV R21, R5 ;  /* 0x0000000500157202 */ /* 0x001fc60000000f00 */
[----:B------:R-:W-:-:S03]  /*5ce0*/  IMAD.WIDE R4, R154, 0x2, R20 ;  /* 0x000000029a047825 */ /* 0x000fc600078e0214 */
[C---:B------:R-:W-:Y:S02]  /*5cf0*/  IADD3 R9, P1, R4.reuse, 0x40, RZ ;  /* 0x0000004004097810 */ /* 0x040fe40007f3e0ff */
[C---:B------:R-:W-:Y:S02]  /*5d00*/  IADD3 R11, P2, R4.reuse, 0x20, RZ ;  /* 0x00000020040b7810 */ /* 0x040fe40007f5e0ff */
[C---:B------:R-:W-:Y:S02]  /*5d10*/  IADD3 R33, P0, R4.reuse, 0x60, RZ ;  /* 0x0000006004217810 */ /* 0x040fe40007f1e0ff */
[----:B------:R-:W-:Y:S02]  /*5d20*/  LOP3.LUT R7, R4, 0x380, RZ, 0xc0, !PT ;  /* 0x0000038004077812 */ /* 0x000fe400078ec0ff */
[----:B------:R-:W-:Y:S02]  /*5d30*/  LOP3.LUT R8, R9, 0x380, RZ, 0xc0, !PT ;  /* 0x0000038009087812 */ /* 0x000fe400078ec0ff */
[----:B------:R-:W-:-:S02]  /*5d40*/  LOP3.LUT R10, R11, 0x380, RZ, 0xc0, !PT ;  /* 0x000003800b0a7812 */ /* 0x000fc400078ec0ff */
[----:B------:R-:W-:Y:S02]  /*5d50*/  LOP3.LUT R6, R33, 0x380, RZ, 0xc0, !PT ;  /* 0x0000038021067812 */ /* 0x000fe400078ec0ff */
[----:B------:R-:W-:Y:S02]  /*5d60*/  SHF.R.U64 R7, R7, 0x3, RZ ;  /* 0x0000000307077819 */ /* 0x000fe400000012ff */
[----:B------:R-:W-:Y:S02]  /*5d70*/  SHF.R.U64 R8, R8, 0x3, RZ ;  /* 0x0000000308087819 */ /* 0x000fe400000012ff */
[----:B------:R-:W-:Y:S02]  /*5d80*/  SHF.R.U64 R10, R10, 0x3, RZ ;  /* 0x000000030a0a7819 */ /* 0x000fe400000012ff */
[----:B------:R-:W-:Y:S02]  /*5d90*/  SHF.R.U64 R6, R6, 0x3, RZ ;  /* 0x0000000306067819 */ /* 0x000fe400000012ff */
[----:B------:R-:W-:Y:S01]  /*5da0*/  LOP3.LUT R4, R7, R4, RZ, 0x3c, !PT ;  /* 0x0000000407047212 */ /* 0x000fe200078e3cff */
[--C-:B------:R-:W-:Y:S01]  /*5db0*/  IMAD.X R7, RZ, RZ, R5.reuse, P0 ;  /* 0x000000ffff077224 */ /* 0x100fe200000e0605 */
[----:B------:R-:W-:Y:S01]  /*5dc0*/  LOP3.LUT R8, R8, R9, RZ, 0x3c, !PT ;  /* 0x0000000908087212 */ /* 0x000fe200078e3cff */
[--C-:B------:R-:W-:Y:S01]  /*5dd0*/  IMAD.X R9, RZ, RZ, R5.reuse, P1 ;  /* 0x000000ffff097224 */ /* 0x100fe200008e0605 */
[----:B------:R-:W-:Y:S01]  /*5de0*/  LOP3.LUT R10, R10, R11, RZ, 0x3c, !PT ;  /* 0x0000000b0a0a7212 */ /* 0x000fe200078e3cff */
[----:B------:R-:W-:Y:S01]  /*5df0*/  IMAD.X R11, RZ, RZ, R5, P2 ;  /* 0x000000ffff0b7224 */ /* 0x000fe200010e0605 */
[----:B------:R-:W-:-:S02]  /*5e00*/  LOP3.LUT R6, R6, R33, RZ, 0x3c, !PT ;  /* 0x0000002106067212 */ /* 0x000fc400078e3cff */
[----:B------:R-:W-:Y:S02]  /*5e10*/  MOV R55, R4 ;  /* 0x0000000400377202 */ /* 0x000fe40000000f00 */
[----:B------:R-:W-:Y:S02]  /*5e20*/  MOV R32, R6 ;  /* 0x0000000600207202 */ /* 0x000fe40000000f00 */
[----:B------:R-:W-:Y:S02]  /*5e30*/  MOV R33, R8 ;  /* 0x0000000800217202 */ /* 0x000fe40000000f00 */
[----:B------:R-:W-:Y:S02]  /*5e40*/  MOV R34, R10 ;  /* 0x0000000a00227202 */ /* 0x000fe40000000f00 */
[----:B------:R-:W-:Y:S02]  /*5e50*/  F2FP.BF16.F32.PACK_AB R4, R53, R56 ;  /* 0x000000383504723e */ /* 0x000fe400000010ff */
[----:B------:R-:W-:-:S02]  /*5e60*/  F2FP.BF16.F32.PACK_AB R5, R51, R54 ;  /* 0x000000363305723e */ /* 0x000fc400000010ff */
[----:B------:R-:W-:Y:S02]  /*5e70*/  F2FP.BF16.F32.PACK_AB R6, R49, R52 ;  /* 0x000000343106723e */ /* 0x000fe400000010ff */
[----:B------:R-:W-:Y:S02]  /*5e80*/  F2FP.BF16.F32.PACK_AB R7, R47, R50 ;  /* 0x000000322f07723e */ /* 0x000fe400000010ff */
[----:B------:R-:W-:Y:S02]  /*5e90*/  F2FP.BF16.F32.PACK_AB R8, R45, R48 ;  /* 0x000000302d08723e */ /* 0x000fe400000010ff */
[----:B------:R-:W-:Y:S01]  /*5ea0*/  F2FP.BF16.F32.PACK_AB R9, R43, R46 ;  /* 0x0000002e2b09723e */ /* 0x000fe200000010ff */
[----:B------:R0:W-:Y:S01]  /*5eb0*/  STSM.16.M88.4 [R55], R4 ;  /* 0x0000000437007844 */ /* 0x0001e20000000200 */
[----:B------:R-:W-:Y:S02]  /*5ec0*/  F2FP.BF16.F32.PACK_AB R10, R41, R44 ;  /* 0x0000002c290a723e */ /* 0x000fe400000010ff */
[----:B------:R-:W-:-:S02]  /*5ed0*/  F2FP.BF16.F32.PACK_AB R11, R39, R42 ;  /* 0x0000002a270b723e */ /* 0x000fc400000010ff */
[----:B------:R-:W-:Y:S01]  /*5ee0*/  F2FP.BF16.F32.PACK_AB R39, R119, R24 ;  /* 0x000000187727723e */ /* 0x000fe200000010ff */
[----:B------:R-:W-:Y:S01]  /*5ef0*/  IMAD.U32 R24, RZ, RZ, UR4 ;  /* 0x00000004ff187e24 */ /* 0x000fe2000f8e00ff */
[----:B------:R-:W-:Y:S01]  /*5f00*/  PLOP3.LUT P2, PT, PT, PT, UP0, 0x80, 0x0 ;  /* 0x000000000000781c */ /* 0x000fe20003f4f008 */
[----:B------:R2:W-:Y:S04]  /*5f10*/  STSM.16.M88.4 [R34], R8 ;  /* 0x0000000822007844 */ /* 0x0005e80000000200 */
[----:B------:R3:W-:Y:S04]  /*5f20*/  STSM.16.M88.4 [R33], R12 ;  /* 0x0000000c21007844 */ /* 0x0007e80000000200 */
[----:B------:R3:W-:Y:S01]  /*5f30*/  STSM.16.M88.4 [R32], R36 ;  /* 0x0000002420007844 */ /* 0x0007e20000000200 */
[----:B------:R-:W-:Y:S06]  /*5f40*/  BAR.SYNC.DEFER_BLOCKING 0x1, 0x180 ;  /* 0x0046000000007b1d */ /* 0x000fec0000010000 */
[----:B------:R-:W4:Y:S01]  /*5f50*/  @P2 LDG.E R3, desc[UR50][R24.64] ;  /* 0x0000003218032981 */ /* 0x000f22000c1e1900 */
[----:B-1----:R-:W-:Y:S01]  /*5f60*/  ISETP.NE.AND P1, PT, R30, 0x1, PT ;  /* 0x000000011e00780c */ /* 0x002fe20003f25270 */
[----:B------:R-:W-:Y:S01]  /*5f70*/  UMOV UR4, URZ ;  /* 0x0000003f00047c82 */ /* 0x000fe20008000000 */
[----:B0-----:R-:W-:Y:S01]  /*5f80*/  IMAD.U32 R4, RZ, RZ, UR40 ;  /* 0x00000028ff047e24 */ /* 0x001fe2000f8e00ff */
[----:B------:R-:W-:Y:S01]  /*5f90*/  UIMAD UR7, UR17, UR10, URZ ;  /* 0x0000000a110772a4 */ /* 0x000fe2000f8e023f */
[----:B--2---:R-:W-:Y:S01]  /*5fa0*/  IMAD.U32 R10, RZ, RZ, UR40 ;  /* 0x00000028ff0a7e24 */ /* 0x004fe2000f8e00ff */
[----:B------:R-:W-:Y:S01]  /*5fb0*/  USEL UR39, UR39, URZ, !UP0 ;  /* 0x0000003f27277287 */ /* 0x000fe2000c000000 */
[----:B------:R-:W-:Y:S01]  /*5fc0*/  IMAD R5, R4, 0xc0, R153 ;  /* 0x000000c004057824 */ /* 0x000fe200078e0299 */
[----:B------:R-:W-:-:S02]  /*5fd0*/  UIMAD UR7, UR41, UR11, UR7 ;  /* 0x0000000b290772a4 */ /* 0x000fc4000f8e0207 */
[----:B------:R-:W-:Y:S02]  /*5fe0*/  UISETP.NE.U32.AND UP1, UPT, UR12, URZ, UPT ;  /* 0x0000003f0c00728c */ /* 0x000fe4000bf25070 */
[----:B------:R-:W-:Y:S01]  /*5ff0*/  MOV R4, R5 ;  /* 0x0000000500047202 */ /* 0x000fe20000000f00 */
[----:B------:R-:W-:Y:S01]  /*6000*/  USEL UR38, UR38, URZ, !UP0 ;  /* 0x0000003f26267287 */ /* 0x000fe2000c000000 */
[----:B------:R-:W0:Y:S01]  /*6010*/  @P1 LDC R26, c[0x0][0xbec] ;  /* 0x0002fb00ff1a1b82 */ /* 0x000e220000000800 */
[----:B------:R-:W-:-:S06]  /*6020*/  UISETP.NE.AND.EX UP0, UPT, UR13, URZ, UPT, UP1 ;  /* 0x0000003f0d00728c */ /* 0x000fcc000bf05310 */
[----:B------:R-:W-:Y:S01]  /*6030*/  PLOP3.LUT P3, PT, PT, PT, UP0, 0x80, 0x0 ;  /* 0x000000000000781c */ /* 0x000fe20003f6f008 */
[----:B------:R-:W1:Y:S01]  /*6040*/  @P1 LDC R40, c[0x0][0xbf0] ;  /* 0x0002fc00ff281b82 */ /* 0x000e620000000800 */
[----:B----4-:R-:W-:Y:S01]  /*6050*/  @P2 R2UR UR4, R3 ;  /* 0x00000000030422ca */ /* 0x010fe200000e0000 */
[----:B0-----:R-:W-:-:S05]  /*6060*/  @P1 IMAD.HI.U32 R3, R5, R26, RZ ;  /* 0x0000001a05031227 */ /* 0x001fca00078e00ff */
[----:B-1----:R-:W-:-:S04]  /*6070*/  @P1 SHF.R.U32.HI R4, RZ, R40, R3 ;  /* 0x00000028ff041219 */ /* 0x002fc80000011603 */
[--C-:B------:R-:W-:Y:S01]  /*6080*/  SHF.R.S32.HI R6, RZ, 0x1f, R4.reuse ;  /* 0x0000001fff067819 */ /* 0x100fe20000011404 */
[----:B------:R-:W-:Y:S02]  /*6090*/  IMAD.MOV R3, RZ, RZ, -R4 ;  /* 0x000000ffff037224 */ /* 0x000fe400078e0a04 */
[----:B------:R-:W-:Y:S02]  /*60a0*/  USHF.R.S32.HI UR9, URZ, 0x1f, UR4 ;  /* 0x0000001f3f097899 */ /* 0x000fe40008011404 */
[----:B------:R-:W-:Y:S01]  /*60b0*/  UMOV UR8, UR4 ;  /* 0x0000000400087c82 */ /* 0x000fe20008000000 */
[----:B------:R-:W-:Y:S01]  /*60c0*/  IMAD R3, R30, R3, R5 ;  /* 0x000000031e037224 */ /* 0x000fe200078e0205 */
[----:B------:R-:W-:-:S04]  /*60d0*/  UIMAD.WIDE.U32 UR10, UR41, UR10, UR8 ;  /* 0x0000000a290a72a5 */ /* 0x000fc8000f8e0008 */
[----:B------:R-:W-:Y:S01]  /*60e0*/  UIADD3 UR11, UR11, UR7, URZ ;  /* 0x000000070b0b7290 */ /* 0x000fe2000fffe03f */
[----:B------:R-:W-:Y:S01]  /*60f0*/  SHF.R.S32.HI R5, RZ, 0x1f, R3 ;  /* 0x0000001fff057819 */ /* 0x000fe20000011403 */
[----:B------:R-:W-:Y:S02]  /*6100*/  UIMAD UR7, UR39, UR14, URZ ;  /* 0x0000000e270772a4 */ /* 0x000fe4000f8e023f */
[----:B------:R-:W-:Y:S02]  /*6110*/  UIMAD.WIDE.U32 UR10, UR38, UR14, UR10 ;  /* 0x0000000e260a72a5 */ /* 0x000fe4000f8e000a */
[----:B------:R-:W-:-:S03]  /*6120*/  UIMAD UR7, UR38, UR15, UR7 ;  /* 0x0000000f260772a4 */ /* 0x000fc6000f8e0207 */
[----:B------:R-:W-:Y:S01]  /*6130*/  ULDC.64 UR14, c[0x0][0xb88] ;  /* 0x0002e200000e7ab9 */ /* 0x000fe20000000a00 */
[----:B------:R-:W-:Y:S01]  /*6140*/  IADD3 R4, P0, R4, UR10, RZ ;  /* 0x0000000a04047c10 */ /* 0x000fe2000ff1e0ff */
[----:B------:R-:W-:Y:S01]  /*6150*/  @UP0 UIADD3 UR10, UP1, UR16, UR12, URZ ;  /* 0x0000000c100a0290 */ /* 0x000fe2000ff3e03f */
[----:B------:R-:W-:Y:S01]  /*6160*/  IMAD.U32 R7, RZ, RZ, UR7 ;  /* 0x00000007ff077e24 */ /* 0x000fe2000f8e00ff */
[----:B------:R-:W-:Y:S01]  /*6170*/  ULDC UR7, c[0x0][0xa88] ;  /* 0x0002a20000077ab9 */ /* 0x000fe20000000800 */
[----:B------:R-:W-:-:S03]  /*6180*/  IMAD R8, R5, UR14, RZ ;  /* 0x0000000e05087c24 */ /* 0x000fc6000f8e02ff */
[----:B------:R-:W-:Y:S01]  /*6190*/  IADD3.X R5, R6, UR11, R7, P0, !PT ;  /* 0x0000000b06057c10 */ /* 0x000fe200087fe407 */
[----:B------:R-:W-:Y:S01]  /*61a0*/  @UP0 UIADD3.X UR11, UR18, UR13, URZ, UP1, !UPT ;  /* 0x0000000d120b0290 */ /* 0x000fe20008ffe43f */
[C---:B------:R-:W-:Y:S02]  /*61b0*/  IMAD R7, R3.reuse, UR15, R8 ;  /* 0x0000000f03077c24 */ /* 0x040fe4000f8e0208 */
[----:B------:R-:W-:Y:S01]  /*61c0*/  IMAD.U32 R8, RZ, RZ, UR10 ;  /* 0x0000000aff087e24 */ /* 0x000fe2000f8e00ff */
[----:B------:R-:W-:Y:S01]  /*61d0*/  ULDC.64 UR12, c[0x0][0xb50] ;  /* 0x0002d400000c7ab9 */ /* 0x000fe20000000a00 */
[----:B------:R-:W-:-:S04]  /*61e0*/  IMAD.WIDE.U32 R4, R3, UR14, R4 ;  /* 0x0000000e03047c25 */ /* 0x000fc8000f8e0004 */
[----:B------:R-:W-:Y:S01]  /*61f0*/  IMAD.U32 R3, RZ, RZ, UR7 ;  /* 0x00000007ff037e24 */ /* 0x000fe2000f8e00ff */
[----:B------:R-:W-:Y:S01]  /*6200*/  LEA R6, P0, R4, UR12, 0x2 ;  /* 0x0000000c04067c11 */ /* 0x000fe2000f8010ff */
[----:B------:R-:W-:Y:S02]  /*6210*/  IMAD.U32 R9, RZ, RZ, UR11 ;  /* 0x0000000bff097e24 */ /* 0x000fe4000f8e00ff */
[----:B------:R-:W-:-:S03]  /*6220*/  IMAD.IADD R5, R5, 0x1, R7 ;  /* 0x0000000105057824 */ /* 0x000fc600078e0207 */
[----:B------:R3:W5:Y:S02]  /*6230*/  @P3 LDG.E R3, desc[UR50][R8.64] ;  /* 0x0000003208033981 */ /* 0x000764000c1e1900 */
[----:B------:R-:W-:Y:S01]  /*6240*/  LEA.HI.X R4, R4, UR13, R5, 0x2, P0 ;  /* 0x0000000d04047c11 */ /* 0x000fe200080f1405 */
[----:B------:R-:W-:Y:S06]  /*6250*/  @P3 BRA `(.L_x_233) ;  /* 0x0000000000103947 */ /* 0x000fec0003800000 */
[----:B------:R-:W-:Y:S05]  /*6260*/  @!P2 BRA `(.L_x_233) ;  /* 0x00000000000ca947 */ /* 0x000fea0003800000 */
[----:B---3--:R-:W2:Y:S04]  /*6270*/  LDG.E R8, desc[UR50][R24.64] ;  /* 0x0000003218087981 */ /* 0x008ea8000c1e1900 */
[----:B-----5:R-:W2:Y:S02]  /*6280*/  LDG.E R3, desc[UR50][R24.64+0x4] ;  /* 0x0000043218037981 */ /* 0x020ea4000c1e1900 */
[----:B--2---:R-:W-:-:S07]  /*6290*/  IADD3 R3, -R8, R3, RZ ;  /* 0x0000000308037210 */ /* 0x004fce0007ffe1ff */
.L_x_233:
[----:B------:R-:W-:Y:S01]  /*62a0*/  IMAD R5, R17, 0x40, R16 ;  /* 0x0000004011057824 */ /* 0x000fe200078e0210 */
[----:B---3--:R-:W-:Y:S01]  /*62b0*/  SHFL.IDX PT, R12, R6, RZ, 0x1c1f ;  /* 0x001c1fff060c7589 */ /* 0x008fe200000e0000 */
[----:B-----5:R-:W-:Y:S01]  /*62c0*/  IMAD R32, R3, R30, RZ ;  /* 0x0000001e03207224 */ /* 0x020fe200078e02ff */
[----:B------:R-:W-:Y:S01]  /*62d0*/  LOP3.LUT P0, RZ, R18, 0x3, RZ, 0xc0, !PT ;  /* 0x0000000312ff7812 */ /* 0x000fe2000780c0ff */
[----:B------:R-:W-:Y:S01]  /*62e0*/  IMAD.WIDE R20, R5, 0x2, R20 ;  /* 0x0000000205147825 */ /* 0x000fe200078e0214 */
[----:B------:R-:W0:Y:S01]  /*62f0*/  SHFL.IDX PT, R13, R4, RZ, 0x1c1f ;  /* 0x001c1fff040d7589 */ /* 0x000e2200000e0000 */
[----:B------:R-:W-:Y:S02]  /*6300*/  ULDC.64 UR10, c[0x0][0xaa0] ;  /* 0x0002a800000a7ab9 */ /* 0x000fe40000000a00 */
[----:B------:R-:W-:Y:S01]  /*6310*/  IMAD R5, R10, 0xc0, R23 ;  /* 0x000000c00a057824 */ /* 0x000fe200078e0217 */
[----:B------:R-:W-:Y:S01]  /*6320*/  SHFL.IDX PT, R14, R6, 0x1, 0x1c1f ;  /* 0x003c1f00060e7f89 */ /* 0x000fe200000e0000 */
[----:B------:R-:W-:-:S02]  /*6330*/  IADD3 R9, P3, R20, 0x1800, RZ ;  /* 0x0000180014097810 */ /* 0x000fc40007f7e0ff */
[C---:B------:R-:W-:Y:S01]  /*6340*/  VIADD R3, R5.reuse, 0x8 ;  /* 0x0000000805037836 */ /* 0x040fe20000000000 */
[----:B------:R1:W2:Y:S01]  /*6350*/  SHFL.IDX PT, R15, R4, 0x1, 0x1c1f ;  /* 0x003c1f00040f7f89 */ /* 0x0002a200000e0000 */
[C---:B------:R-:W-:Y:S02]  /*6360*/  IADD3 R25, P4, R20.reuse, 0x3000, RZ ;  /* 0x0000300014197810 */ /* 0x040fe40007f9e0ff */
[-C--:B------:R-:W-:Y:S02]  /*6370*/  ISETP.GE.OR P2, PT, R5, R32.reuse, P0 ;  /* 0x000000200500720c */ /* 0x080fe40000746670 */
[----:B------:R-:W-:Y:S02]  /*6380*/  LOP3.LUT R5, R20, 0x380, RZ, 0xc0, !PT ;  /* 0x0000038014057812 */ /* 0x000fe400078ec0ff */
[----:B------:R-:W-:Y:S02]  /*6390*/  LOP3.LUT R8, R9, 0x380, RZ, 0xc0, !PT ;  /* 0x0000038009087812 */ /* 0x000fe400078ec0ff */
[----:B------:R-:W-:-:S02]  /*63a0*/  ISETP.GE.OR P0, PT, R3, R32, P0 ;  /* 0x000000200300720c */ /* 0x000fc40000706670 */
[----:B------:R-:W-:Y:S02]  /*63b0*/  LOP3.LUT R24, R25, 0x380, RZ, 0xc0, !PT ;  /* 0x0000038019187812 */ /* 0x000fe400078ec0ff */
[----:B------:R-:W-:Y:S02]  /*63c0*/  SHF.R.U64 R5, R5, 0x3, RZ ;  /* 0x0000000305057819 */ /* 0x000fe400000012ff */
[----:B------:R-:W-:Y:S01]  /*63d0*/  SHF.R.U64 R8, R8, 0x3, RZ ;  /* 0x0000000308087819 */ /* 0x000fe200000012ff */
[----:B0-----:R0:W-:Y:S01]  /*63e0*/  @!P2 ST.E desc[UR50][R12.64], R29 ;  /* 0x0000001d0c00a985 */ /* 0x0011e2000c101932 */
[----:B------:R-:W-:Y:S02]  /*63f0*/  SHF.R.U64 R24, R24, 0x3, RZ ;  /* 0x0000000318187819 */ /* 0x000fe400000012ff */
[----:B-1----:R-:W-:Y:S01]  /*6400*/  LOP3.LUT R4, R5, R20, RZ, 0x3c, !PT ;  /* 0x0000001405047212 */ /* 0x002fe200078e3cff */
[--C-:B------:R-:W-:Y:S01]  /*6410*/  IMAD.MOV.U32 R5, RZ, RZ, R21.reuse ;  /* 0x000000ffff057224 */ /* 0x100fe200078e0015 */
[----:B------:R-:W-:Y:S01]  /*6420*/  LOP3.LUT R8, R8, R9, RZ, 0x3c, !PT ;  /* 0x0000000908087212 */ /* 0x000fe200078e3cff */
[--C-:B------:R-:W-:Y:S01]  /*6430*/  IMAD.X R9, RZ, RZ, R21.reuse, P3 ;  /* 0x000000ffff097224 */ /* 0x100fe200018e0615 */
[----:B------:R-:W-:Y:S01]  /*6440*/  LOP3.LUT R24, R24, R25, RZ, 0x3c, !PT ;  /* 0x0000001918187212 */ /* 0x000fe200078e3cff */
[----:B------:R-:W-:Y:S01]  /*6450*/  IMAD.X R25, RZ, RZ, R21, P4 ;  /* 0x000000ffff197224 */ /* 0x000fe200020e0615 */
[----:B--2---:R1:W-:Y:S04]  /*6460*/  @!P0 ST.E desc[UR50][R14.64], R28 ;  /* 0x0000001c0e008985 */ /* 0x0043e8000c101932 */
[----:B------:R-:W2:Y:S04]  /*6470*/  LD.E.128 R4, desc[UR50][R4.64] ;  /* 0x0000003204047980 */ /* 0x000ea8000c101d00 */
[----:B------:R-:W3:Y:S04]  /*6480*/  LD.E.128 R8, desc[UR50][R8.64] ;  /* 0x0000003208087980 */ /* 0x000ee8000c101d00 */
[----:B------:R-:W4:Y:S01]  /*6490*/  LD.E.128 R24, desc[UR50][R24.64] ;  /* 0x0000003218187980 */ /* 0x000f22000c101d00 */
[----:B------:R-:W-:-:S04]  /*64a0*/  IADD3 R20, P0, R20, 0x4800, RZ ;  /* 0x0000480014147810 */ /* 0x000fc80007f1e0ff */
[----:B------:R-:W-:Y:S01]  /*64b0*/  LOP3.LUT R3, R20, 0x380, RZ, 0xc0, !PT ;  /* 0x0000038014037812 */ /* 0x000fe200078ec0ff */
[----:B0-----:R-:W-:Y:S01]  /*64c0*/  IMAD.X R13, RZ, RZ, R21, P0 ;  /* 0x000000ffff0d7224 */ /* 0x001fe200000e0615 */
[----:B------:R-:W-:Y:S01]  /*64d0*/  UIMAD UR7, UR9, UR10, URZ ;  /* 0x0000000a090772a4 */ /* 0x000fe2000f8e023f */
[----:B------:R-:W0:Y:S01]  /*64e0*/  @P1 LDC R21, c[0x0][0xbf0] ;  /* 0x0002fc00ff151b82 */ /* 0x000e220000000800 */
[----:B------:R-:W-:-:S04]  /*64f0*/  SHF.R.U64 R3, R3, 0x3, RZ ;  /* 0x0000000303037819 */ /* 0x000fc800000012ff */
[----:B------:R-:W-:-:S03]  /*6500*/  LOP3.LUT R12, R3, R20, RZ, 0x3c, !PT ;  /* 0x00000014030c7212 */ /* 0x000fc600078e3cff */
[----:B------:R-:W0:Y:S01]  /*6510*/  @P1 LDC R20, c[0x0][0xbec] ;  /* 0x0002fb00ff141b82 */ /* 0x000e220000000800 */
[----:B------:R-:W-:Y:S02]  /*6520*/  UIMAD.WIDE.U32 UR8, UR4, UR10, URZ ;  /* 0x0000000a040872a5 */ /* 0x000fe4000f8e003f */
[----:B------:R-:W-:Y:S01]  /*6530*/  UIMAD UR7, UR4, UR11, UR7 ;  /* 0x0000000b040772a4 */ /* 0x000fe2000f8e0207 */
[----:B------:R-:W-:Y:S01]  /*6540*/  IMAD R3, R2, 0x30, R17 ;  /* 0x0000003002037824 */ /* 0x000fe200078e0211 */
[----:B-1----:R-:W5:Y:S01]  /*6550*/  LD.E.128 R12, desc[UR50][R12.64] ;  /* 0x000000320c0c7980 */ /* 0x002f62000c101d00 */
[----:B------:R-:W-:Y:S01]  /*6560*/  ULDC.64 UR10, c[0x0][0xae8] ;  /* 0x0002ba00000a7ab9 */ /* 0x000fe20000000a00 */
[----:B------:R-:W-:Y:S01]  /*6570*/  UIADD3 UR9, UR9, UR7, URZ ;  /* 0x0000000709097290 */ /* 0x000fe2000fffe03f */
[----:B------:R-:W-:Y:S01]  /*6580*/  IMAD.U32 R28, RZ, RZ, UR40 ;  /* 0x00000028ff1c7e24 */ /* 0x000fe2000f8e00ff */
[----:B------:R-:W-:Y:S01]  /*6590*/  UIMAD UR4, UR17, UR10, URZ ;  /* 0x0000000a110472a4 */ /* 0x000fe2000f8e023f */
[----:B------:R-:W-:Y:S01]  /*65a0*/  @!PT LDS RZ, [RZ] ;  /* 0x00000000fffff984 */ /* 0x000fe20000000800 */
[----:B------:R-:W-:Y:S01]  /*65b0*/  @!PT LDS RZ, [RZ] ;  /* 0x00000000fffff984 */ /* 0x000fe20000000800 */
[----:B------:R-:W-:Y:S01]  /*65c0*/  @!PT LDS RZ, [RZ] ;  /* 0x00000000fffff984 */ /* 0x000fe20000000800 */
[----:B------:R-:W-:Y:S01]  /*65d0*/  @!PT LDS RZ, [RZ] ;  /* 0x00000000fffff984 */ /* 0x000fe20000000800 */
[----:B------:R1:W-:Y:S06]  /*65e0*/  MEMBAR.ALL.CTA ;  /* 0x0000000000007992 */ /* 0x0003ec0000008000 */
[----:B-1----:R-:W1:Y:S01]  /*65f0*/  FENCE.VIEW.ASYNC.S ;  /* 0x00000000000073c6 */ /* 0x002e620000000000 */
[----:B------:R-:W-:Y:S01]  /*6600*/  UIMAD.WIDE.U32 UR8, UR41, UR10, UR8 ;  /* 0x0000000a290872a5 */ /* 0x000fe2000f8e0008 */
[----:B------:R-:W-:Y:S01]  /*6610*/  IMAD R31, R28, 0xc0, R3 ;  /* 0x000000c01c1f7824 */ /* 0x000fe200078e0203 */
[----:B------:R-:W-:Y:S01]  /*6620*/  UIMAD UR4, UR41, UR11, UR4 ;  /* 0x0000000b290472a4 */ /* 0x000fe2000f8e0204 */
[----:B------:R-:W-:-:S02]  /*6630*/  VIADD R0, R0, 0x16820 ;  /* 0x0001682000007836 */ /* 0x000fc40000000000 */
[----:B------:R-:W-:Y:S01]  /*6640*/  ULDC.64 UR10, c[0x0][0xaf0] ;  /* 0x0002bc00000a7ab9 */ /* 0x000fe20000000a00 */
[----:B------:R-:W-:Y:S01]  /*6650*/  UIADD3 UR9, UR9, UR4, URZ ;  /* 0x0000000409097290 */ /* 0x000fe2000fffe03f */
[----:B------:R-:W-:Y:S01]  /*6660*/  MOV R3, R31 ;  /* 0x0000001f00037202 */ /* 0x000fe20000000f00 */
[----:B------:R-:W-:Y:S01]  /*6670*/  UIMAD UR4, UR39, UR10, URZ ;  /* 0x0000000a270472a4 */ /* 0x000fe2000f8e023f */
[----:B------:R-:W-:-:S03]  /*6680*/  PRMT R0, RZ, 0x654, R0 ;  /* 0x00000654ff007816 */ /* 0x000fc60000000000 */
[----:B------:R-:W-:Y:S01]  /*6690*/  UIMAD UR4, UR38, UR11, UR4 ;  /* 0x0000000b260472a4 */ /* 0x000fe2000f8e0204 */
[----:B0-----:R-:W-:Y:S01]  /*66a0*/  @P1 IMAD.HI.U32 R20, R31, R20, RZ ;  /* 0x000000141f141227 */ /* 0x001fe200078e00ff */
[----:B------:R-:W-:-:S03]  /*66b0*/  UIMAD.WIDE.U32 UR38, UR38, UR10, UR8 ;  /* 0x0000000a262672a5 */ /* 0x000fc6000f8e0008 */
[----:B------:R-:W-:Y:S01]  /*66c0*/  ULDC.64 UR8, c[0x0][0xae0] ;  /* 0x0002b80000087ab9 */ /* 0x000fe20000000a00 */
[----:B------:R-:W-:Y:S01]  /*66d0*/  @P1 SHF.R.U32.HI R3, RZ, R21, R20 ;  /* 0x00000015ff031219 */ /* 0x000fe20000011614 */
[----:B------:R-:W-:Y:S02]  /*66e0*/  UIADD3 UR4, UR39, UR4, URZ ;  /* 0x0000000427047290 */ /* 0x000fe4000fffe03f */
[----:B------:R-:W-:Y:S01]  /*66f0*/  IMAD.U32 R21, RZ, RZ, UR39 ;  /* 0x00000027ff157e24 */ /* 0x000fe2000f8e00ff */
[--C-:B------:R-:W-:Y:S01]  /*6700*/  SHF.R.S32.HI R28, RZ, 0x1f, R3.reuse ;  /* 0x0000001fff1c7819 */ /* 0x100fe20000011403 */
[----:B------:R-:W-:Y:S01]  /*6710*/  IMAD.MOV R29, RZ, RZ, -R3 ;  /* 0x000000ffff1d7224 */ /* 0x000fe200078e0a03 */
[----:B-1----:R0:W-:Y:S01]  /*6720*/  SYNCS.ARRIVE.TRANS64.RED.A1T0 RZ, [R0+URZ], RZ ;  /* 0x000000ff00ff79a7 */ /* 0x0021e2000810043f */
[----:B------:R-:W-:Y:S02]  /*6730*/  IMAD.U32 R20, RZ, RZ, UR38 ;  /* 0x00000026ff147e24 */ /* 0x000fe4000f8e00ff */
[----:B------:R-:W-:Y:S01]  /*6740*/  IMAD.U32 R21, RZ, RZ, UR4 ;  /* 0x00000004ff157e24 */ /* 0x000fe2000f8e00ff */
[----:B------:R-:W-:Y:S01]  /*6750*/  ULDC UR4, c[0x0][0xac8] ;  /* 0x0002b20000047ab9 */ /* 0x000fe20000000800 */
[----:B------:R-:W-:-:S02]  /*6760*/  IMAD R28, R28, UR8, RZ ;  /* 0x000000081c1c7c24 */ /* 0x000fc4000f8e02ff */
[----:B------:R-:W-:Y:S02]  /*6770*/  IMAD R29, R30, R29, R31 ;  /* 0x0000001d1e1d7224 */ /* 0x000fe400078e021f */
[C---:B------:R-:W-:Y:S02]  /*6780*/  IMAD R31, R3.reuse, UR9, R28 ;  /* 0x00000009031f7c24 */ /* 0x040fe4000f8e021c */
[----:B------:R-:W-:Y:S01]  /*6790*/  IMAD.WIDE.U32 R20, R3, UR8, R20 ;  /* 0x0000000803147c25 */ /* 0x000fe2000f8e0014 */
[----:B------:R-:W-:Y:S01]  /*67a0*/  SHF.R.S32.HI R3, RZ, 0x1f, R29 ;  /* 0x0000001fff037819 */ /* 0x000fe2000001141d */
[----:B------:R-:W-:Y:S02]  /*67b0*/  ULDC.64 UR8, c[0x0][0xad8] ;  /* 0x0002b60000087ab9 */ /* 0x000fe40000000a00 */
[----:B------:R-:W-:Y:S02]  /*67c0*/  IMAD.IADD R21, R21, 0x1, R31 ;  /* 0x0000000115157824 */ /* 0x000fe400078e021f */
[----:B------:R-:W-:-:S02]  /*67d0*/  IMAD R28, R3, UR8, RZ ;  /* 0x00000008031c7c24 */ /* 0x000fc4000f8e02ff */
[----:B------:R-:W-:-:S04]  /*67e0*/  IMAD.WIDE.U32 R20, R29, UR8, R20 ;  /* 0x000000081d147c25 */ /* 0x000fc8000f8e0014 */
[----:B------:R-:W-:Y:S01]  /*67f0*/  IMAD R3, R29, UR9, R28 ;  /* 0x000000091d037c24 */ /* 0x000fe2000f8e021c */
[----:B------:R-:W-:Y:S01]  /*6800*/  ULDC.64 UR8, c[0x0][0xa80] ;  /* 0x0002a00000087ab9 */ /* 0x000fe20000000a00 */
[----:B------:R-:W-:Y:S01]  /*6810*/  IMAD.U32 R28, RZ, RZ, UR40 ;  /* 0x00000028ff1c7e24 */ /* 0x000fe2000f8e00ff */
[----:B------:R-:W-:Y:S01]  /*6820*/  LEA R33, P0, R20, UR8, 0x1 ;  /* 0x0000000814217c11 */ /* 0x000fe2000f8008ff */
[----:B------:R-:W-:Y:S02]  /*6830*/  IMAD.IADD R3, R21, 0x1, R3 ;  /* 0x0000000115037824 */ /* 0x000fe400078e0203 */
[----:B------:R-:W-:Y:S02]  /*6840*/  IMAD R37, R28, 0xc0, R17 ;  /* 0x000000c01c257824 */ /* 0x000fe400078e0211 */
[----:B------:R-:W1:Y:S01]  /*6850*/  SHFL.IDX PT, R29, R33, RZ, 0x181f ;  /* 0x00181fff211d7589 */ /* 0x000e6200000e0000 */
[----:B------:R-:W-:Y:S01]  /*6860*/  LEA.HI.X R34, R20, UR9, R3, 0x1, P0 ;  /* 0x0000000914227c11 */ /* 0x000fe200080f0c03 */
[C---:B------:R-:W-:Y:S01]  /*6870*/  VIADD R20, R37.reuse, 0x60 ;  /* 0x0000006025147836 */ /* 0x040fe20000000000 */
[----:B------:R-:W-:Y:S01]  /*6880*/  ISETP.GE.AND P0, PT, R16, UR4, PT ;  /* 0x0000000410007c0c */ /* 0x000fe2000bf06270 */
[----:B------:R-:W1:Y:S01]  /*6890*/  SHFL.IDX PT, R39, R33, 0x1, 0x181f ;  /* 0x00381f0021277f89 */ /* 0x000e6200000e0000 */
[C---:B------:R-:W-:Y:S01]  /*68a0*/  IADD3 R3, R37.reuse, 0x30, RZ ;  /* 0x0000003025037810 */ /* 0x040fe20007ffe0ff */
[C---:B0-----:R-:W-:Y:S01]  /*68b0*/  VIADD R0, R37.reuse, 0x90 ;  /* 0x0000009025007836 */ /* 0x041fe20000000000 */
[-C--:B------:R-:W-:Y:S01]  /*68c0*/  ISETP.GE.OR P1, PT, R37, R32.reuse, P0 ;  /* 0x000000202500720c */ /* 0x080fe20000726670 */
[----:B------:R-:W0:Y:S01]  /*68d0*/  SHFL.IDX PT, R41, R33, 0x2, 0x181f ;  /* 0x00581f0021297f89 */ /* 0x000e2200000e0000 */
[----:B------:R-:W-:-:S02]  /*68e0*/  ISETP.GE.OR P2, PT, R3, R32, P0 ;  /* 0x000000200300720c */ /* 0x000fc40000746670 */
[-C--:B------:R-:W-:Y:S01]  /*68f0*/  ISETP.GE.OR P3, PT, R20, R32.reuse, P0 ;  /* 0x000000201400720c */ /* 0x080fe20000766670 */
[----:B------:R-:W0:Y:S01]  /*6900*/  SHFL.IDX PT, R21, R34, RZ, 0x181f ;  /* 0x00181fff22157589 */ /* 0x000e2200000e0000 */
[----:B------:R-:W-:-:S03]  /*6910*/  ISETP.GE.OR P0, PT, R0, R32, P0 ;  /* 0x000000200000720c */ /* 0x000fc60000706670 */
[----:B------:R-:W0:Y:S04]  /*6920*/  SHFL.IDX PT, R31, R34, 0x1, 0x181f ;  /* 0x00381f00221f7f89 */ /* 0x000e2800000e0000 */
[----:B------:R-:W0:Y:S01]  /*6930*/  SHFL.IDX PT, R36, R34, 0x2, 0x181f ;  /* 0x00581f0022247f89 */ /* 0x000e2200000e0000 */
[----:B-1----:R-:W-:-:S03]  /*6940*/  @!P1 LEA R20, P4, R16, R29, 0x1 ;  /* 0x0000001d10149211 */ /* 0x002fc600078808ff */
[----:B------:R-:W1:Y:S01]  /*6950*/  SHFL.IDX PT, R33, R33, 0x3, 0x181f ;  /* 0x00781f0021217f89 */ /* 0x000e6200000e0000 */
[----:B------:R-:W-:-:S03]  /*6960*/  @!P2 LEA R28, P5, R16, R39, 0x1 ;  /* 0x00000027101ca211 */ /* 0x000fc600078a08ff */
[----:B------:R-:W1:Y:S01]  /*6970*/  SHFL.IDX PT, R34, R34, 0x3, 0x181f ;  /* 0x00781f0022227f89 */ /* 0x000e6200000e0000 */
[C---:B0-----:R-:W-:Y:S02]  /*6980*/  @!P3 LEA R30, P6, R16.reuse, R41, 0x1 ;  /* 0x00000029101eb211 */ /* 0x041fe400078c08ff */
[C-C-:B------:R-:W-:Y:S02]  /*6990*/  @!P1 LEA.HI.X R21, R16.reuse, R21, R155.reuse, 0x1, P4 ;  /* 0x0000001510159211 */ /* 0x140fe400020f0c9b */
[C-C-:B------:R-:W-:Y:S02]  /*69a0*/  @!P2 LEA.HI.X R29, R16.reuse, R31, R155.reuse, 0x1, P5 ;  /* 0x0000001f101da211 */ /* 0x140fe400028f0c9b */
[----:B------:R-:W-:Y:S01]  /*69b0*/  @!P3 LEA.HI.X R31, R16, R36, R155, 0x1, P6 ;  /* 0x00000024101fb211 */ /* 0x000fe200030f0c9b */
[----:B--2---:R0:W-:Y:S04]  /*69c0*/  @!P1 ST.E.128 desc[UR50][R20.64], R4 ;  /* 0x0000000414009985 */ /* 0x0041e8000c101d32 */
[----:B---3--:R0:W-:Y:S04]  /*69d0*/  @!P2 ST.E.128 desc[UR50][R28.64], R8 ;  /* 0x000000081c00a985 */ /* 0x0081e8000c101d32 */
[----:B----4-:R0:W-:Y:S01]  /*69e0*/  @!P3 ST.E.128 desc[UR50][R30.64], R24 ;  /* 0x000000181e00b985 */ /* 0x0101e2000c101d32 */
[----:B-1----:R-:W-:Y:S05]  /*69f0*/  @P0 BRA `(.L_x_234) ;  /* 0x0000000800780947 */ /* 0x002fea0003800000 */
[----:B0-----:R-:W-:-:S04]  /*6a00*/  LEA R4, P0, R16, R33, 0x1 ;  /* 0x0000002110047211 */ /* 0x001fc800078008ff */
[----:B------:R-:W-:-:S05]  /*6a10*/  LEA.HI.X R5, R16, R34, R155, 0x1, P0 ;  /* 0x0000002210057211 */ /* 0x000fca00000f0c9b */
[----:B-----5:R2:W-:Y:S01]  /*6a20*/  ST.E.128 desc[UR50][R4.64], R12 ;  /* 0x0000000c04007985 */ /* 0x0205e2000c101d32 */
[----:B------:R-:W-:Y:S05]  /*6a30*/  BRA `(.L_x_234) ;  /* 0x0000000800687947 */ /* 0x000fea0003800000 */
.L_x_232:
[----:B------:R-:W-:Y:S01]  /*6a40*/  ULDC.64 UR8, c[0x0][0xc00] ;  /* 0x0003000000087ab9 */ /* 0x000fe20000000a00 */
[----:B------:R-:W-:Y:S01]  /*6a50*/  ULDC UR4, c[0x0][0xa88] ;  /* 0x0002a20000047ab9 */ /* 0x000fe20000000800 */
[----:B------:R-:W-:Y:S01]  /*6a60*/  UISETP.NE.U32.AND UP0, UPT, UR8, URZ, UPT ;  /* 0x0000003f0800728c */ /* 0x000fe2000bf05070 */
[----:B------:R-:W0:Y:S03]  /*6a70*/  LDC R11, c[0x0][0xbe8] ;  /* 0x0002fa00ff0b7b82 */ /* 0x000e260000000800 */
[----:B------:R-:W-:-:S03]  /*6a80*/  UISETP.NE.AND.EX UP0, UPT, UR9, URZ, UPT, UP0 ;  /* 0x0000003f0900728c */ /* 0x000fc6000bf05300 */
[----:B------:R-:W-:Y:S02]  /*6a90*/  ULDC.64 UR8, c[0x0][0xc00] ;  /* 0x0003000000087ab9 */ /* 0x000fe40000000a00 */
[----:B------:R-:W-:Y:S01]  /*6aa0*/  UIMAD.WIDE UR8, UR38, 0x4, UR8 ;  /* 0x00000004260878a5 */ /* 0x000fe2000f8e0208 */
[----:B------:R-:W-:-:S05]  /*6ab0*/  PLOP3.LUT P2, PT, PT, PT, UP0, 0x80, 0x0 ;  /* 0x000000000000781c */ /* 0x000fca0003f4f008 */
[----:B------:R-:W-:Y:S02]  /*6ac0*/  IMAD.U32 R4, RZ, RZ, UR8 ;  /* 0x00000008ff047e24 */ /* 0x000fe4000f8e00ff */
[----:B------:R-:W-:Y:S01]  /*6ad0*/  IMAD.U32 R5, RZ, RZ, UR9 ;  /* 0x00000009ff057e24 */ /* 0x000fe2000f8e00ff */
[----:B------:R-:W-:Y:S02]  /*6ae0*/  ULDC.64 UR8, c[0x0][0xc08] ;  /* 0x0003020000087ab9 */ /* 0x000fe40000000a00 */
[----:B------:R-:W-:-:S03]  /*6af0*/  UISETP.NE.U32.AND UP1, UPT, UR8, URZ, UPT ;  /* 0x0000003f0800728c */ /* 0x000fc6000bf25070 */
[----:B------:R-:W2:Y:S01]  /*6b00*/  @P2 LDG.E R3, desc[UR50][R4.64] ;  /* 0x0000003204032981 */ /* 0x000ea2000c1e1900 */
[----:B------:R-:W-:Y:S01]  /*6b10*/  UISETP.NE.AND.EX UP1, UPT, UR9, URZ, UPT, UP1 ;  /* 0x0000003f0900728c */ /* 0x000fe2000bf25310 */
[----:B------:R-:W-:-:S05]  /*6b20*/  IMAD.U32 R0, RZ, RZ, UR4 ;  /* 0x00000004ff007e24 */ /* 0x000fca000f8e00ff */
[----:B------:R-:W-:-:S05]  /*6b30*/  PLOP3.LUT P3, PT, PT, PT, UP1, 0x80, 0x0 ;  /* 0x000000000000781c */ /* 0x000fca0003f6f018 */
[----:B------:R-:W-:Y:S02]  /*6b40*/  @UP1 ULDC.64 UR8, c[0x0][0xc08] ;  /* 0x0003020000081ab9 */ /* 0x000fe40000000a00 */
[----:B------:R-:W-:-:S06]  /*6b50*/  @UP1 UIMAD.WIDE UR8, UR38, 0x4, UR8 ;  /* 0x00000004260818a5 */ /* 0x000fcc000f8e0208 */
[----:B------:R-:W-:Y:S01]  /*6b60*/  IMAD.U32 R6, RZ, RZ, UR8 ;  /* 0x00000008ff067e24 */ /* 0x000fe2000f8e00ff */
[----:B------:R-:W-:-:S05]  /*6b70*/  MOV R7, UR9 ;  /* 0x0000000900077c02 */ /* 0x000fca0008000f00 */
[----:B------:R1:W5:Y:S01]  /*6b80*/  @P3 LDG.E R0, desc[UR50][R6.64] ;  /* 0x0000003206003981 */ /* 0x000362000c1e1900 */
[----:B0-----:R-:W-:Y:S01]  /*6b90*/  ISETP.NE.AND P0, PT, R11, 0x1, PT ;  /* 0x000000010b00780c */ /* 0x001fe20003f05270 */
[----:B------:R-:W-:Y:S01]  /*6ba0*/  UMOV UR4, URZ ;  /* 0x0000003f00047c82 */ /* 0x000fe20008000000 */
[----:B------:R-:W-:Y:S01]  /*6bb0*/  USHF.R.S32.HI UR11, URZ, 0x1f, UR41 ;  /* 0x0000001f3f0b7899 */ /* 0x000fe20008011429 */
[----:B------:R-:W-:-:S10]  /*6bc0*/  ISETP.GE.AND P1, PT, R156, 0xc0, PT ;  /* 0x000000c09c00780c */ /* 0x000fd40003f26270 */
[----:B------:R-:W0:Y:S01]  /*6bd0*/  @P0 LDC R9, c[0x0][0xbec] ;  /* 0x0002fb00ff090b82 */ /* 0x000e220000000800 */
[----:B--2---:R-:W-:-:S13]  /*6be0*/  @P2 R2UR UR4, R3 ;  /* 0x00000000030422ca */ /* 0x004fda00000e0000 */
[----:B------:R-:W-:Y:S01]  /*6bf0*/  USHF.R.S32.HI UR10, URZ, 0x1f, UR4 ;  /* 0x0000001f3f0a7899 */ /* 0x000fe20008011404 */
[----:B01----:R-:W-:Y:S11]  /*6c00*/  @P3 BRA `(.L_x_235) ;  /* 0x0000000000103947 */ /* 0x003ff60003800000 */
[----:B------:R-:W-:Y:S05]  /*6c10*/  @!P2 BRA `(.L_x_235) ;  /* 0x00000000000ca947 */ /* 0x000fea0003800000 */
[----:B------:R-:W2:Y:S04]  /*6c20*/  LDG.E R3, desc[UR50][R4.64] ;  /* 0x0000003204037981 */ /* 0x000ea8000c1e1900 */
[----:B-----5:R-:W2:Y:S02]  /*6c30*/  LDG.E R0, desc[UR50][R4.64+0x4] ;  /* 0x0000043204007981 */ /* 0x020ea4000c1e1900 */
[----:B--2---:R-:W-:-:S07]  /*6c40*/  IMAD.IADD R0, R0, 0x1, -R3 ;  /* 0x0000000100007824 */ /* 0x004fce00078e0a03 */
.L_x_235:
[----:B------:R-:W-:Y:S01]  /*6c50*/  USEL UR38, UR38, URZ, !UP0 ;  /* 0x0000003f26267287 */ /* 0x000fe2000c000000 */
[----:B------:R-:W-:Y:S01]  /*6c60*/  BSSY B1, `(.L_x_236) ;  /* 0x000002d000017945 */ /* 0x000fe20003800000 */
[----:B------:R-:W-:-:S03]  /*6c70*/  USEL UR39, UR39, URZ, !UP0 ;  /* 0x0000003f27277287 */ /* 0x000fc6000c000000 */
[----:B------:R-:W-:Y:S09]  /*6c80*/  @P1 BRA `(.L_x_237) ;  /* 0x0000000000a81947 */ /* 0x000ff20003800000 */
[----:B------:R-:W0:Y:S01]  /*6c90*/  S2R R4, SR_TID.X ;  /* 0x0000000000047919 */ /* 0x000e220000002100 */
[----:B------:R-:W1:Y:S01]  /*6ca0*/  LDC R6, c[0x0][0xbe8] ;  /* 0x0002fa00ff067b82 */ /* 0x000e620000000800 */
[----:B------:R-:W-:-:S04]  /*6cb0*/  IMAD.U32 R3, RZ, RZ, UR40 ;  /* 0x00000028ff037e24 */ /* 0x000fc8000f8e00ff */
[----:B0-----:R-:W-:Y:S02]  /*6cc0*/  IMAD R3, R3, 0xc0, R4 ;  /* 0x000000c003037824 */ /* 0x001fe400078e0204 */
[----:B-1---5:R-:W-:Y:S02]  /*6cd0*/  IMAD R4, R0, R6, RZ ;  /* 0x0000000600047224 */ /* 0x022fe400078e02ff */
[----:B------:R-:W-:-:S05]  /*6ce0*/  VIADD R5, R3, 0xffffff80 ;  /* 0xffffff8003057836 */ /* 0x000fca0000000000 */
[----:B------:R-:W-:-:S13]  /*6cf0*/  ISETP.GE.AND P1, PT, R5, R4, PT ;  /* 0x000000040500720c */ /* 0x000fda0003f26270 */
[----:B------:R-:W-:Y:S05]  /*6d00*/  @P1 BRA `(.L_x_237) ;  /* 0x0000000000881947 */ /* 0x000fea0003800000 */
[----:B------:R-:W-:Y:S01]  /*6d10*/  ISETP.NE.AND P1, PT, R6, 0x1, PT ;  /* 0x000000010600780c */ /* 0x000fe20003f25270 */
[----:B------:R-:W-:Y:S01]  /*6d20*/  ULDC.64 UR12, c[0x0][0xb90] ;  /* 0x0002e400000c7ab9 */ /* 0x000fe20000000a00 */
[----:B------:R-:W-:Y:S01]  /*6d30*/  UMOV UR8, UR4 ;  /* 0x0000000400087c82 */ /* 0x000fe20008000000 */
[----:B------:R-:W-:Y:S01]  /*6d40*/  UIMAD UR7, UR11, UR12, URZ ;  /* 0x0000000c0b0772a4 */ /* 0x000fe2000f8e023f */
[----:B------:R-:W-:Y:S02]  /*6d50*/  UMOV UR9, UR10 ;  /* 0x0000000a00097c82 */ /* 0x000fe40008000000 */
[----:B------:R-:W-:Y:S02]  /*6d60*/  UIMAD.WIDE.U32 UR8, UR41, UR12, UR8 ;  /* 0x0000000c290872a5 */ /* 0x000fe4000f8e0008 */
[----:B------:R-:W-:-:S03]  /*6d70*/  UIMAD UR7, UR41, UR13, UR7 ;  /* 0x0000000d290772a4 */ /* 0x000fc6000f8e0207 */
[----:B------:R-:W-:Y:S02]  /*6d80*/  ULDC.64 UR12, c[0x0][0xb98] ;  /* 0x0002e600000c7ab9 */ /* 0x000fe40000000a00 */
[----:B------:R-:W0:Y:S01]  /*6d90*/  @P1 LDC R4, c[0x0][0xbec] ;  /* 0x0002fb00ff041b82 */ /* 0x000e220000000800 */
[----:B------:R-:W-:Y:S02]  /*6da0*/  UIADD3 UR9, UR9, UR7, URZ ;  /* 0x0000000709097290 */ /* 0x000fe4000fffe03f */
[----:B------:R-:W-:Y:S02]  /*6db0*/  UIMAD UR7, UR39, UR12, URZ ;  /* 0x0000000c270772a4 */ /* 0x000fe4000f8e023f */
[----:B------:R-:W-:Y:S02]  /*6dc0*/  UIMAD.WIDE.U32 UR8, UR38, UR12, UR8 ;  /* 0x0000000c260872a5 */ /* 0x000fe4000f8e0008 */
[----:B------:R-:W-:Y:S01]  /*6dd0*/  UIMAD UR7, UR38, UR13, UR7 ;  /* 0x0000000d260772a4 */ /* 0x000fe2000f8e0207 */
[----:B------:R-:W1:Y:S02]  /*6de0*/  @P1 LDC R8, c[0x0][0xbf0] ;  /* 0x0002fc00ff081b82 */ /* 0x000e640000000800 */
[----:B------:R-:W-:Y:S01]  /*6df0*/  ULDC.64 UR12, c[0x0][0xb88] ;  /* 0x0002e200000c7ab9 */ /* 0x000fe20000000a00 */
[----:B0-----:R-:W-:-:S04]  /*6e00*/  @P1 IMAD.HI.U32 R3, R5, R4, RZ ;  /* 0x0000000405031227 */ /* 0x001fc800078e00ff */
[----:B------:R-:W-:Y:S01]  /*6e10*/  IMAD.MOV.U32 R4, RZ, RZ, R5 ;  /* 0x000000ffff047224 */ /* 0x000fe200078e0005 */
[----:B-1----:R-:W-:Y:S01]  /*6e20*/  @P1 SHF.R.U32.HI R4, RZ, R8, R3 ;  /* 0x00000008ff041219 */ /* 0x002fe20000011603 */
[----:B------:R-:W-:-:S04]  /*6e30*/  IMAD.U32 R8, RZ, RZ, UR7 ;  /* 0x00000007ff087e24 */ /* 0x000fc8000f8e00ff */
[----:B------:R-:W-:-:S04]  /*6e40*/  IMAD.MOV R3, RZ, RZ, -R4 ;  /* 0x000000ffff037224 */ /* 0x000fc800078e0a04 */
[----:B------:R-:W-:Y:S01]  /*6e50*/  IMAD R3, R6, R3, R5 ;  /* 0x0000000306037224 */ /* 0x000fe200078e0205 */
[----:B------:R-:W-:Y:S02]  /*6e60*/  SHF.R.S32.HI R5, RZ, 0x1f, R4 ;  /* 0x0000001fff057819 */ /* 0x000fe40000011404 */
[----:B------:R-:W-:Y:S02]  /*6e70*/  IADD3 R4, P1, R4, UR8, RZ ;  /* 0x0000000804047c10 */ /* 0x000fe4000ff3e0ff */
[----:B------:R-:W-:Y:S02]  /*6e80*/  SHF.R.S32.HI R6, RZ, 0x1f, R3 ;  /* 0x0000001fff067819 */ /* 0x000fe40000011403 */
[----:B------:R-:W-:Y:S01]  /*6e90*/  IADD3.X R5, R5, UR9, R8, P1, !PT ;  /* 0x0000000905057c10 */ /* 0x000fe20008ffe408 */
[----:B------:R-:W-:Y:S02]  /*6ea0*/  ULDC.64 UR8, c[0x0][0xb50] ;  /* 0x0002d40000087ab9 */ /* 0x000fe40000000a00 */
[----:B------:R-:W-:-:S02]  /*6eb0*/  IMAD R6, R6, UR12, RZ ;  /* 0x0000000c06067c24 */ /* 0x000fc4000f8e02ff */
[----:B------:R-:W-:-:S04]  /*6ec0*/  IMAD.WIDE.U32 R4, R3, UR12, R4 ;  /* 0x0000000c03047c25 */ /* 0x000fc8000f8e0004 */
[----:B------:R-:W-:Y:S01]  /*6ed0*/  IMAD R7, R3, UR13, R6 ;  /* 0x0000000d03077c24 */ /* 0x000fe2000f8e0206 */
[----:B------:R-:W-:-:S03]  /*6ee0*/  LEA R6, P1, R4, UR8, 0x2 ;  /* 0x0000000804067c11 */ /* 0x000fc6000f8210ff */
[----:B------:R-:W-:-:S05]  /*6ef0*/  IMAD.IADD R3, R5, 0x1, R7 ;  /* 0x0000000105037824 */ /* 0x000fca00078e0207 */
[----:B------:R-:W-:Y:S02]  /*6f00*/  LEA.HI.X R7, R4, UR9, R3, 0x2, P1 ;  /* 0x0000000904077c11 */ /* 0x000fe400088f1403 */
[----:B------:R-:W-:-:S05]  /*6f10*/  MOV R3, 0xff800000 ;  /* 0xff80000000037802 */ /* 0x000fca0000000f00 */
[----:B------:R0:W-:Y:S02]  /*6f20*/  STG.E desc[UR50][R6.64], R3 ;  /* 0x0000000306007986 */ /* 0x0001e4000c101932 */
.L_x_237:
[----:B------:R-:W-:Y:S05]  /*6f30*/  BSYNC B1 ;  /* 0x0000000000017941 */ /* 0x000fea0003800000 */
.L_x_236:
[----:B------:R-:W1:Y:S01]  /*6f40*/  @P0 LDC R5, c[0x0][0xbf0] ;  /* 0x0002fc00ff050b82 */ /* 0x000e620000000800 */
[----:B------:R-:W-:Y:S01]  /*6f50*/  ULDC.64 UR12, c[0x0][0xaa0] ;  /* 0x0002a800000c7ab9 */ /* 0x000fe20000000a00 */
[----:B0-----:R-:W-:Y:S01]  /*6f60*/  IMAD.U32 R6, RZ, RZ, UR40 ;  /* 0x00000028ff067e24 */ /* 0x001fe2000f8e00ff */
[----:B------:R-:W-:Y:S01]  /*6f70*/  UIMAD UR7, UR10, UR12, URZ ;  /* 0x0000000c0a0772a4 */ /* 0x000fe2000f8e023f */
[----:B------:R-:W-:Y:S01]  /*6f80*/  IMAD R3, R2, 0x30, R17 ;  /* 0x0000003002037824 */ /* 0x000fe200078e0211 */
[----:B------:R-:W-:Y:S01]  /*6f90*/  UIMAD.WIDE.U32 UR8, UR4, UR12, URZ ;  /* 0x0000000c040872a5 */ /* 0x000fe2000f8e003f */
[----:B-----5:R-:W-:Y:S01]  /*6fa0*/  IMAD R25, R0, R11, RZ ;  /* 0x0000000b00197224 */ /* 0x020fe200078e02ff */
[----:B------:R-:W-:Y:S01]  /*6fb0*/  UIMAD UR7, UR4, UR13, UR7 ;  /* 0x0000000d040772a4 */ /* 0x000fe2000f8e0207 */
[----:B------:R-:W-:Y:S02]  /*6fc0*/  IMAD R6, R6, 0xc0, R3 ;  /* 0x000000c006067824 */ /* 0x000fe400078e0203 */
[----:B------:R-:W-:Y:S01]  /*6fd0*/  ULDC.64 UR12, c[0x0][0xae8] ;  /* 0x0002ba00000c7ab9 */ /* 0x000fe20000000a00 */
[----:B------:R-:W-:Y:S01]  /*6fe0*/  UIADD3 UR9, UR9, UR7, URZ ;  /* 0x0000000709097290 */ /* 0x000fe2000fffe03f */
[----:B------:R-:W-:Y:S01]  /*6ff0*/  @P0 IMAD.HI.U32 R4, R6, R9, RZ ;  /* 0x0000000906040227 */ /* 0x000fe200078e00ff */
[----:B------:R-:W-:-:S02]  /*7000*/  UIMAD UR4, UR11, UR12, URZ ;  /* 0x0000000c0b0472a4 */ /* 0x000fc4000f8e023f */
[----:B------:R-:W-:Y:S01]  /*7010*/  UIMAD.WIDE.U32 UR8, UR41, UR12, UR8 ;  /* 0x0000000c290872a5 */ /* 0x000fe2000f8e0008 */
[----:B------:R-:W-:Y:S01]  /*7020*/  IMAD.MOV.U32 R3, RZ, RZ, R6 ;  /* 0x000000ffff037224 */ /* 0x000fe200078e0006 */
[----:B------:R-:W-:Y:S01]  /*7030*/  UIMAD UR4, UR41, UR13, UR4 ;  /* 0x0000000d290472a4 */ /* 0x000fe2000f8e0204 */
[----:B------:R-:W-:-:S03]  /*7040*/  ULDC.64 UR10, c[0x0][0xaf0] ;  /* 0x0002bc00000a7ab9 */ /* 0x000fc60000000a00 */
[----:B------:R-:W-:Y:S02]  /*7050*/  UIADD3 UR9, UR9, UR4, URZ ;  /* 0x0000000409097290 */ /* 0x000fe4000fffe03f */
[----:B------:R-:W-:Y:S01]  /*7060*/  UIMAD UR4, UR39, UR10, URZ ;  /* 0x0000000a270472a4 */ /* 0x000fe2000f8e023f */
[----:B-1----:R-:W-:Y:S01]  /*7070*/  @P0 SHF.R.U32.HI R3, RZ, R5, R4 ;  /* 0x00000005ff030219 */ /* 0x002fe20000011604 */
[----:B------:R-:W-:Y:S02]  /*7080*/  UIMAD.WIDE.U32 UR8, UR38, UR10, UR8 ;  /* 0x0000000a260872a5 */ /* 0x000fe4000f8e0008 */
[----:B------:R-:W-:Y:S01]  /*7090*/  UIMAD UR4, UR38, UR11, UR4 ;  /* 0x0000000b260472a4 */ /* 0x000fe2000f8e0204 */
[--C-:B------:R-:W-:Y:S01]  /*70a0*/  SHF.R.S32.HI R4, RZ, 0x1f, R3.reuse ;  /* 0x0000001fff047819 */ /* 0x100fe20000011403 */
[----:B------:R-:W-:Y:S01]  /*70b0*/  IMAD.MOV R7, RZ, RZ, -R3 ;  /* 0x000000ffff077224 */ /* 0x000fe200078e0a03 */
[----:B------:R-:W-:Y:S01]  /*70c0*/  ULDC.64 UR10, c[0x0][0xae0] ;  /* 0x0002b800000a7ab9 */ /* 0x000fe20000000a00 */
[----:B------:R-:W-:-:S02]  /*70d0*/  UIADD3 UR4, UR9, UR4, URZ ;  /* 0x0000000409047290 */ /* 0x000fc4000fffe03f */
[----:B------:R-:W-:Y:S02]  /*70e0*/  IMAD.U32 R5, RZ, RZ, UR9 ;  /* 0x00000009ff057e24 */ /* 0x000fe4000f8e00ff */
[----:B------:R-:W-:Y:S02]  /*70f0*/  IMAD R7, R11, R7, R6 ;  /* 0x000000070b077224 */ /* 0x000fe400078e0206 */
[----:B------:R-:W-:Y:S02]  /*7100*/  IMAD R8, R4, UR10, RZ ;  /* 0x0000000a04087c24 */ /* 0x000fe4000f8e02ff */
[----:B------:R-:W-:Y:S01]  /*7110*/  IMAD.U32 R4, RZ, RZ, UR8 ;  /* 0x00000008ff047e24 */ /* 0x000fe2000f8e00ff */
[----:B------:R-:W-:Y:S01]  /*7120*/  SHF.R.S32.HI R6, RZ, 0x1f, R7 ;  /* 0x0000001fff067819 */ /* 0x000fe20000011407 */
[----:B------:R-:W-:Y:S01]  /*7130*/  IMAD.U32 R5, RZ, RZ, UR4 ;  /* 0x00000004ff057e24 */ /* 0x000fe2000f8e00ff */
[----:B------:R-:W-:Y:S01]  /*7140*/  ULDC.64 UR8, c[0x0][0xad8] ;  /* 0x0002b60000087ab9 */ /* 0x000fe20000000a00 */
[C---:B------:R-:W-:Y:S01]  /*7150*/  IMAD R9, R3.reuse, UR11, R8 ;  /* 0x0000000b03097c24 */ /* 0x040fe2000f8e0208 */
[----:B------:R-:W-:Y:S01]  /*7160*/  MOV R8, UR40 ;  /* 0x0000002800087c02 */ /* 0x000fe20008000f00 */
[----:B------:R-:W-:Y:S01]  /*7170*/  IMAD.WIDE.U32 R4, R3, UR10, R4 ;  /* 0x0000000a03047c25 */ /* 0x000fe2000f8e0004 */
[----:B------:R-:W-:-:S03]  /*7180*/  ULDC UR4, c[0x0][0xac8] ;  /* 0x0002b20000047ab9 */ /* 0x000fc60000000800 */
[----:B------:R-:W-:Y:S02]  /*7190*/  IMAD R6, R6, UR8, RZ ;  /* 0x0000000806067c24 */ /* 0x000fe4000f8e02ff */
[----:B------:R-:W-:Y:S02]  /*71a0*/  IMAD.IADD R5, R5, 0x1, R9 ;  /* 0x0000000105057824 */ /* 0x000fe400078e0209 */
[C---:B------:R-:W-:Y:S02]  /*71b0*/  IMAD R3, R7.reuse, UR9, R6 ;  /* 0x0000000907037c24 */ /* 0x040fe4000f8e0206 */
[----:B------:R-:W-:Y:S01]  /*71c0*/  IMAD.WIDE.U32 R4, R7, UR8, R4 ;  /* 0x0000000807047c25 */ /* 0x000fe2000f8e0004 */
[----:B------:R-:W-:-:S03]  /*71d0*/  ULDC.64 UR8, c[0x0][0xa80] ;  /* 0x0002a00000087ab9 */ /* 0x000fc60000000a00 */
[----:B------:R-:W-:Y:S01]  /*71e0*/  IMAD.IADD R3, R5, 0x1, R3 ;  /* 0x0000000105037824 */ /* 0x000fe200078e0203 */
[----:B------:R-:W-:Y:S01]  /*71f0*/  LEA R5, P0, R4, UR8, 0x1 ;  /* 0x0000000804057c11 */ /* 0x000fe2000f8008ff */
[----:B------:R-:W-:-:S03]  /*7200*/  IMAD R6, R8, 0xc0, R17 ;  /* 0x000000c008067824 */ /* 0x000fc600078e0211 */
[----:B------:R-:W-:Y:S01]  /*7210*/  LEA.HI.X R10, R4, UR9, R3, 0x1, P0 ;  /* 0x00000009040a7c11 */ /* 0x000fe200080f0c03 */
[----:B------:R-:W0:Y:S01]  /*7220*/  SHFL.IDX PT, R9, R5, RZ, 0x181f ;  /* 0x00181fff05097589 */ /* 0x000e2200000e0000 */
[----:B------:R-:W-:Y:S01]  /*7230*/  ISETP.GE.AND P0, PT, R16, UR4, PT ;  /* 0x0000000410007c0c */ /* 0x000fe2000bf06270 */
[C---:B------:R-:W-:Y:S02]  /*7240*/  VIADD R0, R6.reuse, 0x30 ;  /* 0x0000003006007836 */ /* 0x040fe40000000000 */
[----:B------:R-:W1:Y:S01]  /*7250*/  SHFL.IDX PT, R13, R5, 0x1, 0x181f ;  /* 0x00381f00050d7f89 */ /* 0x000e6200000e0000 */
[C---:B------:R-:W-:Y:S01]  /*7260*/  VIADD R3, R6.reuse, 0x60 ;  /* 0x0000006006037836 */ /* 0x040fe20000000000 */
[CC--:B------:R-:W-:Y:S01]  /*7270*/  ISETP.GE.OR P3, PT, R6.reuse, R25.reuse, P0 ;  /* 0x000000190600720c */ /* 0x0c0fe20000766670 */
[----:B------:R-:W-:Y:S01]  /*7280*/  VIADD R4, R6, 0x90 ;  /* 0x0000009006047836 */ /* 0x000fe20000000000 */
[----:B------:R-:W2:Y:S01]  /*7290*/  SHFL.IDX PT, R15, R5, 0x2, 0x181f ;  /* 0x00581f00050f7f89 */ /* 0x000ea200000e0000 */
[----:B------:R-:W-:-:S02]  /*72a0*/  ISETP.GE.OR P2, PT, R0, R25, P0 ;  /* 0x000000190000720c */ /* 0x000fc40000746670 */
[-C--:B------:R-:W-:Y:S01]  /*72b0*/  ISETP.GE.OR P1, PT, R3, R25.reuse, P0 ;  /* 0x000000190300720c */ /* 0x080fe20000726670 */
[----:B------:R-:W3:Y:S01]  /*72c0*/  SHFL.IDX PT, R7, R10, RZ, 0x181f ;  /* 0x00181fff0a077589 */ /* 0x000ee200000e0000 */
[----:B------:R-:W-:-:S03]  /*72d0*/  ISETP.GE.OR P0, PT, R4, R25, P0 ;  /* 0x000000190400720c */ /* 0x000fc60000706670 */
[----:B------:R3:W4:Y:S04]  /*72e0*/  SHFL.IDX PT, R21, R5, 0x3, 0x181f ;  /* 0x00781f0005157f89 */ /* 0x00072800000e0000 */
[----:B------:R-:W4:Y:S04]  /*72f0*/  SHFL.IDX PT, R11, R10, 0x1, 0x181f ;  /* 0x00381f000a0b7f89 */ /* 0x000f2800000e0000 */
[----:B------:R-:W4:Y:S01]  /*7300*/  SHFL.IDX PT, R12, R10, 0x2, 0x181f ;  /* 0x00581f000a0c7f89 */ /* 0x000f2200000e0000 */
[----:B0-----:R-:W-:-:S03]  /*7310*/  @!P3 LEA R4, P6, R16, R9, 0x1 ;  /* 0x000000091004b211 */ /* 0x001fc600078c08ff */
[----:B------:R4:W0:Y:S01]  /*7320*/  SHFL.IDX PT, R14, R10, 0x3, 0x181f ;  /* 0x00781f000a0e7f89 */ /* 0x00082200000e0000 */
[C---:B-1----:R-:W-:Y:S02]  /*7330*/  @!P2 LEA R6, P5, R16.reuse, R13, 0x1 ;  /* 0x0000000d1006a211 */ /* 0x042fe400078a08ff */
[C---:B--2---:R-:W-:Y:S02]  /*7340*/  @!P1 LEA R8, P4, R16.reuse, R15, 0x1 ;  /* 0x0000000f10089211 */ /* 0x044fe400078808ff */
[C---:B---3--:R-:W-:Y:S02]  /*7350*/  @!P3 LEA.HI.X R5, R16.reuse, R7, R155, 0x1, P6 ;  /* 0x000000071005b211 */ /* 0x048fe400030f0c9b */
[----:B----4-:R-:W-:-:S03]  /*7360*/  @!P0 LEA R10, P6, R16, R21, 0x1 ;  /* 0x00000015100a8211 */ /* 0x010fc600078c08ff */
[----:B------:R1:W-:Y:S01]  /*7370*/  @!P3 ST.E.128 desc[UR50][R4.64], RZ ;  /* 0x000000ff0400b985 */ /* 0x0003e2000c101d32 */
[C-C-:B------:R-:W-:Y:S02]  /*7380*/  @!P2 LEA.HI.X R7, R16.reuse, R11, R155.reuse, 0x1, P5 ;  /* 0x0000000b1007a211 */ /* 0x140fe400028f0c9b */
[----:B------:R-:W-:-:S03]  /*7390*/  @!P1 LEA.HI.X R9, R16, R12, R155, 0x1, P4 ;  /* 0x0000000c10099211 */ /* 0x000fc600020f0c9b */
[----:B------:R1:W-:Y:S01]  /*73a0*/  @!P2 ST.E.128 desc[UR50][R6.64], RZ ;  /* 0x000000ff0600a985 */ /* 0x0003e2000c101d32 */
[----:B0-----:R-:W-:-:S03]  /*73b0*/  @!P0 LEA.HI.X R11, R16, R14, R155, 0x1, P6 ;  /* 0x0000000e100b8211 */ /* 0x001fc600030f0c9b */
[----:B------:R1:W-:Y:S04]  /*73c0*/  @!P1 ST.E.128 desc[UR50][R8.64], RZ ;  /* 0x000000ff08009985 */ /* 0x0003e8000c101d32 */
[----:B------:R1:W-:Y:S02]  /*73d0*/  @!P0 ST.E.128 desc[UR50][R10.64], RZ ;  /* 0x000000ff0a008985 */ /* 0x0003e4000c101d32 */
.L_x_234:
[----:B------:R-:W-:Y:S05]  /*73e0*/  BSYNC B0 ;  /* 0x0000000000007941 */ /* 0x000fea0003800000 */
.L_x_231:
[----:B------:R-:W-:Y:S02]  /*73f0*/  ULDC UR4, c[0x0][0xc3c] ;  /* 0x00030f0000047ab9 */ /* 0x000fe40000000800 */
[----:B------:R-:W-:-:S13]  /*7400*/  ISETP.GE.AND P0, PT, R35, UR4, PT ;  /* 0x0000000423007c0c */ /* 0x000fda000bf06270 */
[----:B------:R-:W-:Y:S05]  /*7410*/  @!P0 BRA `(.L_x_238) ;  /* 0xffffff9800448947 */ /* 0x000fea000383ffff */
[----:B------:R-:W-:Y:S05]  /*7420*/  EXIT ;  /* 0x000000000000794d */ /* 0x000fea0003800000 */
.L_x_203:
[----:B------:R-:W-:-:S08]  /*7430*/  NOP ;  /* 0x0000000000007918 */ /* 0x000fd00000000000 */
[----:B------:R-:W0:-:S00]  /*7440*/  USETMAXREG.DEALLOC.CTAPOOL 0x20 ;  /* 0x00000020000079c8 */ /* 0x000e0000080e0500 */
[----:B0-----:R-:W2:Y:S01]  /*7450*/  LDL.LU R2, [R1+0x8] ;  /* 0x0000080001027983 */ /* 0x001ea20000300800 */
[----:B------:R-:W-:-:S06]  /*7460*/  LOP3.LUT R0, R0, 0x3, RZ, 0xc0, !PT ;  /* 0x0000000300007812 */ /* 0x000fcc00078ec0ff */
[----:B------:R-:W0:Y:S02]  /*7470*/  SHFL.IDX PT, R0, R0, RZ, 0x1f ;  /* 0x00001fff00007589 */ /* 0x000e2400000e0000 */
[----:B0-----:R-:W-:Y:S01]  /*7480*/  ISETP.NE.AND P0, PT, R0, RZ, PT ;  /* 0x000000ff0000720c */ /* 0x001fe20003f05270 */
[----:B------:R-:W-:Y:S01]  /*7490*/  IMAD.MOV.U32 R0, RZ, RZ, RZ ;  /* 0x000000ffff007224 */ /* 0x000fe200078e00ff */
[----:B--2---:R-:W-:-:S11]  /*74a0*/  LOP3.LUT R2, R2, 0xffffffef, RZ, 0xc0, !PT ;  /* 0xffffffef02027812 */ /* 0x004fd600078ec0ff */
[----:B------:R-:W-:-:S05]  /*74b0*/  @P0 LOP3.LUT R2, R2, 0x10, RZ, 0xfc, !PT ;  /* 0x0000001002020812 */ /* 0x000fca00078efcff */
[----:B------:R0:W-:Y:S01]  /*74c0*/  STL [R1+0x8], R2 ;  /* 0x0000080201007387 */ /* 0x0001e20000100800 */
[----:B------:R-:W-:Y:S05]  /*74d0*/  @!P0 BRA `(.L_x_239) ;  /* 0x00000000001c8947 */ /* 0x000fea0003800000 */
[----:B-1----:R-:W1:Y:S08]  /*74e0*/  S2UR UR5, SR_CgaCtaId ;  /* 0x00000000000579c3 */ /* 0x002e700000008800 */
[----:B------:R-:W-:Y:S06]  /*74f0*/  BAR.SYNC.DEFER_BLOCKING 0x5, 0x200 ;  /* 0x0148000000007b1d */ /* 0x000fec0000010000 */
[----:B------:R-:W-:-:S02]  /*7500*/  UMOV UR4, 0x400 ;  /* 0x0000040000047882 */ /* 0x000fc40000000000 */
[----:B-1----:R-:W-:-:S09]  /*7510*/  ULEA UR4, UR5, UR4, 0x18 ;  /* 0x0000000405047291 */ /* 0x002fd2000f8ec03f */
[----:B------:R-:W1:Y:S01]  /*7520*/  LDS.128 R16, [UR4+0x168d0] ;  /* 0x0168d004ff107984 */ /* 0x000e620008000c00 */
[----:B------:R-:W-:Y:S06]  /*7530*/  BAR.ARV 0x4, 0x200 ;  /* 0x0108000000007b1d */ /* 0x000fec0000002000 */
[----:B------:R-:W-:Y:S05]  /*7540*/  BRA `(.L_x_240) ;  /* 0x0000000800007947 */ /* 0x000fea0003800000 */
.L_x_239:
[----:B0-----:R-:W0:Y:S01]  /*7550*/  S2R R2, SR_TID.X ;  /* 0x0000000000027919 */ /* 0x001e220000002100 */
[----:B-1----:R-:W-:Y:S01]  /*7560*/  ULDC UR4, c[0x0][0xc3c] ;  /* 0x00030f0000047ab9 */ /* 0x002fe20000000800 */
[----:B------:R-:W1:Y:S01]  /*7570*/  S2UR UR6, SR_CTAID.X ;  /* 0x00000000000679c3 */ /* 0x000e620000002500 */
[----:B------:R-:W-:Y:S01]  /*7580*/  ULDC UR5, c[0x0][0xc38] ;  /* 0x00030e0000057ab9 */ /* 0x000fe20000000800 */
[----:B0-----:R-:W-:-:S04]  /*7590*/  LOP3.LUT R5, R2, 0x1f, RZ, 0xc0, !PT ;  /* 0x0000001f02057812 */ /* 0x001fc800078ec0ff */
[----:B------:R-:W-:-:S04]  /*75a0*/  ISETP.NE.AND P0, PT, R5, 0x1f, PT ;  /* 0x0000001f0500780c */ /* 0x000fc80003f05270 */
[----:B------:R-:W-:-:S13]  /*75b0*/  ISETP.GE.OR P1, PT, R5, UR4, !P0 ;  /* 0x0000000405007c0c */ /* 0x000fda000c726670 */
[----:B------:R-:W0:Y:S02]  /*75c0*/  @!P1 LDC.64 R2, c[0x0][0xc80] ;  /* 0x00032000ff029b82 */ /* 0x000e240000000a00 */
[----:B0-----:R-:W-:-:S05]  /*75d0*/  @!P1 IMAD.WIDE.U32 R2, R5, 0x4, R2 ;  /* 0x0000000405029825 */ /* 0x001fca00078e0002 */
[----:B------:R-:W2:Y:S01]  /*75e0*/  @!P1 LDG.E R0, desc[UR50][R2.64] ;  /* 0x0000003202009981 */ /* 0x000ea2000c1e1900 */
[C---:B------:R-:W-:Y:S01]  /*75f0*/  ISETP.NE.AND P1, PT, R5.reuse, RZ, PT ;  /* 0x000000ff0500720c */ /* 0x040fe20003f25270 */
[----:B------:R-:W-:Y:S01]  /*7600*/  UMOV UR4, URZ ;  /* 0x0000003f00047c82 */ /* 0x000fe20008000000 */
[C---:B------:R-:W-:Y:S01]  /*7610*/  ISETP.GE.U32.AND P2, PT, R5.reuse, 0x2, PT ;  /* 0x000000020500780c */ /* 0x040fe20003f46070 */
[----:B------:R-:W-:Y:S01]  /*7620*/  IMAD.MOV.U32 R16, RZ, RZ, RZ ;  /* 0x000000ffff107224 */ /* 0x000fe200078e00ff */
[C---:B------:R-:W-:Y:S02]  /*7630*/  ISETP.GE.U32.AND P3, PT, R5.reuse, 0x4, PT ;  /* 0x000000040500780c */ /* 0x040fe40003f66070 */
[C---:B------:R-:W-:Y:S02]  /*7640*/  ISETP.GE.U32.AND P4, PT, R5.reuse, 0x8, PT ;  /* 0x000000080500780c */ /* 0x040fe40003f86070 */
[----:B------:R-:W-:Y:S01]  /*7650*/  ISETP.GE.U32.AND P5, PT, R5, 0x10, PT ;  /* 0x000000100500780c */ /* 0x000fe20003fa6070 */
[----:B--2---:R-:W0:Y:S02]  /*7660*/  SHFL.UP PT, R4, R0, 0x1, RZ ;  /* 0x0420000000047989 */ /* 0x004e2400000e00ff */
[----:B0-----:R-:W-:-:S05]  /*7670*/  SEL R7, R4, RZ, P1 ;  /* 0x000000ff04077207 */ /* 0x001fca0000800000 */
[----:B------:R-:W-:-:S05]  /*7680*/  IMAD.IADD R7, R0, 0x1, R7 ;  /* 0x0000000100077824 */ /* 0x000fca00078e0207 */
[----:B------:R-:W0:Y:S02]  /*7690*/  SHFL.UP PT, R4, R7, 0x2, RZ ;  /* 0x0440000007047989 */ /* 0x000e2400000e00ff */
[----:B0-----:R-:W-:-:S05]  /*76a0*/  SEL R4, R4, RZ, P2 ;  /* 0x000000ff04047207 */ /* 0x001fca0001000000 */
[----:B------:R-:W-:-:S05]  /*76b0*/  IMAD.IADD R4, R7, 0x1, R4 ;  /* 0x0000000107047824 */ /* 0x000fca00078e0204 */
[----:B------:R-:W0:Y:S02]  /*76c0*/  SHFL.UP PT, R6, R4, 0x4, RZ ;  /* 0x0480000004067989 */ /* 0x000e2400000e00ff */
[----:B0-----:R-:W-:-:S04]  /*76d0*/  SEL R3, R6, RZ, P3 ;  /* 0x000000ff06037207 */ /* 0x001fc80001800000 */
[----:B------:R-:W-:-:S05]  /*76e0*/  IADD3 R3, R4, R3, RZ ;  /* 0x0000000304037210 */ /* 0x000fca0007ffe0ff */
[----:B------:R-:W0:Y:S02]  /*76f0*/  SHFL.UP PT, R2, R3, 0x8, RZ ;  /* 0x0500000003027989 */ /* 0x000e2400000e00ff */
[----:B0-----:R-:W-:-:S05]  /*7700*/  SEL R2, R2, RZ, P4 ;  /* 0x000000ff02027207 */ /* 0x001fca0002000000 */
[----:B------:R-:W-:-:S05]  /*7710*/  IMAD.IADD R2, R3, 0x1, R2 ;  /* 0x0000000103027824 */ /* 0x000fca00078e0202 */
[----:B------:R-:W0:Y:S02]  /*7720*/  SHFL.UP PT, R6, R2, 0x10, RZ ;  /* 0x0600000002067989 */ /* 0x000e2400000e00ff */
[----:B0-----:R-:W-:-:S05]  /*7730*/  SEL R7, R6, RZ, P5 ;  /* 0x000000ff06077207 */ /* 0x001fca0002800000 */
[----:B------:R-:W-:-:S05]  /*7740*/  IMAD.IADD R7, R2, 0x1, R7 ;  /* 0x0000000102077824 */ /* 0x000fca00078e0207 */
[----:B------:R-:W0:Y:S02]  /*7750*/  SHFL.IDX PT, R4, R7, 0x1f, 0x1f ;  /* 0x03e01f0007047f89 */ /* 0x000e2400000e0000 */
[----:B0-----:R-:W-:-:S04]  /*7760*/  IMAD R4, R4, UR5, RZ ;  /* 0x0000000504047c24 */ /* 0x001fc8000f8e02ff */
[----:B------:R-:W-:Y:S01]  /*7770*/  IMAD.MOV.U32 R3, RZ, RZ, R4 ;  /* 0x000000ffff037224 */ /* 0x000fe200078e0004 */
[----:B-1----:R-:W-:-:S13]  /*7780*/  ISETP.GT.AND P6, PT, R4, UR6, PT ;  /* 0x0000000604007c0c */ /* 0x002fda000bfc4270 */
[----:B------:R-:W-:Y:S05]  /*7790*/  @P6 BRA `(.L_x_241) ;  /* 0x0000000000946947 */ /* 0x000fea0003800000 */
[----:B------:R-:W-:Y:S01]  /*77a0*/  IMAD.MOV.U32 R4, RZ, RZ, R3 ;  /* 0x000000ffff047224 */ /* 0x000fe200078e0003 */
[----:B------:R-:W-:Y:S01]  /*77b0*/  UMOV UR4, URZ ;  /* 0x0000003f00047c82 */ /* 0x000fe20008000000 */
[----:B------:R-:W-:-:S05]  /*77c0*/  ULDC UR5, c[0x0][0xc38] ;  /* 0x00030e0000057ab9 */ /* 0x000fca0000000800 */
.L_x_245:
[----:B------:R-:W0:Y:S01]  /*77d0*/  LDC R2, c[0x0][0xc3c] ;  /* 0x00030f00ff027b82 */ /* 0x000e220000000800 */
[----:B------:R-:W-:-:S06]  /*77e0*/  UIADD3 UR4, UR4, 0x1f, URZ ;  /* 0x0000001f04047890 */ /* 0x000fcc000fffe03f */
[----:B0-----:R-:W-:-:S13]  /*77f0*/  ISETP.LE.AND P6, PT, R2, UR4, PT ;  /* 0x0000000402007c0c */ /* 0x001fda000bfc3270 */
[----:B------:R-:W-:Y:S05]  /*7800*/  @P6 BRA `(.L_x_242) ;  /* 0x0000000400246947 */ /* 0x000fea0003800000 */
[----:B------:R-:W-:Y:S01]  /*7810*/  VIADD R7, R5, UR4 ;  /* 0x0000000405077c36 */ /* 0x000fe20008000000 */
[----:B------:R-:W-:Y:S01]  /*7820*/  BSSY B0, `(.L_x_243) ;  /* 0x0000007000007945 */ /* 0x000fe20003800000 */
[----:B------:R-:W-:-:S03]  /*7830*/  IMAD.MOV.U32 R0, RZ, RZ, RZ ;  /* 0x000000ffff007224 */ /* 0x000fc600078e00ff */
[----:B------:R-:W-:-:S13]  /*7840*/  ISETP.GE.OR P6, PT, R7, R2, !P0 ;  /* 0x000000020700720c */ /* 0x000fda00047c6670 */
[----:B------:R-:W-:Y:S05]  /*7850*/  @P6 BRA `(.L_x_244) ;  /* 0x00000000000c6947 */ /* 0x000fea0003800000 */
[----:B------:R-:W0:Y:S02]  /*7860*/  LDC.64 R2, c[0x0][0xc80] ;  /* 0x00032000ff027b82 */ /* 0x000e240000000a00 */
[----:B0-----:R-:W-:-:S05]  /*7870*/  IMAD.WIDE R2, R7, 0x4, R2 ;  /* 0x0000000407027825 */ /* 0x001fca00078e0202 */
[----:B------:R0:W5:Y:S02]  /*7880*/  LDG.E R0, desc[UR50][R2.64] ;  /* 0x0000003202007981 */ /* 0x000164000c1e1900 */
.L_x_244:
[----:B------:R-:W-:Y:S05]  /*7890*/  BSYNC B0 ;  /* 0x0000000000007941 */ /* 0x000fea0003800000 */
.L_x_243:
[----:B0----5:R-:W0:Y:S02]  /*78a0*/  SHFL.UP PT, R2, R0, 0x1, RZ ;  /* 0x0420000000027989 */ /* 0x021e2400000e00ff */
        /* <DEDUP_REMOVED lines=16> */
[----:B------:R-:W-:-:S05]  /*79b0*/  IMAD.IADD R4, R3, 0x1, R4 ;  /* 0x0000000103047824 */ /* 0x000fca00078e0204 */
[----:B------:R-:W-:-:S13]  /*79c0*/  ISETP.GT.AND P6, PT, R4, UR6, PT ;  /* 0x0000000604007c0c */ /* 0x000fda000bfc4270 */
[----:B------:R-:W-:Y:S05]  /*79d0*/  @!P6 BRA `(.L_x_245) ;  /* 0xfffffffc007ce947 */ /* 0x000fea000383ffff */
[----:B------:R-:W-:-:S07]  /*79e0*/  IMAD.MOV.U32 R7, RZ, RZ, R9 ;  /* 0x000000ffff077224 */ /* 0x000fce00078e0009 */
.L_x_241:
[----:B------:R-:W-:-:S04]  /*79f0*/  IMAD.IADD R9, R4, 0x1, -R3 ;  /* 0x0000000104097824 */ /* 0x000fc800078e0a03 */
[----:B------:R-:W-:-:S05]  /*7a00*/  IMAD R2, R7, UR5, R9 ;  /* 0x0000000507027c24 */ /* 0x000fca000f8e0209 */
[----:B------:R-:W-:-:S13]  /*7a10*/  ISETP.GT.AND P0, PT, R2, UR6, PT ;  /* 0x0000000602007c0c */ /* 0x000fda000bf04270 */
[----:B------:R-:W-:-:S04]  /*7a20*/  VOTE.ANY R6, PT, !P0 ;  /* 0x0000000000067806 */ /* 0x000fc800040e0100 */
[----:B------:R-:W0:Y:S01]  /*7a30*/  POPC R19, R6 ;  /* 0x0000000600137309 */ /* 0x000e220000000000 */
[----:B------:R-:W-:Y:S01]  /*7a40*/  ISETP.NE.AND P0, PT, R6, RZ, PT ;  /* 0x000000ff0600720c */ /* 0x000fe20003f05270 */
[----:B0-----:R-:W0:Y:S02]  /*7a50*/  SHFL.IDX PT, R0, R0, R19, 0x1f ;  /* 0x00001f1300007589 */ /* 0x001e2400000e0000 */
[----:B0-----:R-:W-:-:S04]  /*7a60*/  IABS R4, R0 ;  /* 0x0000000000047213 */ /* 0x001fc80000000000 */
[----:B------:R-:W0:Y:S08]  /*7a70*/  I2F.RP R8, R4 ;  /* 0x0000000400087306 */ /* 0x000e300000209400 */
[----:B0-----:R-:W0:Y:S02]  /*7a80*/  MUFU.RCP R8, R8 ;  /* 0x0000000800087308 */ /* 0x001e240000001000 */
[----:B0-----:R-:W-:-:S06]  /*7a90*/  IADD3 R2, R8, 0xffffffe, RZ ;  /* 0x0ffffffe08027810 */ /* 0x001fcc0007ffe0ff */
[----:B------:R0:W1:Y:S01]  /*7aa0*/  F2I.FTZ.U32.TRUNC.NTZ R3, R2 ;  /* 0x0000000200037305 */ /* 0x000062000021f000 */
[----:B------:R-:W-:Y:S05]  /*7ab0*/  @!P0 BRA `(.L_x_246) ;  /* 0x0000000000088947 */ /* 0x000fea0003800000 */
[----:B------:R-:W-:-:S06]  /*7ac0*/  VIADD R16, R19, 0xffffffff ;  /* 0xffffffff13107836 */ /* 0x000fcc0000000000 */
[----:B------:R2:W3:Y:S02]  /*7ad0*/  SHFL.IDX PT, R16, R7, R16, 0x1f ;  /* 0x00001f1007107589 */ /* 0x0004e400000e0000 */
.L_x_246:
[----:B---3--:R-:W-:Y:S01]  /*7ae0*/  IMAD R16, R16, UR5, R9 ;  /* 0x0000000510107c24 */ /* 0x008fe2000f8e0209 */
[----:B0-----:R-:W-:Y:S01]  /*7af0*/  IABS R2, R0 ;  /* 0x0000000000027213 */ /* 0x001fe20000000000 */
[----:B-12---:R-:W-:Y:S02]  /*7b00*/  IMAD.MOV R7, RZ, RZ, -R3 ;  /* 0x000000ffff077224 */ /* 0x006fe400078e0a03 */
[----:B------:R-:W-:Y:S01]  /*7b10*/  VIADD R19, R19, UR4 ;  /* 0x0000000413137c36 */ /* 0x000fe20008000000 */
[----:B------:R-:W-:Y:S01]  /*7b20*/  IADD3 R9, -R16, UR6, RZ ;  /* 0x0000000610097c10 */ /* 0x000fe2000fffe1ff */
[----:B------:R-:W-:Y:S02]  /*7b30*/  IMAD.MOV R8, RZ, RZ, -R2 ;  /* 0x000000ffff087224 */ /* 0x000fe400078e0a02 */
[----:B------:R-:W-:Y:S01]  /*7b40*/  IMAD R7, R7, R4, RZ ;  /* 0x0000000407077224 */ /* 0x000fe200078e02ff */
[----:B------:R-:W-:Y:S01]  /*7b50*/  IABS R6, R9 ;  /* 0x0000000900067213 */ /* 0x000fe20000000000 */
[----:B------:R-:W-:-:S04]  /*7b60*/  IMAD.MOV.U32 R2, RZ, RZ, RZ ;  /* 0x000000ffff027224 */ /* 0x000fc800078e00ff */
[----:B------:R-:W-:-:S04]  /*7b70*/  IMAD.HI.U32 R2, R3, R7, R2 ;  /* 0x0000000703027227 */ /* 0x000fc800078e0002 */
[----:B------:R-:W-:Y:S02]  /*7b80*/  IMAD.MOV.U32 R3, RZ, RZ, R6 ;  /* 0x000000ffff037224 */ /* 0x000fe400078e0006 */
[----:B------:R-:W-:Y:S02]  /*7b90*/  IMAD.MOV.U32 R6, RZ, RZ, R8 ;  /* 0x000000ffff067224 */ /* 0x000fe400078e0008 */
[----:B------:R-:W-:-:S04]  /*7ba0*/  IMAD.HI.U32 R2, R2, R3, RZ ;  /* 0x0000000302027227 */ /* 0x000fc800078e00ff */
[----:B------:R-:W-:-:S05]  /*7bb0*/  IMAD R3, R2, R6, R3 ;  /* 0x0000000602037224 */ /* 0x000fca00078e0203 */
[----:B------:R-:W-:-:S13]  /*7bc0*/  ISETP.GT.U32.AND P1, PT, R4, R3, PT ;  /* 0x000000030400720c */ /* 0x000fda0003f24070 */
[----:B------:R-:W-:Y:S01]  /*7bd0*/  @!P1 IMAD.IADD R3, R3, 0x1, -R4 ;  /* 0x0000000103039824 */ /* 0x000fe200078e0a04 */
[----:B------:R-:W-:Y:S02]  /*7be0*/  @!P1 IADD3 R2, R2, 0x1, RZ ;  /* 0x0000000102029810 */ /* 0x000fe40007ffe0ff */
[----:B------:R-:W-:Y:S02]  /*7bf0*/  ISETP.NE.AND P1, PT, R0, RZ, PT ;  /* 0x000000ff0000720c */ /* 0x000fe40003f25270 */
[----:B------:R-:W-:Y:S02]  /*7c00*/  ISETP.GE.U32.AND P0, PT, R3, R4, PT ;  /* 0x000000040300720c */ /* 0x000fe40003f06070 */
[----:B------:R-:W-:-:S04]  /*7c10*/  LOP3.LUT R3, R9, R0, RZ, 0x3c, !PT ;  /* 0x0000000009037212 */ /* 0x000fc800078e3cff */
[----:B------:R-:W-:-:S07]  /*7c20*/  ISETP.GE.AND P2, PT, R3, RZ, PT ;  /* 0x000000ff0300720c */ /* 0x000fce0003f46270 */
[----:B------:R-:W-:-:S06]  /*7c30*/  @P0 VIADD R2, R2, 0x1 ;  /* 0x0000000102020836 */ /* 0x000fcc0000000000 */
[----:B------:R-:W-:Y:S01]  /*7c40*/  @!P2 IMAD.MOV R2, RZ, RZ, -R2 ;  /* 0x000000ffff02a224 */ /* 0x000fe200078e0a02 */
[----:B------:R-:W-:-:S05]  /*7c50*/  @!P1 LOP3.LUT R2, RZ, R0, RZ, 0x33, !PT ;  /* 0x00000000ff029212 */ /* 0x000fca00078e33ff */
[--C-:B------:R-:W-:Y:S02]  /*7c60*/  IMAD.MOV R17, RZ, RZ, -R2.reuse ;  /* 0x000000ffff117224 */ /* 0x100fe400078e0a02 */
[----:B------:R-:W-:Y:S02]  /*7c70*/  IMAD.MOV.U32 R18, RZ, RZ, R2 ;  /* 0x000000ffff127224 */ /* 0x000fe400078e0002 */
[----:B------:R-:W-:Y:S01]  /*7c80*/  IMAD R17, R0, R17, R9 ;  /* 0x0000001100117224 */ /* 0x000fe200078e0209 */
[----:B------:R-:W-:Y:S06]  /*7c90*/  BRA `(.L_x_247) ;  /* 0x0000000000147947 */ /* 0x000fec0003800000 */
.L_x_242:
[----:B------:R-:W-:Y:S01]  /*7ca0*/  ULDC UR4, c[0x0][0xc3c] ;  /* 0x00030f0000047ab9 */ /* 0x000fe20000000800 */
[----:B------:R-:W-:Y:S01]  /*7cb0*/  IMAD.MOV.U32 R17, RZ, RZ, RZ ;  /* 0x000000ffff117224 */ /* 0x000fe200078e00ff */
[----:B------:R-:W-:Y:S01]  /*7cc0*/  MOV R18, RZ ;  /* 0x000000ff00127202 */ /* 0x000fe20000000f00 */
[----:B------:R-:W-:Y:S02]  /*7cd0*/  IMAD.U32 R16, RZ, RZ, UR6 ;  /* 0x00000006ff107e24 */ /* 0x000fe4000f8e00ff */
[----:B------:R-:W-:-:S07]  /*7ce0*/  IMAD.U32 R19, RZ, RZ, UR4 ;  /* 0x00000004ff137e24 */ /* 0x000fce000f8e00ff */
.L_x_247:
[----:B------:R-:W-:-:S13]  /*7cf0*/  ISETP.NE.AND P0, PT, R5, RZ, PT ;  /* 0x000000ff0500720c */ /* 0x000fda0003f05270 */
[----:B------:R-:W0:Y:S01]  /*7d00*/  @!P0 S2R R3, SR_CgaCtaId ;  /* 0x0000000000038919 */ /* 0x000e220000008800 */
[----:B------:R-:W-:-:S04]  /*7d10*/  @!P0 MOV R0, 0x400 ;  /* 0x0000040000008802 */ /* 0x000fc80000000f00 */
[----:B0-----:R-:W-:-:S05]  /*7d20*/  @!P0 LEA R0, R3, R0, 0x18 ;  /* 0x0000000003008211 */ /* 0x001fca00078ec0ff */
[----:B------:R0:W-:Y:S01]  /*7d30*/  @!P0 STS.128 [R0+0x168d0], R16 ;  /* 0x0168d01000008388 */ /* 0x0001e20000000c00 */
[----:B------:R-:W-:Y:S06]  /*7d40*/  BAR.ARV 0x5, 0x200 ;  /* 0x0148000000007b1d */ /* 0x000fec0000002000 */
.L_x_240:
[----:B------:R2:W-:Y:S01]  /*7d50*/  STL [R1+0x38], RZ ;  /* 0x000038ff01007387 */ /* 0x0005e20000100800 */
[----:B------:R-:W-:Y:S01]  /*7d60*/  ULDC UR4, c[0x0][0xc3c] ;  /* 0x00030f0000047ab9 */ /* 0x000fe20000000800 */
[----:B------:R-:W-:Y:S01]  /*7d70*/  IMAD.MOV.U32 R27, RZ, RZ, 0x1 ;  /* 0x00000001ff1b7424 */ /* 0x000fe200078e00ff */
[----:B-1----:R-:W-:Y:S01]  /*7d80*/  ISETP.GE.AND P0, PT, R19, UR4, PT ;  /* 0x0000000413007c0c */ /* 0x002fe2000bf06270 */
[----:B------:R-:W-:-:S12]  /*7d90*/  IMAD.MOV.U32 R25, RZ, RZ, RZ ;  /* 0x000000ffff197224 */ /* 0x000fd800078e00ff */
[----:B--2---:R-:W-:Y:S05]  /*7da0*/  @P0 BRA `(.L_x_248) ;  /* 0x00000048008c0947 */ /* 0x004fea0003800000 */
[----:B------:R-:W1:Y:S01]  /*7db0*/  S2R R3, SR_TID.X ;  /* 0x0000000000037919 */ /* 0x000e620000002100 */
[----:B------:R-:W2:Y:S01]  /*7dc0*/  S2UR UR5, SR_CgaCtaId ;  /* 0x00000000000579c3 */ /* 0x000ea20000008800 */
[----:B------:R-:W-:Y:S01]  /*7dd0*/  UMOV UR4, 0x400 ;  /* 0x0000040000047882 */ /* 0x000fe20000000000 */
[----:B------:R-:W-:Y:S01]  /*7de0*/  BSSY B8, `(.L_x_248) ;  /* 0x000049f000087945 */ /* 0x000fe20003800000 */
[----:B------:R3:W-:Y:S01]  /*7df0*/  STL [R1+0x38], RZ ;  /* 0x000038ff01007387 */ /* 0x0007e20000100800 */
[----:B------:R-:W-:Y:S01]  /*7e00*/  IMAD.MOV.U32 R27, RZ, RZ, 0x1 ;  /* 0x00000001ff1b7424 */ /* 0x000fe200078e00ff */
[----:B------:R-:W-:Y:S01]  /*7e10*/  ULOP3.LUT UR36, UR37, 0x2, URZ, 0xfc, !UPT ;  /* 0x0000000225247892 */ /* 0x000fe2000f8efc3f */
[----:B------:R-:W-:Y:S01]  /*7e20*/  IMAD.MOV.U32 R25, RZ, RZ, RZ ;  /* 0x000000ffff197224 */ /* 0x000fe200078e00ff */
[----:B------:R-:W-:Y:S01]  /*7e30*/  ULDC UR38, c[0x0][0xc] ;  /* 0x0000030000267ab9 */ /* 0x000fe20000000800 */
[----:B--2---:R-:W-:-:S06]  /*7e40*/  ULEA UR4, UR5, UR4, 0x18 ;  /* 0x0000000405047291 */ /* 0x004fcc000f8ec03f */
[----:B------:R-:W-:Y:S01]  /*7e50*/  MOV R22, UR4 ;  /* 0x0000000400167c02 */ /* 0x000fe20008000f00 */
[C---:B-1----:R-:W-:Y:S01]  /*7e60*/  IMAD.SHL.U32 R28, R3.reuse, 0x8, RZ ;  /* 0x00000008031c7824 */ /* 0x042fe200078e00ff */
[C---:B------:R-:W-:Y:S01]  /*7e70*/  LOP3.LUT R4, R3.reuse, 0x7f, RZ, 0xc0, !PT ;  /* 0x0000007f03047812 */ /* 0x040fe200078ec0ff */
[----:B0-----:R-:W-:-:S03]  /*7e80*/  IMAD.SHL.U32 R2, R3, 0x10, RZ ;  /* 0x0000001003027824 */ /* 0x001fc600078e00ff */
[----:B------:R-:W-:Y:S02]  /*7e90*/  LOP3.LUT R0, R28, 0x1f8, RZ, 0xc0, !PT ;  /* 0x000001f81c007812 */ /* 0x000fe400078ec0ff */
[----:B------:R-:W-:Y:S02]  /*7ea0*/  LOP3.LUT R2, R2, 0x70, RZ, 0xc0, !PT ;  /* 0x0000007002027812 */ /* 0x000fe400078ec0ff */
[----:B------:R-:W-:Y:S02]  /*7eb0*/  LOP3.LUT R3, R0, 0x38, R3, 0x78, !PT ;  /* 0x0000003800037812 */ /* 0x000fe400078e7803 */
[----:B------:R-:W-:Y:S02]  /*7ec0*/  SHF.R.U32.HI R4, RZ, 0x3, R4 ;  /* 0x00000003ff047819 */ /* 0x000fe40000011604 */
[----:B------:R-:W-:Y:S02]  /*7ed0*/  LOP3.LUT R0, R3, 0x200, R28, 0xf8, !PT ;  /* 0x0000020003007812 */ /* 0x000fe400078ef81c */
[----:B------:R-:W-:-:S02]  /*7ee0*/  LOP3.LUT R28, R28, 0x38, RZ, 0xc0, !PT ;  /* 0x000000381c1c7812 */ /* 0x000fc400078ec0ff */
[----:B------:R-:W-:Y:S01]  /*7ef0*/  LOP3.LUT R2, R4, R2, RZ, 0xfc, !PT ;  /* 0x0000000204027212 */ /* 0x000fe200078efcff */
[----:B------:R-:W-:-:S05]  /*7f00*/  IMAD R0, R0, 0x2, R22 ;  /* 0x0000000200007824 */ /* 0x000fca00078e0216 */
[----:B------:R3:W-:Y:S02]  /*7f10*/  STL [R1+0x1c], R0 ;  /* 0x00001c0001007387 */ /* 0x0007e40000100800 */
.L_x_309:
[----:B0-----:R-:W0:Y:S01]  /*7f20*/  LDC.64 R2, c[0x0][0xc88] ;  /* 0x00032200ff027b82 */ /* 0x001e220000000a00 */
[----:B--23--:R-:W2:Y:S01]  /*7f30*/  LDL.LU R0, [R1+0x8] ;  /* 0x0000080001007983 */ /* 0x00cea20000300800 */
[----:B0-----:R-:W-:-:S05]  /*7f40*/  IMAD.WIDE R2, R19, 0x4, R2 ;  /* 0x0000000413027825 */ /* 0x001fca00078e0202 */
[----:B------:R-:W3:Y:S01]  /*7f50*/  LDG.E R29, desc[UR50][R2.64] ;  /* 0x00000032021d7981 */ /* 0x000ee2000c1e1900 */
[----:B------:R-:W-:Y:S05]  /*7f60*/  YIELD ;  /* 0x0000000000007946 */ /* 0x000fea0003800000 */
[----:B------:R-:W-:Y:S01]  /*7f70*/  ULDC.64 UR4, c[0x0][0xa28] ;  /* 0x00028a0000047ab9 */ /* 0x000fe20000000a00 */
[----:B------:R-:W-:Y:S01]  /*7f80*/  IMAD.MOV.U32 R6, RZ, RZ, RZ ;  /* 0x000000ffff067224 */ /* 0x000fe200078e00ff */
[----:B------:R-:W-:Y:S01]  /*7f90*/  ISETP.NE.U32.AND P0, PT, RZ, UR4, PT ;  /* 0x00000004ff007c0c */ /* 0x000fe2000bf05070 */
[----:B------:R-:W-:-:S03]  /*7fa0*/  ULDC.64 UR6, c[0x0][0xa18] ;  /* 0x0002860000067ab9 */ /* 0x000fc60000000a00 */
[----:B------:R-:W-:Y:S02]  /*7fb0*/  ISETP.NE.AND.EX P0, PT, RZ, UR5, PT, P0 ;  /* 0x00000005ff007c0c */ /* 0x000fe4000bf05300 */
[----:B--2---:R-:W-:Y:S02]  /*7fc0*/  LOP3.LUT R0, R0, 0xfffffff7, RZ, 0xc0, !PT ;  /* 0xfffffff700007812 */ /* 0x004fe400078ec0ff */
[----:B-1-3--:R-:W-:-:S09]  /*7fd0*/  SHF.R.S32.HI R4, RZ, 0x1f, R29 ;  /* 0x0000001fff047819 */ /* 0x00afd2000001141d */
[C---:B------:R-:W-:Y:S01]  /*7fe0*/  @P0 LEA R2, P1, R29.reuse, UR4, 0x2 ;  /* 0x000000041d020c11 */ /* 0x040fe2000f8210ff */
[C---:B------:R-:W-:Y:S01]  /*7ff0*/  IMAD.SHL.U32 R23, R29.reuse, 0x4, RZ ;  /* 0x000000041d177824 */ /* 0x040fe200078e00ff */
[C-C-:B------:R-:W-:Y:S01]  /*8000*/  SHF.L.U64.HI R24, R29.reuse, 0x2, R4.reuse ;  /* 0x000000021d187819 */ /* 0x140fe20000010204 */
[----:B------:R0:W-:Y:S01]  /*8010*/  STL [R1+0x28], R4 ;  /* 0x0000280401007387 */ /* 0x0001e20000100800 */
[----:B------:R-:W-:Y:S01]  /*8020*/  @P0 LEA.HI.X R3, R29, UR5, R4, 0x2, P1 ;  /* 0x000000051d030c11 */ /* 0x000fe200088f1404 */
[----:B------:R-:W-:-:S04]  /*8030*/  ULDC.64 UR4, c[0x0][0xa00] ;  /* 0x0002800000047ab9 */ /* 0x000fc80000000a00 */
[----:B------:R1:W2:Y:S01]  /*8040*/  @P0 LDG.E R6, desc[UR50][R2.64] ;  /* 0x0000003202060981 */ /* 0x0002a2000c1e1900 */
[----:B------:R-:W-:-:S04]  /*8050*/  ISETP.NE.U32.AND P0, PT, RZ, UR4, PT ;  /* 0x00000004ff007c0c */ /* 0x000fc8000bf05070 */
[----:B------:R-:W-:Y:S02]  /*8060*/  ISETP.NE.AND.EX P2, PT, RZ, UR5, PT, P0 ;  /* 0x00000005ff007c0c */ /* 0x000fe4000bf45300 */
[----:B------:R-:W-:Y:S02]  /*8070*/  ISETP.NE.U32.AND P0, PT, RZ, UR6, PT ;  /* 0x00000006ff007c0c */ /* 0x000fe4000bf05070 */
[----:B-1----:R-:W-:Y:S02]  /*8080*/  IADD3 R2, P1, R23, UR4, RZ ;  /* 0x0000000417027c10 */ /* 0x002fe4000ff3e0ff */
[----:B------:R-:W-:Y:S02]  /*8090*/  ISETP.NE.AND.EX P0, PT, RZ, UR7, PT, P0 ;  /* 0x00000007ff007c0c */ /* 0x000fe4000bf05300 */
[----:B------:R-:W-:Y:S01]  /*80a0*/  IADD3.X R3, R24, UR5, RZ, P1, !PT ;  /* 0x0000000518037c10 */ /* 0x000fe20008ffe4ff */
[----:B------:R-:W-:-:S04]  /*80b0*/  ULDC.64 UR4, c[0x0][0x418] ;  /* 0x0001060000047ab9 */ /* 0x000fc80000000a00 */
[----:B------:R-:W-:-:S05]  /*80c0*/  @P2 LOP3.LUT R0, R0, 0x8, RZ, 0xfc, !PT ;  /* 0x0000000800002812 */ /* 0x000fca00078efcff */
[----:B------:R1:W-:Y:S01]  /*80d0*/  STL [R1+0x8], R0 ;  /* 0x0000080001007387 */ /* 0x0003e20000100800 */
[----:B0-----:R-:W-:-:S04]  /*80e0*/  @P0 IADD3 R4, P1, R23, UR6, RZ ;  /* 0x0000000617040c10 */ /* 0x001fc8000ff3e0ff */
[----:B------:R-:W-:Y:S01]  /*80f0*/  @P0 IADD3.X R5, R24, UR7, RZ, P1, !PT ;  /* 0x0000000718050c10 */ /* 0x000fe20008ffe4ff */
[----:B-1----:R-:W-:-:S04]  /*8100*/  IMAD.MOV.U32 R0, RZ, RZ, RZ ;  /* 0x000000ffff007224 */ /* 0x002fc800078e00ff */
[----:B------:R-:W3:Y:S04]  /*8110*/  @P0 LDG.E R4, desc[UR50][R4.64] ;  /* 0x0000003204040981 */ /* 0x000ee8000c1e1900 */
[----:B------:R-:W4:Y:S01]  /*8120*/  @P2 LDG.E R0, desc[UR50][R2.64] ;  /* 0x0000003202002981 */ /* 0x000f22000c1e1900 */
[----:B------:R-:W-:-:S03]  /*8130*/  UISETP.NE.U32.AND UP0, UPT, UR4, URZ, UPT ;  /* 0x0000003f0400728c */ /* 0x000fc6000bf05070 */
[----:B------:R-:W-:Y:S01]  /*8140*/  ULDC UR4, c[0x0][0x424] ;  /* 0x0001090000047ab9 */ /* 0x000fe20000000800 */
[----:B------:R-:W-:-:S03]  /*8150*/  UISETP.NE.AND.EX UP0, UPT, UR5, URZ, UPT, UP0 ;  /* 0x0000003f0500728c */ /* 0x000fc6000bf05300 */
[----:B------:R-:W-:Y:S01]  /*8160*/  ULDC UR5, c[0x0][0x2f0] ;  /* 0x0000bc0000057ab9 */ /* 0x000fe20000000800 */
[----:B------:R-:W-:-:S04]  /*8170*/  USEL UR4, UR4, 0x1, UP0 ;  /* 0x0000000104047887 */ /* 0x000fc80008000000 */
[----:B------:R-:W-:Y:S01]  /*8180*/  UIMAD UR4, UR4, UR5, URZ ;  /* 0x00000005040472a4 */ /* 0x000fe2000f8e023f */
[----:B----4-:R0:W-:Y:S04]  /*8190*/  STL [R1+0x20], R0 ;  /* 0x0000200001007387 */ /* 0x0101e80000100800 */
[----:B--2---:R1:W-:Y:S04]  /*81a0*/  STL [R1+0x14], R6 ;  /* 0x0000140601007387 */ /* 0x0043e80000100800 */
[----:B---3--:R1:W-:Y:S01]  /*81b0*/  @P0 STL [R1+0x2c], R4 ;  /* 0x00002c0401000387 */ /* 0x0083e20000100800 */
[----:B0-----:R-:W-:Y:S01]  /*81c0*/  IMAD.U32 R0, RZ, RZ, UR4 ;  /* 0x00000004ff007e24 */ /* 0x001fe2000f8e00ff */
[----:B------:R-:W-:Y:S06]  /*81d0*/  @P0 BRA `(.L_x_249) ;  /* 0x0000000000200947 */ /* 0x000fec0003800000 */
[----:B------:R-:W-:Y:S02]  /*81e0*/  ULDC UR4, c[0x0][0x288] ;  /* 0x0000a20000047ab9 */ /* 0x000fe40000000800 */
[----:B-1----:R-:W-:-:S05]  /*81f0*/  IMAD.U32 R4, RZ, RZ, UR4 ;  /* 0x00000004ff047e24 */ /* 0x002fca000f8e00ff */
[----:B------:R0:W-:Y:S01]  /*8200*/  STL [R1+0x2c], R4 ;  /* 0x00002c0401007387 */ /* 0x0001e20000100800 */
[----:B------:R-:W-:Y:S05]  /*8210*/  @!P2 BRA `(.L_x_249) ;  /* 0x000000000010a947 */ /* 0x000fea0003800000 */
[----:B------:R-:W2:Y:S04]  /*8220*/  LDG.E R5, desc[UR50][R2.64] ;  /* 0x0000003202057981 */ /* 0x000ea8000c1e1900 */
[----:B0-----:R-:W2:Y:S02]  /*8230*/  LDG.E R4, desc[UR50][R2.64+0x4] ;  /* 0x0000043202047981 */ /* 0x001ea4000c1e1900 */
[----:B--2---:R-:W-:-:S05]  /*8240*/  IMAD.IADD R2, R4, 0x1, -R5 ;  /* 0x0000000104027824 */ /* 0x004fca00078e0a05 */
[----:B------:R2:W-:Y:S02]  /*8250*/  STL [R1+0x2c], R2 ;  /* 0x00002c0201007387 */ /* 0x0005e40000100800 */
.L_x_249:
[----:B01----:R-:W-:Y:S01]  /*8260*/  MOV R4, R29 ;  /* 0x0000001d00047202 */ /* 0x003fe20000000f00 */
[----:B------:R-:W-:Y:S02]  /*8270*/  ULDC.64 UR4, c[0x0][0xa20] ;  /* 0x0002880000047ab9 */ /* 0x000fe40000000a00 */
[----:B------:R-:W-:Y:S02]  /*8280*/  ISETP.NE.U32.AND P0, PT, RZ, UR4, PT ;  /* 0x00000004ff007c0c */ /* 0x000fe4000bf05070 */
[----:B------:R0:W-:Y:S02]  /*8290*/  STL [R1+0x4], R4 ;  /* 0x0000040401007387 */ /* 0x0001e40000100800 */
[----:B------:R-:W-:-:S13]  /*82a0*/  ISETP.NE.AND.EX P0, PT, RZ, UR5, PT, P0 ;  /* 0x00000005ff007c0c */ /* 0x000fda000bf05300 */
[----:B0-----:R-:W-:Y:S05]  /*82b0*/  @!P0 BRA `(.L_x_250) ;  /* 0x0000000000108947 */ /* 0x001fea0003800000 */
[----:B--2---:R-:W-:-:S04]  /*82c0*/  IADD3 R2, P0, R23, UR4, RZ ;  /* 0x0000000417027c10 */ /* 0x004fc8000ff1e0ff */
[----:B------:R-:W-:-:S05]  /*82d0*/  IADD3.X R3, R24, UR5, RZ, P0, !PT ;  /* 0x0000000518037c10 */ /* 0x000fca00087fe4ff */
[----:B------:R0:W5:Y:S01]  /*82e0*/  LDG.E R0, desc[UR50][R2.64] ;  /* 0x0000003202007981 */ /* 0x000162000c1e1900 */
[----:B------:R-:W-:Y:S05]  /*82f0*/  BRA `(.L_x_251) ;  /* 0x0000000000247947 */ /* 0x000fea0003800000 */
.L_x_250:
[----:B------:R-:W-:Y:S02]  /*8300*/  ULDC.64 UR4, c[0x0][0xa08] ;  /* 0x0002820000047ab9 */ /* 0x000fe40000000a00 */
[----:B------:R-:W-:-:S04]  /*8310*/  ISETP.NE.U32.AND P0, PT, RZ, UR4, PT ;  /* 0x00000004ff007c0c */ /* 0x000fc8000bf05070 */
[----:B------:R-:W-:-:S13]  /*8320*/  ISETP.NE.AND.EX P0, PT, RZ, UR5, PT, P0 ;  /* 0x00000005ff007c0c */ /* 0x000fda000bf05300 */
[----:B------:R-:W-:Y:S05]  /*8330*/  @!P0 BRA `(.L_x_251) ;  /* 0x0000000000148947 */ /* 0x000fea0003800000 */
[----:B--2---:R-:W0:Y:S02]  /*8340*/  LDC.64 R2, c[0x0][0xa08] ;  /* 0x00028200ff027b82 */ /* 0x004e240000000a00 */
[----:B0-----:R-:W-:-:S05]  /*8350*/  IMAD.WIDE R2, R4, 0x4, R2 ;  /* 0x0000000404027825 */ /* 0x001fca00078e0202 */
[----:B------:R-:W2:Y:S04]  /*8360*/  LDG.E R0, desc[UR50][R2.64] ;  /* 0x0000003202007981 */ /* 0x000ea8000c1e1900 */
[----:B------:R-:W2:Y:S02]  /*8370*/  LDG.E R5, desc[UR50][R2.64+0x4] ;  /* 0x0000043202057981 */ /* 0x000ea4000c1e1900 */
[----:B--2---:R-:W-:-:S07]  /*8380*/  IMAD.IADD R0, R5, 0x1, -R0 ;  /* 0x0000000105007824 */ /* 0x004fce00078e0a00 */
.L_x_251:
[----:B0-2--5:R-:W-:Y:S01]  /*8390*/  IMAD.IADD R2, R0, 0x1, -R6 ;  /* 0x0000000100027824 */ /* 0x025fe200078e0a06 */
[----:B------:R-:W-:Y:S03]  /*83a0*/  BSSY B7, `(.L_x_252) ;  /* 0x00003a3000077945 */ /* 0x000fe60003800000 */
[C---:B------:R-:W-:Y:S01]  /*83b0*/  VIADD R0, R2.reuse, 0x7f ;  /* 0x0000007f02007836 */ /* 0x040fe20000000000 */
[----:B------:R0:W-:Y:S01]  /*83c0*/  STL [R1+0x10], R2 ;  /* 0x0000100201007387 */ /* 0x0001e20000100800 */
[----:B------:R-:W-:-:S03]  /*83d0*/  ISETP.GT.AND P0, PT, R2, RZ, PT ;  /* 0x000000ff0200720c */ /* 0x000fc60003f04270 */
[----:B------:R-:W-:-:S04]  /*83e0*/  SHF.R.S32.HI R3, RZ, 0x1f, R0 ;  /* 0x0000001fff037819 */ /* 0x000fc80000011400 */
[----:B------:R-:W-:-:S05]  /*83f0*/  LEA.HI R0, R3, R0, RZ, 0x7 ;  /* 0x0000000003007211 */ /* 0x000fca00078f38ff */
[----:B------:R0:W-:Y:S01]  /*8400*/  STL [R1+0x34], R0 ;  /* 0x0000340001007387 */ /* 0x0001e20000100800 */
[----:B------:R-:W-:Y:S05]  /*8410*/  @P0 BRA `(.L_x_253) ;  /* 0x0000000000440947 */ /* 0x000fea0003800000 */
[----:B0-----:R-:W0:Y:S02]  /*8420*/  S2R R2, SR_TID.X ;  /* 0x0000000000027919 */ /* 0x001e240000002100 */
[----:B0-----:R-:W-:-:S04]  /*8430*/  LOP3.LUT R2, R2, 0x7f, RZ, 0xc0, !PT ;  /* 0x0000007f02027812 */ /* 0x001fc800078ec0ff */
[----:B------:R-:W-:-:S13]  /*8440*/  ISETP.NE.AND P0, PT, R2, RZ, PT ;  /* 0x000000ff0200720c */ /* 0x000fda0003f05270 */
[----:B------:R-:W-:Y:S05]  /*8450*/  @P0 BRA `(.L_x_254) ;  /* 0x00000038005c0947 */ /* 0x000fea0003800000 */
[----:B------:R-:W0:Y:S01]  /*8460*/  S2R R5, SR_LANEID ;  /* 0x0000000000057919 */ /* 0x000e220000000000 */
[----:B------:R-:W-:Y:S01]  /*8470*/  VOTEU.ANY UR4, UPT, PT ;  /* 0x0000000000047886 */ /* 0x000fe200038e0100 */
[----:B------:R-:W1:Y:S01]  /*8480*/  LDC.64 R2, c[0x0][0xc60] ;  /* 0x00031800ff027b82 */ /* 0x000e620000000a00 */
[----:B------:R-:W0:Y:S02]  /*8490*/  FLO.U32 R0, UR4 ;  /* 0x0000000400007d00 */ /* 0x000e2400080e0000 */
[----:B0-----:R-:W-:-:S06]  /*84a0*/  ISETP.EQ.U32.AND P0, PT, R0, R5, PT ;  /* 0x000000050000720c */ /* 0x001fcc0003f02070 */
[----:B------:R-:W1:Y:S07]  /*84b0*/  POPC R5, UR4 ;  /* 0x0000000400057d09 */ /* 0x000e6e0008000000 */
[----:B-1----:R-:W2:Y:S01]  /*84c0*/  @P0 ATOMG.E.ADD.STRONG.GPU PT, R3, desc[UR50][R2.64], R5 ;  /* 0x00000005020309a8 */ /* 0x002ea200081ee1f2 */
[----:B------:R-:W0:Y:S02]  /*84d0*/  S2R R4, SR_LTMASK ;  /* 0x0000000000047919 */ /* 0x000e240000003900 */
[----:B0-----:R-:W-:-:S04]  /*84e0*/  LOP3.LUT R4, R4, UR4, RZ, 0xc0, !PT ;  /* 0x0000000404047c12 */ /* 0x001fc8000f8ec0ff */
[----:B------:R-:W0:Y:S01]  /*84f0*/  POPC R7, R4 ;  /* 0x0000000400077309 */ /* 0x000e220000000000 */
[----:B--2---:R-:W0:Y:S02]  /*8500*/  SHFL.IDX PT, R0, R3, R0, 0x1f ;  /* 0x00001f0003007589 */ /* 0x004e2400000e0000 */
[----:B0-----:R-:W-:Y:S01]  /*8510*/  IADD3 R16, R0, UR38, R7 ;  /* 0x0000002600107c10 */ /* 0x001fe2000fffe007 */
[----:B------:R-:W-:Y:S06]  /*8520*/  BRA `(.L_x_254) ;  /* 0x0000003800287947 */ /* 0x000fec0003800000 */
.L_x_253:
[----:B0-----:R-:W-:Y:S01]  /*8530*/  VIADD R0, R22, 0xe400 ;  /* 0x0000e40016007836 */ /* 0x001fe20000000000 */
[----:B------:R-:W-:Y:S04]  /*8540*/  BSSY B6, `(.L_x_255) ;  /* 0x0000013000067945 */ /* 0x000fe80003800000 */
[----:B------:R-:W-:-:S13]  /*8550*/  LOP3.LUT P0, RZ, R0, 0x3ff, RZ, 0xc0, !PT ;  /* 0x000003ff00ff7812 */ /* 0x000fda000780c0ff */
[----:B------:R-:W-:Y:S05]  /*8560*/  @!P0 BRA `(.L_x_256) ;  /* 0x0000000000408947 */ /* 0x000fea0003800000 */
[----:B------:R-:W-:Y:S01]  /*8570*/  MOV R2, 0x0 ;  /* 0x0000000000027802 */ /* 0x000fe20000000f00 */
[----:B------:R-:W-:Y:S01]  /*8580*/  ULDC.64 UR6, c[0x4][0x88] ;  /* 0x0100220000067ab9 */ /* 0x000fe20000000a00 */
[----:B------:R-:W-:Y:S01]  /*8590*/  ULDC.64 UR8, c[0x4][0x90] ;  /* 0x0100240000087ab9 */ /* 0x000fe20000000a00 */
[----:B------:R-:W-:Y:S01]  /*85a0*/  ULDC.64 UR4, c[0x4][0x8] ;  /* 0x0100020000047ab9 */ /* 0x000fe20000000a00 */
[----:B------:R-:W-:Y:S01]  /*85b0*/  IMAD.U32 R4, RZ, RZ, UR6 ;  /* 0x00000006ff047e24 */ /* 0x000fe2000f8e00ff */
[----:B------:R-:W-:Y:S01]  /*85c0*/  MOV R7, UR9 ;  /* 0x0000000900077c02 */ /* 0x000fe20008000f00 */
[----:B------:R-:W0:Y:S01]  /*85d0*/  LDC.64 R2, c[0x4][R2] ;  /* 0x0100000002027b82 */ /* 0x000e220000000a00 */
        /* <DEDUP_REMOVED lines=8> */
[----:B0-----:R-:W-:Y:S05]  /*8660*/  CALL.ABS.NOINC R2 ;  /* 0x0000000002007343 */ /* 0x001fea0003c00000 */
.L_x_256:
[----:B------:R-:W-:Y:S05]  /*8670*/  BSYNC B6 ;  /* 0x0000000000067941 */ /* 0x000fea0003800000 */
.L_x_255:
[----:B------:R-:W-:Y:S01]  /*8680*/  VIADD R0, R22, 0x400 ;  /* 0x0000040016007836 */ /* 0x000fe20000000000 */
[----:B------:R-:W-:Y:S04]  /*8690*/  BSSY B6, `(.L_x_257) ;  /* 0x0000022000067945 */ /* 0x000fe80003800000 */
[----:B------:R-:W-:-:S13]  /*86a0*/  LOP3.LUT P0, RZ, R0, 0x3ff, RZ, 0xc0, !PT ;  /* 0x000003ff00ff7812 */ /* 0x000fda000780c0ff */
[----:B------:R-:W-:Y:S05]  /*86b0*/  @!P0 BRA `(.L_x_258) ;  /* 0x00000000007c8947 */ /* 0x000fea0003800000 */
[----:B------:R-:W-:Y:S01]  /*86c0*/  MOV R26, 0x0 ;  /* 0x00000000001a7802 */ /* 0x000fe20000000f00 */
[----:B------:R-:W-:Y:S01]  /*86d0*/  ULDC.64 UR6, c[0x4][0x88] ;  /* 0x0100220000067ab9 */ /* 0x000fe20000000a00 */
[----:B------:R-:W-:Y:S01]  /*86e0*/  ULDC.64 UR8, c[0x4][0x90] ;  /* 0x0100240000087ab9 */ /* 0x000fe20000000a00 */
[----:B------:R-:W-:Y:S01]  /*86f0*/  ULDC.64 UR4, c[0x4][0x10] ;  /* 0x0100040000047ab9 */ /* 0x000fe20000000a00 */
[----:B------:R0:W1:Y:S01]  /*8700*/  LDC.64 R2, c[0x4][R26] ;  /* 0x010000001a027b82 */ /* 0x0000620000000a00 */
        /* <DEDUP_REMOVED lines=11> */
.L_x_259:
[----:B------:R0:W1:Y:S01]  /*87c0*/  LDC.64 R2, c[0x4][R26] ;  /* 0x010000001a027b82 */ /* 0x0000620000000a00 */
[----:B------:R-:W-:Y:S01]  /*87d0*/  ULDC.64 UR6, c[0x4][0x88] ;  /* 0x0100220000067ab9 */ /* 0x000fe20000000a00 */
[----:B------:R-:W-:Y:S01]  /*87e0*/  ULDC.64 UR8, c[0x4][0x90] ;  /* 0x0100240000087ab9 */ /* 0x000fe20000000a00 */
[----:B------:R-:W-:Y:S01]  /*87f0*/  ULDC.64 UR4, c[0x4][0x18] ;  /* 0x0100060000047ab9 */ /* 0x000fe20000000a00 */
[----:B------:R-:W-:Y:S01]  /*8800*/  MOV R4, UR6 ;  /* 0x0000000600047c02 */ /* 0x000fe20008000f00 */
[----:B------:R-:W-:Y:S01]  /*8810*/  IMAD.U32 R5, RZ, RZ, UR7 ;  /* 0x00000007ff057e24 */ /* 0x000fe2000f8e00ff */
[----:B------:R-:W-:Y:S01]  /*8820*/  MOV R13, RZ ;  /* 0x000000ff000d7202 */ /* 0x000fe20000000f00 */
[----:B------:R-:W-:Y:S02]  /*8830*/  IMAD.U32 R6, RZ, RZ, UR8 ;  /* 0x00000008ff067e24 */ /* 0x000fe4000f8e00ff */
[----:B------:R-:W-:Y:S02]  /*8840*/  IMAD.U32 R7, RZ, RZ, UR9 ;  /* 0x00000009ff077e24 */ /* 0x000fe4000f8e00ff */
[----:B------:R-:W-:-:S02]  /*8850*/  IMAD.U32 R10, RZ, RZ, UR4 ;  /* 0x00000004ff0a7e24 */ /* 0x000fc4000f8e00ff */
[----:B------:R-:W-:Y:S02]  /*8860*/  IMAD.U32 R11, RZ, RZ, UR5 ;  /* 0x00000005ff0b7e24 */ /* 0x000fe4000f8e00ff */
[----:B------:R-:W-:Y:S02]  /*8870*/  IMAD.MOV.U32 R8, RZ, RZ, 0x70 ;  /* 0x00000070ff087424 */ /* 0x000fe400078e00ff */
[----:B0-----:R-:W-:-:S07]  /*8880*/  IMAD.MOV.U32 R12, RZ, RZ, 0x1 ;  /* 0x00000001ff0c7424 */ /* 0x001fce00078e00ff */
[----:B------:R-:W-:-:S07]  /*8890*/  LEPC R20, `(.L_x_258) ;  /* 0x000000001014794e */ /* 0x000fce0000000000 */
[----:B-1----:R-:W-:Y:S05]  /*88a0*/  CALL.ABS.NOINC R2 ;  /* 0x0000000002007343 */ /* 0x002fea0003c00000 */
.L_x_258:
[----:B------:R-:W-:Y:S05]  /*88b0*/  BSYNC B6 ;  /* 0x0000000000067941 */ /* 0x000fea0003800000 */
.L_x_257:
[----:B------:R0:W2:Y:S01]  /*88c0*/  LDL R21, [R1+0x4] ;  /* 0x0000040001157983 */ /* 0x0000a20000100800 */
[----:B------:R-:W-:Y:S01]  /*88d0*/  ULDC.64 UR4, c[0x0][0x9f8] ;  /* 0x00027e0000047ab9 */ /* 0x000fe20000000a00 */
[----:B------:R-:W1:Y:S01]  /*88e0*/  LDC R7, c[0x0][0x430] ;  /* 0x00010c00ff077b82 */ /* 0x000e620000000800 */
[----:B------:R-:W-:Y:S01]  /*88f0*/  ISETP.NE.U32.AND P0, PT, RZ, UR4, PT ;  /* 0x00000004ff007c0c */ /* 0x000fe2000bf05070 */
[----:B------:R-:W3:Y:S03]  /*8900*/  LDL R26, [R1+0x34] ;  /* 0x00003400011a7983 */ /* 0x000ee60000100800 */
[----:B------:R-:W-:Y:S01]  /*8910*/  ISETP.NE.AND.EX P0, PT, RZ, UR5, PT, P0 ;  /* 0x00000005ff007c0c */ /* 0x000fe2000bf05300 */
[----:B------:R-:W4:Y:S04]  /*8920*/  LDL R9, [R1+0x10] ;  /* 0x0000100001097983 */ /* 0x000f280000100800 */
[----:B------:R-:W4:Y:S01]  /*8930*/  LDL R4, [R1+0x14] ;  /* 0x0000140001047983 */ /* 0x000f220000100800 */
[----:B------:R-:W0:Y:S07]  /*8940*/  S2R R5, SR_TID.X ;  /* 0x0000000000057919 */ /* 0x000e2e0000002100 */
[----:B------:R-:W-:Y:S01]  /*8950*/  @P0 IADD3 R2, P1, R23, UR4, RZ ;  /* 0x0000000417020c10 */ /* 0x000fe2000ff3e0ff */
[----:B------:R-:W3:Y:S03]  /*8960*/  S2R R0, SR_TID.X ;  /* 0x0000000000007919 */ /* 0x000ee60000002100 */
[----:B------:R-:W-:Y:S01]  /*8970*/  @P0 IADD3.X R3, R24, UR5, RZ, P1, !PT ;  /* 0x0000000518030c10 */ /* 0x000fe20008ffe4ff */
[----:B------:R-:W4:Y:S04]  /*8980*/  LDL.LU R20, [R1+0x8] ;  /* 0x0000080001147983 */ /* 0x000f280000300800 */
[----:B--2---:R-:W2:Y:S01]  /*8990*/  @P0 LDG.E R21, desc[UR50][R2.64] ;  /* 0x0000003202150981 */ /* 0x004ea2000c1e1900 */
[----:B-1----:R-:W-:Y:S01]  /*89a0*/  ISETP.NE.AND P2, PT, R7, 0x1, PT ;  /* 0x000000010700780c */ /* 0x002fe20003f45270 */
[----:B0-----:R-:W-:Y:S01]  /*89b0*/  IMAD.SHL.U32 R5, R5, 0x10, RZ ;  /* 0x0000001005057824 */ /* 0x001fe200078e00ff */
[----:B---3--:R-:W-:-:S02]  /*89c0*/  LEA.HI.SX32 R26, R26, 0xffffffff, 0x19 ;  /* 0xffffffff1a1a7811 */ /* 0x008fc400078fcaff */
[----:B------:R-:W-:Y:S02]  /*89d0*/  LOP3.LUT R0, R0, 0x7f, RZ, 0xc0, !PT ;  /* 0x0000007f00007812 */ /* 0x000fe400078ec0ff */
[----:B------:R-:W-:Y:S01]  /*89e0*/  LOP3.LUT R5, R5, 0x70, RZ, 0xc0, !PT ;  /* 0x0000007005057812 */ /* 0x000fe200078ec0ff */
[----:B------:R-:W-:Y:S01]  /*89f0*/  IMAD.SHL.U32 R8, R26, 0x80, RZ ;  /* 0x000000801a087824 */ /* 0x000fe200078e00ff */
[----:B------:R-:W-:-:S04]  /*8a00*/  SHF.R.U32.HI R0, RZ, 0x3, R0 ;  /* 0x00000003ff007819 */ /* 0x000fc80000011600 */
[----:B------:R-:W-:Y:S01]  /*8a10*/  LOP3.LUT R5, R8, R0, R5, 0xfe, !PT ;  /* 0x0000000008057212 */ /* 0x000fe200078efe05 */
[----:B------:R-:W0:Y:S08]  /*8a20*/  @P2 LDC R6, c[0x0][0x434] ;  /* 0x00010d00ff062b82 */ /* 0x000e300000000800 */
[----:B------:R-:W1:Y:S01]  /*8a30*/  @P2 LDC R0, c[0x0][0x438] ;  /* 0x00010e00ff002b82 */ /* 0x000e620000000800 */
[----:B--2---:R-:W-:Y:S01]  /*8a40*/  @P0 STL [R1+0x4], R21 ;  /* 0x0000041501000387 */ /* 0x004fe20000100800 */
[C---:B----4-:R-:W-:Y:S01]  /*8a50*/  ISETP.GE.AND P0, PT, R5.reuse, R9, PT ;  /* 0x000000090500720c */ /* 0x050fe20003f06270 */
[----:B------:R-:W-:-:S04]  /*8a60*/  IMAD.IADD R5, R5, 0x1, R4 ;  /* 0x0000000105057824 */ /* 0x000fc800078e0204 */
[----:B0-----:R-:W-:-:S08]  /*8a70*/  @P2 IMAD.HI.U32 R6, R5, R6, RZ ;  /* 0x0000000605062227 */ /* 0x001fd000078e00ff */
[----:B------:R-:W0:Y:S01]  /*8a80*/  @!P0 LDC.64 R2, c[0x0][0x428] ;  /* 0x00010a00ff028b82 */ /* 0x000e220000000a00 */
[----:B------:R-:W-:Y:S01]  /*8a90*/  IMAD.MOV.U32 R4, RZ, RZ, R5 ;  /* 0x000000ffff047224 */ /* 0x000fe200078e0005 */
[----:B-1----:R-:W-:Y:S02]  /*8aa0*/  @P2 SHF.R.U32.HI R4, RZ, R0, R6 ;  /* 0x00000000ff042219 */ /* 0x002fe40000011606 */
[----:B------:R-:W-:-:S03]  /*8ab0*/  SHF.R.S32.HI R6, RZ, 0x1f, R21 ;  /* 0x0000001fff067819 */ /* 0x000fc60000011415 */
[--C-:B------:R-:W-:Y:S02]  /*8ac0*/  IMAD.MOV R0, RZ, RZ, -R4.reuse ;  /* 0x000000ffff007224 */ /* 0x100fe400078e0a04 */
[----:B------:R0:W-:Y:S02]  /*8ad0*/  STL [R1+0x18], R6 ;  /* 0x0000180601007387 */ /* 0x0001e40000100800 */
[----:B------:R-:W-:Y:S01]  /*8ae0*/  IMAD R0, R7, R0, R5 ;  /* 0x0000000007007224 */ /* 0x000fe200078e0205 */
[--C-:B------:R-:W-:Y:S01]  /*8af0*/  @!P0 SHF.R.S32.HI R5, RZ, 0x1f, R4.reuse ;  /* 0x0000001fff058819 */ /* 0x100fe20000011404 */
[-C--:B0-----:R-:W-:Y:S02]  /*8b00*/  @!P0 IMAD R6, R6, R2.reuse, RZ ;  /* 0x0000000206068224 */ /* 0x081fe400078e02ff */
[----:B------:R-:W-:-:S04]  /*8b10*/  @!P0 IMAD.WIDE.U32 R4, R21, R2, R4 ;  /* 0x0000000215048225 */ /* 0x000fc800078e0004 */
[----:B------:R-:W-:Y:S02]  /*8b20*/  @!P0 IMAD R7, R21, R3, R6 ;  /* 0x0000000315078224 */ /* 0x000fe400078e0206 */
[----:B------:R-:W0:Y:S02]  /*8b30*/  @!P0 LDC.64 R2, c[0x0][0x418] ;  /* 0x00010600ff028b82 */ /* 0x000e240000000a00 */
[----:B------:R-:W-:Y:S01]  /*8b40*/  @!P0 IMAD.IADD R7, R5, 0x1, R7 ;  /* 0x0000000105078824 */ /* 0x000fe200078e0207 */
[----:B0-----:R-:W-:Y:S01]  /*8b50*/  @!P0 LEA R6, P1, R4, R2, 0x2 ;  /* 0x0000000204068211 */ /* 0x001fe200078210ff */
[----:B------:R-:W-:-:S03]  /*8b60*/  IMAD.MOV.U32 R2, RZ, RZ, RZ ;  /* 0x000000ffff027224 */ /* 0x000fc600078e00ff */
[----:B------:R-:W-:-:S05]  /*8b70*/  @!P0 LEA.HI.X R7, R4, R3, R7, 0x2, P1 ;  /* 0x0000000304078211 */ /* 0x000fca00008f1407 */
[----:B------:R0:W5:Y:S01]  /*8b80*/  @!P0 LDG.E R2, desc[UR50][R6.64] ;  /* 0x0000003206028981 */ /* 0x000162000c1e1900 */
[----:B------:R-:W-:Y:S02]  /*8b90*/  LOP3.LUT R20, R20, 0xfffffffb, RZ, 0xc0, !PT ;  /* 0xfffffffb14147812 */ /* 0x000fe400078ec0ff */
[----:B------:R-:W-:Y:S02]  /*8ba0*/  MOV R9, UR36 ;  /* 0x0000002400097c02 */ /* 0x000fe40008000f00 */
[----:B------:R-:W-:Y:S02]  /*8bb0*/  @P2 LOP3.LUT R20, R20, 0x4, RZ, 0xfc, !PT ;  /* 0x0000000414142812 */ /* 0x000fe400078efcff */
[----:B------:R-:W-:Y:S02]  /*8bc0*/  ISETP.NE.AND P2, PT, R9, 0x3, PT ;  /* 0x000000030900780c */ /* 0x000fe40003f45270 */
[----:B------:R-:W-:-:S11]  /*8bd0*/  LOP3.LUT R20, R20, 0xfffffffd, RZ, 0xc0, !PT ;  /* 0xfffffffd14147812 */ /* 0x000fd600078ec0ff */
[----:B------:R-:W-:-:S05]  /*8be0*/  @P2 LOP3.LUT R20, R20, 0x2, RZ, 0xfc, !PT ;  /* 0x0000000214142812 */ /* 0x000fca00078efcff */
[----:B------:R0:W-:Y:S01]  /*8bf0*/  STL [R1+0x8], R20 ;  /* 0x0000081401007387 */ /* 0x0001e20000100800 */
[----:B------:R-:W-:-:S03]  /*8c00*/  UMOV UR4, 0xffffffff ;  /* 0xffffffff00047882 */ /* 0x000fc60000000000 */
[----:B------:R-:W-:Y:S05]  /*8c10*/  BRA.DIV UR4, `(.L_x_260) ;  /* 0x00000042044c7947 */ /* 0x000fea000b800000 */
.L_x_326:
[----:B------:R-:W-:-:S05]  /*8c20*/  SHF.R.S32.HI R9, RZ, 0x1f, R18 ;  /* 0x0000001fff097819 */ /* 0x000fca0000011412 */
[----:B------:R1:W-:Y:S01]  /*8c30*/  STL [R1], R9 ;  /* 0x0000000901007387 */ /* 0x0003e20000100800 */
[----:B------:R-:W-:Y:S05]  /*8c40*/  @!P2 BRA `(.L_x_261) ;  /* 0x000000000004a947 */ /* 0x000fea0003800000 */
[----:B------:R-:W-:Y:S01]  /*8c50*/  BPT.TRAP 0x1 ;  /* 0x000000040000795c */ /* 0x000fe20000300000 */
.L_x_261:
[----:B0-----:R-:W-:Y:S01]  /*8c60*/  SHF.R.S32.HI R6, RZ, 0x1f, R0 ;  /* 0x0000001fff067819 */ /* 0x001fe20000011400 */
[----:B------:R-:W-:Y:S01]  /*8c70*/  ULDC.64 UR4, c[0x0][0x328] ;  /* 0x0000ca0000047ab9 */ /* 0x000fe20000000a00 */
[----:B-----5:R-:W-:Y:S01]  /*8c80*/  SHF.R.S32.HI R7, RZ, 0x1f, R2 ;  /* 0x0000001fff077819 */ /* 0x020fe20000011402 */
[----:B------:R-:W-:Y:S01]  /*8c90*/  IMAD.WIDE.U32 R4, R0, UR4, RZ ;  /* 0x0000000400047c25 */ /* 0x000fe2000f8e00ff */
[----:B------:R-:W-:Y:S03]  /*8ca0*/  BSSY B0, `(.L_x_262) ;  /* 0x0000015000007945 */ /* 0x000fe60003800000 */
        /* <DEDUP_REMOVED lines=15> */
[----:B------:R-:W-:Y:S01]  /*8da0*/  LEA.HI.X R24, R4, UR5, R3, 0x1, P0 ;  /* 0x0000000504187c11 */ /* 0x000fe200080f0c03 */
[----:B------:R-:W-:Y:S01]  /*8db0*/  IMAD R3, R25, 0x8, R22 ;  /* 0x0000000819037824 */ /* 0x000fe200078e0216 */
[----:B------:R-:W-:-:S04]  /*8dc0*/  SHF.L.U32 R4, R27, 0x1f, RZ ;  /* 0x0000001f1b047819 */ /* 0x000fc800000006ff */
[----:B------:R-:W0:Y:S02]  /*8dd0*/  SYNCS.PHASECHK.TRANS64.TRYWAIT P0, [R3+URZ+0x16840], R4 ;  /* 0x01684004030075a7 */ /* 0x000e24000800017f */
[----:B0-----:R-:W-:Y:S05]  /*8de0*/  @!P0 BRA `(.L_x_263) ;  /* 0x00000040000c8947 */ /* 0x001fea0003800000 */
.L_x_327:
[----:B------:R-:W-:Y:S05]  /*8df0*/  BSYNC B0 ;  /* 0x0000000000007941 */ /* 0x000fea0003800000 */
.L_x_262:
[----:B------:R-:W2:Y:S01]  /*8e00*/  LDL R12, [R1] ;  /* 0x00000000010c7983 */ /* 0x000ea20000100800 */
[----:B------:R-:W-:-:S03]  /*8e10*/  ULDC.64 UR4, c[0x0][0x300] ;  /* 0x0000c00000047ab9 */ /* 0x000fc60000000a00 */
[----:B------:R-:W3:Y:S04]  /*8e20*/  LDL R11, [R1+0x10] ;  /* 0x00001000010b7983 */ /* 0x000ee80000100800 */
[----:B-1----:R-:W4:Y:S01]  /*8e30*/  LDL.LU R9, [R1+0x8] ;  /* 0x0000080001097983 */ /* 0x002f220000300800 */
[----:B------:R-:W-:Y:S02]  /*8e40*/  IMAD R6, R6, UR4, RZ ;  /* 0x0000000406067c24 */ /* 0x000fe4000f8e02ff */
[C---:B0-----:R-:W-:Y:S01]  /*8e50*/  IMAD.WIDE.U32 R4, R0.reuse, UR4, RZ ;  /* 0x0000000400047c25 */ /* 0x041fe2000f8e00ff */
[----:B------:R-:W0:Y:S03]  /*8e60*/  S2R R10, SR_TID.X ;  /* 0x00000000000a7919 */ /* 0x000e260000002100 */
[----:B------:R-:W-:Y:S01]  /*8e70*/  IMAD R6, R0, UR5, R6 ;  /* 0x0000000500067c24 */ /* 0x000fe2000f8e0206 */
[----:B------:R-:W-:-:S02]  /*8e80*/  ULDC.64 UR4, c[0x0][0x310] ;  /* 0x0000c40000047ab9 */ /* 0x000fc40000000a00 */
[----:B------:R-:W-:Y:S02]  /*8e90*/  IMAD R7, R7, UR4, RZ ;  /* 0x0000000407077c24 */ /* 0x000fe4000f8e02ff */
[----:B------:R-:W-:Y:S02]  /*8ea0*/  IMAD.IADD R5, R5, 0x1, R6 ;  /* 0x0000000105057824 */ /* 0x000fe400078e0206 */
[C---:B------:R-:W-:Y:S02]  /*8eb0*/  IMAD R7, R2.reuse, UR5, R7 ;  /* 0x0000000502077c24 */ /* 0x040fe4000f8e0207 */
[----:B------:R-:W-:Y:S01]  /*8ec0*/  IMAD.WIDE.U32 R4, R2, UR4, R4 ;  /* 0x0000000402047c25 */ /* 0x000fe2000f8e0004 */
[----:B------:R-:W-:-:S03]  /*8ed0*/  ULDC.64 UR4, c[0x0][0x308] ;  /* 0x0000c20000047ab9 */ /* 0x000fc60000000a00 */
[----:B------:R-:W-:Y:S02]  /*8ee0*/  IMAD.IADD R5, R5, 0x1, R7 ;  /* 0x0000000105057824 */ /* 0x000fe400078e0207 */
[----:B------:R-:W-:Y:S01]  /*8ef0*/  IMAD.WIDE.U32 R4, R18, UR4, R4 ;  /* 0x0000000412047c25 */ /* 0x000fe2000f8e0004 */
[----:B0-----:R-:W-:-:S04]  /*8f00*/  LOP3.LUT R10, R10, 0x7f, RZ, 0xc0, !PT ;  /* 0x0000007f0a0a7812 */ /* 0x001fc800078ec0ff */
[----:B------:R-:W-:Y:S01]  /*8f10*/  SHF.R.U32.HI R10, RZ, 0x3, R10 ;  /* 0x00000003ff0a7819 */ /* 0x000fe2000001160a */
[----:B--2---:R-:W-:Y:S02]  /*8f20*/  IMAD R0, R12, UR4, RZ ;  /* 0x000000040c007c24 */ /* 0x004fe4000f8e02ff */
[----:B------:R-:W0:Y:S02]  /*8f30*/  S2R R12, SR_TID.X ;  /* 0x00000000000c7919 */ /* 0x000e240000002100 */
[----:B------:R-:W-:Y:S01]  /*8f40*/  IMAD R0, R18, UR5, R0 ;  /* 0x0000000512007c24 */ /* 0x000fe2000f8e0200 */
[----:B------:R-:W-:-:S03]  /*8f50*/  ULDC.64 UR4, c[0x0][0x2e8] ;  /* 0x0000ba0000047ab9 */ /* 0x000fc60000000a00 */
[----:B------:R-:W-:Y:S01]  /*8f60*/  IMAD.IADD R2, R5, 0x1, R0 ;  /* 0x0000000105027824 */ /* 0x000fe200078e0200 */
[----:B------:R-:W-:Y:S01]  /*8f70*/  LEA R0, P0, R4, UR4, 0x1 ;  /* 0x0000000404007c11 */ /* 0x000fe2000f8008ff */
[----:B------:R-:W-:Y:S01]  /*8f80*/  ULDC UR4, c[0x0][0x2f4] ;  /* 0x0000bd0000047ab9 */ /* 0x000fe20000000800 */
[----:B----4-:R-:W-:Y:S02]  /*8f90*/  LOP3.LUT R9, R9, 0xfffffffe, RZ, 0xc0, !PT ;  /* 0xfffffffe09097812 */ /* 0x010fe400078ec0ff */
[----:B------:R-:W-:Y:S01]  /*8fa0*/  ISETP.GE.AND P2, PT, R28, UR4, PT ;  /* 0x000000041c007c0c */ /* 0x000fe2000bf46270 */
[----:B------:R-:W-:Y:S01]  /*8fb0*/  UMOV UR4, 0xffffffff ;  /* 0xffffffff00047882 */ /* 0x000fe20000000000 */
[----:B------:R-:W-:Y:S02]  /*8fc0*/  LEA.HI.X R2, R4, UR5, R2, 0x1, P0 ;  /* 0x0000000504027c11 */ /* 0x000fe400080f0c02 */
[----:B---3--:R-:W-:-:S04]  /*8fd0*/  IADD3 R4, -R10, R11, -R8 ;  /* 0x0000000b0a047210 */ /* 0x008fc80007ffe908 */
[----:B------:R-:W-:-:S05]  /*8fe0*/  ISETP.GE.AND P0, PT, R4, 0x1, PT ;  /* 0x000000010400780c */ /* 0x000fca0003f06270 */
[----:B------:R-:W-:-:S05]  /*8ff0*/  @P2 LOP3.LUT R9, R9, 0x1, RZ, 0xfc, !PT ;  /* 0x0000000109092812 */ /* 0x000fca00078efcff */
[----:B------:R1:W-:Y:S01]  /*9000*/  STL [R1+0x8], R9 ;  /* 0x0000080901007387 */ /* 0x0003e20000100800 */
[C---:B0-----:R-:W-:Y:S01]  /*9010*/  IMAD.SHL.U32 R10, R12.reuse, 0x8, RZ ;  /* 0x000000080c0a7824 */ /* 0x041fe200078e00ff */
[----:B------:R-:W-:-:S04]  /*9020*/  SHF.L.U32 R11, R12, 0x3, RZ ;  /* 0x000000030c0b7819 */ /* 0x000fc800000006ff */
[----:B------:R-:W-:-:S04]  /*9030*/  LOP3.LUT R10, R10, 0x1f8, RZ, 0xc0, !PT ;  /* 0x000001f80a0a7812 */ /* 0x000fc800078ec0ff */
[----:B------:R-:W-:-:S04]  /*9040*/  LOP3.LUT R10, R10, 0x38, R12, 0x78, !PT ;  /* 0x000000380a0a7812 */ /* 0x000fc800078e780c */
[----:B------:R-:W-:-:S05]  /*9050*/  LOP3.LUT R10, R10, 0x200, R11, 0xf8, !PT ;  /* 0x000002000a0a7812 */ /* 0x000fca00078ef80b */
[----:B------:R-:W-:Y:S01]  /*9060*/  IMAD R5, R25, 0x2000, R10 ;  /* 0x0000200019057824 */ /* 0x000fe200078e020a */
[----:B-1----:R-:W-:Y:S06]  /*9070*/  BRA.DIV UR4, `(.L_x_264) ;  /* 0x0000003e047c7947 */ /* 0x002fec000b800000 */
[----:B------:R-:W0:Y:S01]  /*9080*/  SHFL.IDX PT, R7, R0, RZ, 0x181f ;  /* 0x00181fff00077589 */ /* 0x000e2200000e0000 */
[----:B------:R-:W-:-:S03]  /*9090*/  @P0 IMAD R8, R5, 0x2, R22 ;  /* 0x0000000205080824 */ /* 0x000fc600078e0216 */
[----:B------:R-:W1:Y:S01]  /*90a0*/  SHFL.IDX PT, R6, R2, RZ, 0x181f ;  /* 0x00181fff02067589 */ /* 0x000e6200000e0000 */
[----:B0-----:R-:W-:-:S05]  /*90b0*/  @P0 LEA R7, P1, R28, R7, 0x1 ;  /* 0x000000071c070211 */ /* 0x001fca00078208ff */
[----:B-1----:R-:W-:Y:S01]  /*90c0*/  @P0 IMAD.X R6, RZ, RZ, R6, P1 ;  /* 0x000000ffff060224 */ /* 0x002fe200008e0606 */
[----:B------:R-:W-:-:S04]  /*90d0*/  ISETP.GE.AND P1, PT, R4, 0x11, PT ;  /* 0x000000110400780c */ /* 0x000fc80003f26270 */
[----:B------:R-:W-:-:S04]  /*90e0*/  @P0 LOP3.LUT R7, R7, R6, RZ, 0x3c, !PT ;  /* 0x0000000607070212 */ /* 0x000fc800078e3cff */
[----:B------:R-:W-:-:S04]  /*90f0*/  @P0 LOP3.LUT R6, R7, R6, RZ, 0x3c, !PT ;  /* 0x0000000607060212 */ /* 0x000fc800078e3cff */
[----:B------:R-:W-:-:S05]  /*9100*/  @P0 LOP3.LUT R7, R7, R6, RZ, 0x3c, !PT ;  /* 0x0000000607070212 */ /* 0x000fca00078e3cff */
[----:B------:R-:W-:Y:S01]  /*9110*/  @!PT LDS RZ, [RZ] ;  /* 0x00000000fffff984 */ /* 0x000fe20000000800 */
[----:B------:R0:W-:Y:S04]  /*9120*/  @P0 LDGSTS.E.BYPASS.LTC128B.128 [R8+0xe400], desc[UR50][R6.64], !P2 ;  /* 0x0e40000006080fae */ /* 0x0001e8000d101d72 */
[----:B0-----:R-:W0:Y:S01]  /*9130*/  SHFL.IDX PT, R7, R0, 0x1, 0x181f ;  /* 0x00381f0000077f89 */ /* 0x001e2200000e0000 */
[----:B------:R-:W-:-:S03]  /*9140*/  @P1 IMAD R8, R5, 0x2, R22 ;  /* 0x0000000205081824 */ /* 0x000fc600078e0216 */
        /* <DEDUP_REMOVED lines=9> */
[----:B------:R-:W-:Y:S01]  /*91e0*/  @P1 LEA R8, R5, R22, 0x1 ;  /* 0x0000001605081211 */ /* 0x000fe200078e08ff */
        /* <DEDUP_REMOVED lines=9> */
[----:B------:R-:W-:Y:S01]  /*9280*/  @P1 IMAD R8, R5, 0x2, R22 ;  /* 0x0000000205081824 */ /* 0x000fe200078e0216 */
        /* <DEDUP_REMOVED lines=30> */
[----:B------:R-:W1:Y:S04]  /*9470*/  SHFL.IDX PT, R6, R2, 0x6, 0x181f ;  /* 0x00d81f0002067f89 */ /* 0x000e6800000e0000 */
[----:B------:R-:W2:Y:S04]  /*9480*/  SHFL.IDX PT, R2, R2, 0x7, 0x181f ;  /* 0x00f81f0002027f89 */ /* 0x000ea800000e0000 */
[----:B------:R-:W3:Y:S01]  /*9490*/  SHFL.IDX PT, R0, R0, 0x7, 0x181f ;  /* 0x00f81f0000007f89 */ /* 0x000ee200000e0000 */
[----:B0-----:R-:W-:-:S05]  /*94a0*/  @P1 LEA R7, P0, R28, R7, 0x1 ;  /* 0x000000071c071211 */ /* 0x001fca00078008ff */
[----:B-1----:R-:W-:-:S05]  /*94b0*/  @P1 IMAD.X R6, RZ, RZ, R6, P0 ;  /* 0x000000ffff061224 */ /* 0x002fca00000e0606 */
[----:B------:R-:W-:-:S04]  /*94c0*/  @P1 LOP3.LUT R7, R7, R6, RZ, 0x3c, !PT ;  /* 0x0000000607071212 */ /* 0x000fc800078e3cff */
[----:B------:R-:W-:-:S04]  /*94d0*/  @P1 LOP3.LUT R6, R7, R6, RZ, 0x3c, !PT ;  /* 0x0000000607061212 */ /* 0x000fc800078e3cff */
[----:B------:R-:W-:-:S05]  /*94e0*/  @P1 LOP3.LUT R7, R7, R6, RZ, 0x3c, !PT ;  /* 0x0000000607071212 */ /* 0x000fca00078e3cff */
[----:B--23--:R1:W-:Y:S02]  /*94f0*/  @P1 LDGSTS.E.BYPASS.LTC128B.128 [R8+0x11400], desc[UR50][R6.64], !P2 ;  /* 0x1140000006081fae */ /* 0x00c3e4000d101d72 */
.L_x_345:
[----:B------:R-:W-:-:S13]  /*9500*/  ISETP.GE.AND P0, PT, R4, 0x71, PT ;  /* 0x000000710400780c */ /* 0x000fda0003f06270 */
[----:B01----:R-:W-:Y:S01]  /*9510*/  @P0 LEA R6, P1, R28, R0, 0x1 ;  /* 0x000000001c060211 */ /* 0x003fe200078208ff */
[----:B------:R-:W-:-:S04]  /*9520*/  @P0 IMAD R5, R5, 0x2, R22 ;  /* 0x0000000205050824 */ /* 0x000fc800078e0216 */
[----:B------:R-:W-:-:S05]  /*9530*/  @P0 IMAD.X R7, RZ, RZ, R2, P1 ;  /* 0x000000ffff070224 */ /* 0x000fca00008e0602 */
[----:B------:R-:W-:Y:S01]  /*9540*/  @!PT LDS RZ, [RZ] ;  /* 0x00000000fffff984 */ /* 0x000fe20000000800 */
[----:B------:R-:W-:Y:S01]  /*9550*/  @!PT LDS RZ, [RZ] ;  /* 0x00000000fffff984 */ /* 0x000fe20000000800 */
[----:B------:R-:W-:Y:S01]  /*9560*/  @!PT LDS RZ, [RZ] ;  /* 0x00000000fffff984 */ /* 0x000fe20000000800 */
[----:B------:R0:W-:Y:S01]  /*9570*/  @P0 LDGSTS.E.BYPASS.LTC128B.128 [R5+0x11c00], desc[UR50][R6.64], !P2 ;  /* 0x11c0000006050fae */ /* 0x0001e2000d101d72 */
[----:B------:R-:W-:Y:S01]  /*9580*/  PLOP3.LUT P0, PT, PT, PT, PT, 0x80, 0x0 ;  /* 0x000000000000781c */ /* 0x000fe20003f0f070 */
[----:B------:R-:W-:-:S12]  /*9590*/  NOP ;  /* 0x0000000000007918 */ /* 0x000fd80000000000 */
.L_x_265:
        /* <DEDUP_REMOVED lines=11> */
.L_x_266:
[----:B------:R1:W5:Y:S01]  /*9650*/  LDL R0, [R1+0x8] ;  /* 0x0000080001007983 */ /* 0x0003620000100800 */
[----:B------:R1:W-:Y:S03]  /*9660*/  SYNCS.ARRIVE.TRANS64.A1T0 RZ, [R3+URZ+0x16830], RZ ;  /* 0x016830ff03ff79a7 */ /* 0x0003e6000810003f */
[----:B0-----:R1:W5:Y:S04]  /*9670*/  LDL.LU R5, [R1+0x20] ;  /* 0x0000200001057983 */ /* 0x0013680000300800 */
[----:B------:R1:W5:Y:S02]  /*9680*/  LDL.LU R4, [R1+0x28] ;  /* 0x0000280001047983 */ /* 0x0003640000300800 */
[----:B------:R-:W-:Y:S05]  /*9690*/  WARPSYNC.ALL ;  /* 0x0000000000007948 */ /* 0x000fea0003800000 */
[----:B------:R-:W-:Y:S01]  /*96a0*/  ULDC.64 UR4, c[0x0][0x298] ;  /* 0x0000a60000047ab9 */ /* 0x000fe20000000a00 */
[----:B------:R-:W-:Y:S01]  /*96b0*/  VIADD R2, R22, 0x8400 ;  /* 0x0000840016027836 */ /* 0x000fe20000000000 */
[----:B------:R-:W-:Y:S01]  /*96c0*/  BSSY B6, `(.L_x_267) ;  /* 0x000001f000067945 */ /* 0x000fe20003800000 */
[----:B------:R-:W-:Y:S03]  /*96d0*/  BAR.SYNC.DEFER_BLOCKING 0x8, 0x200 ;  /* 0x0208000000007b1d */ /* 0x000fe60000010000 */
[----:B------:R-:W-:-:S02]  /*96e0*/  LOP3.LUT P0, RZ, R2, 0x3ff, RZ, 0xc0, !PT ;  /* 0x000003ff02ff7812 */ /* 0x000fc4000780c0ff */
[----:B-----5:R-:W-:Y:S02]  /*96f0*/  LOP3.LUT P1, RZ, R0, 0x8, RZ, 0xc0, !PT ;  /* 0x0000000800ff7812 */ /* 0x020fe4000782c0ff */
[----:B------:R-:W-:Y:S01]  /*9700*/  SHF.R.S32.HI R0, RZ, 0x1f, R5 ;  /* 0x0000001fff007819 */ /* 0x000fe20000011405 */
[----:B-1----:R-:W-:Y:S01]  /*9710*/  IMAD.WIDE.U32 R2, R5, UR4, RZ ;  /* 0x0000000405027c25 */ /* 0x002fe2000f8e00ff */
[----:B------:R-:W-:Y:S02]  /*9720*/  SEL R29, R29, RZ, !P1 ;  /* 0x000000ff1d1d7207 */ /* 0x000fe40004800000 */
[----:B------:R-:W-:Y:S01]  /*9730*/  SEL R4, R4, RZ, !P1 ;  /* 0x000000ff04047207 */ /* 0x000fe20004800000 */
[----:B------:R-:W-:Y:S01]  /*9740*/  IMAD R0, R0, UR4, RZ ;  /* 0x0000000400007c24 */ /* 0x000fe2000f8e02ff */
[----:B------:R0:W-:Y:S03]  /*9750*/  STL.64 [R1+0x20], R2 ;  /* 0x0000200201007387 */ /* 0x0001e60000100a00 */
[----:B------:R-:W-:Y:S01]  /*9760*/  IMAD R0, R5, UR5, R0 ;  /* 0x0000000505007c24 */ /* 0x000fe2000f8e0200 */
[----:B------:R0:W-:Y:S03]  /*9770*/  STL [R1+0x30], R4 ;  /* 0x0000300401007387 */ /* 0x0001e60000100800 */
[----:B------:R-:W-:-:S05]  /*9780*/  IMAD.IADD R0, R3, 0x1, R0 ;  /* 0x0000000103007824 */ /* 0x000fca00078e0200 */
[----:B------:R0:W-:Y:S01]  /*9790*/  STL [R1+0x28], R0 ;  /* 0x0000280001007387 */ /* 0x0001e20000100800 */
[----:B------:R-:W-:Y:S05]  /*97a0*/  @!P0 BRA `(.L_x_268) ;  /* 0x0000000000408947 */ /* 0x000fea0003800000 */
[----:B0-----:R-:W-:Y:S01]  /*97b0*/  MOV R2, 0x0 ;  /* 0x0000000000027802 */ /* 0x001fe20000000f00 */
        /* <DEDUP_REMOVED lines=15> */
.L_x_268:
[----:B------:R-:W-:Y:S05]  /*98b0*/  BSYNC B6 ;  /* 0x0000000000067941 */ /* 0x000fea0003800000 */
.L_x_267:
[----:B0-----:R-:W2:Y:S01]  /*98c0*/  LDL.LU R0, [R1+0x30] ;  /* 0x0000300001007983 */ /* 0x001ea20000300800 */
[----:B------:R-:W-:Y:S01]  /*98d0*/  ULDC.64 UR4, c[0x0][0x2d8] ;  /* 0x0000b60000047ab9 */ /* 0x000fe20000000a00 */
[----:B------:R-:W0:Y:S01]  /*98e0*/  LDC R9, c[0x0][0x448] ;  /* 0x00011200ff097b82 */ /* 0x000e220000000800 */
[----:B------:R-:W-:Y:S01]  /*98f0*/  ULDC.64 UR6, c[0x0][0x2c8] ;  /* 0x0000b20000067ab9 */ /* 0x000fe20000000a00 */
[----:B------:R-:W3:Y:S01]  /*9900*/  LDL.LU R21, [R1+0x28] ;  /* 0x0000280001157983 */ /* 0x000ee20000300800 */
[----:B------:R-:W-:-:S03]  /*9910*/  ULDC.64 UR8, c[0x0][0x280] ;  /* 0x0000a00000087ab9 */ /* 0x000fc60000000a00 */
[----:B------:R-:W3:Y:S04]  /*9920*/  LDL.LU.64 R2, [R1+0x20] ;  /* 0x0000200001027983 */ /* 0x000ee80000300a00 */
[----:B------:R-:W4:Y:S04]  /*9930*/  LDL R20, [R1] ;  /* 0x0000000001147983 */ /* 0x000f280000100800 */
[----:B------:R1:W5:Y:S01]  /*9940*/  LDL R10, [R1+0x1c] ;  /* 0x00001c00010a7983 */ /* 0x0003620000100800 */
[----:B0-----:R-:W-:-:S13]  /*9950*/  ISETP.NE.AND P0, PT, R9, 0x1, PT ;  /* 0x000000010900780c */ /* 0x001fda0003f05270 */
[----:B------:R-:W0:Y:S08]  /*9960*/  @P0 LDC R5, c[0x0][0x450] ;  /* 0x00011400ff050b82 */ /* 0x000e300000000800 */
[----:B------:R-:W1:Y:S01]  /*9970*/  @P0 LDC R8, c[0x0][0x450] ;  /* 0x00011400ff080b82 */ /* 0x000e620000000800 */
[----:B--2---:R-:W-:Y:S01]  /*9980*/  IMAD.MOV.U32 R4, RZ, RZ, R0 ;  /* 0x000000ffff047224 */ /* 0x004fe200078e0000 */
[----:B---3--:R-:W-:-:S02]  /*9990*/  MOV R3, R21 ;  /* 0x0000001500037202 */ /* 0x008fc40000000f00 */
[----:B------:R-:W2:Y:S01]  /*99a0*/  S2R R21, SR_TID.X ;  /* 0x0000000000157919 */ /* 0x000ea20000002100 */
[----:B----4-:R-:W-:Y:S02]  /*99b0*/  IMAD R0, R20, UR4, RZ ;  /* 0x0000000414007c24 */ /* 0x010fe4000f8e02ff */
[----:B------:R-:W3:Y:S01]  /*99c0*/  S2R R20, SR_TID.X ;  /* 0x0000000000147919 */ /* 0x000ee20000002100 */
[----:B------:R-:W-:-:S04]  /*99d0*/  IMAD.WIDE.U32 R2, R18, UR4, R2 ;  /* 0x0000000412027c25 */ /* 0x000fc8000f8e0002 */
[----:B------:R-:W-:Y:S01]  /*99e0*/  IMAD R0, R18, UR5, R0 ;  /* 0x0000000512007c24 */ /* 0x000fe2000f8e0200 */
[----:B------:R-:W-:-:S03]  /*99f0*/  ULDC.64 UR4, c[0x0][0x2e0] ;  /* 0x0000b80000047ab9 */ /* 0x000fc60000000a00 */
[----:B------:R-:W-:Y:S02]  /*9a00*/  IMAD.IADD R3, R3, 0x1, R0 ;  /* 0x0000000103037824 */ /* 0x000fe400078e0200 */
[----:B------:R-:W-:Y:S02]  /*9a10*/  IMAD R0, R4, UR4, RZ ;  /* 0x0000000404007c24 */ /* 0x000fe4000f8e02ff */
[----:B------:R-:W4:Y:S01]  /*9a20*/  @P0 LDC R4, c[0x0][0x44c] ;  /* 0x00011300ff040b82 */ /* 0x000f220000000800 */
[----:B------:R-:W-:-:S04]  /*9a30*/  IMAD.WIDE.U32 R2, R29, UR4, R2 ;  /* 0x000000041d027c25 */ /* 0x000fc8000f8e0002 */
[----:B------:R-:W-:Y:S01]  /*9a40*/  IMAD R0, R29, UR5, R0 ;  /* 0x000000051d007c24 */ /* 0x000fe2000f8e0200 */
[----:B------:R-:W-:-:S03]  /*9a50*/  ULDC.64 UR4, c[0x0][0x2d0] ;  /* 0x0000b40000047ab9 */ /* 0x000fc60000000a00 */
[----:B------:R-:W-:Y:S02]  /*9a60*/  IMAD.IADD R3, R3, 0x1, R0 ;  /* 0x0000000103037824 */ /* 0x000fe400078e0200 */
[----:B--2---:R-:W-:Y:S01]  /*9a70*/  IMAD.SHL.U32 R21, R21, 0x10, RZ ;  /* 0x0000001015157824 */ /* 0x004fe200078e00ff */
[----:B---3--:R-:W-:-:S04]  /*9a80*/  LOP3.LUT R20, R20, 0x7f, RZ, 0xc0, !PT ;  /* 0x0000007f14147812 */ /* 0x008fc800078ec0ff */
[----:B------:R-:W-:Y:S02]  /*9a90*/  LOP3.LUT R21, R21, 0x70, RZ, 0xc0, !PT ;  /* 0x0000007015157812 */ /* 0x000fe400078ec0ff */
[----:B------:R-:W-:-:S04]  /*9aa0*/  SHF.R.U32.HI R20, RZ, 0x3, R20 ;  /* 0x00000003ff147819 */ /* 0x000fc80000011614 */
[----:B------:R-:W-:Y:S02]  /*9ab0*/  LOP3.LUT R20, R20, R21, RZ, 0xfc, !PT ;  /* 0x0000001514147212 */ /* 0x000fe400078efcff */
[----:B------:R2:W5:Y:S03]  /*9ac0*/  LDL R21, [R1+0x2c] ;  /* 0x00002c0001157983 */ /* 0x0005660000100800 */
[----:B------:R-:W-:-:S04]  /*9ad0*/  IMAD R6, R17, 0xc0, R20 ;  /* 0x000000c011067824 */ /* 0x000fc800078e0214 */
[----:B----4-:R-:W-:-:S04]  /*9ae0*/  @P0 IMAD.HI.U32 R0, R6, R4, RZ ;  /* 0x0000000406000227 */ /* 0x010fc800078e00ff */
[----:B------:R-:W-:Y:S01]  /*9af0*/  IMAD.MOV.U32 R4, RZ, RZ, R6 ;  /* 0x000000ffff047224 */ /* 0x000fe200078e0006 */
[----:B0-----:R-:W-:-:S04]  /*9b00*/  @P0 SHF.R.U32.HI R4, RZ, R5, R0 ;  /* 0x00000005ff040219 */ /* 0x001fc80000011600 */
[----:B------:R-:W-:-:S05]  /*9b10*/  SHF.R.S32.HI R0, RZ, 0x1f, R4 ;  /* 0x0000001fff007819 */ /* 0x000fca0000011404 */
[----:B------:R-:W-:-:S04]  /*9b20*/  IMAD R0, R0, UR4, RZ ;  /* 0x0000000400007c24 */ /* 0x000fc8000f8e02ff */
[C---:B------:R-:W-:Y:S02]  /*9b30*/  IMAD R7, R4.reuse, UR5, R0 ;  /* 0x0000000504077c24 */ /* 0x040fe4000f8e0200 */
[----:B------:R-:W-:Y:S02]  /*9b40*/  IMAD.MOV R0, RZ, RZ, -R4 ;  /* 0x000000ffff007224 */ /* 0x000fe400078e0a04 */
[----:B------:R-:W-:-:S04]  /*9b50*/  IMAD.WIDE.U32 R4, R4, UR4, R2 ;  /* 0x0000000404047c25 */ /* 0x000fc8000f8e0002 */
[----:B------:R-:W-:Y:S02]  /*9b60*/  IMAD R0, R9, R0, R6 ;  /* 0x0000000009007224 */ /* 0x000fe400078e0206 */
[----:B------:R-:W-:-:S03]  /*9b70*/  IMAD.IADD R5, R5, 0x1, R7 ;  /* 0x0000000105057824 */ /* 0x000fc600078e0207 */
[----:B------:R-:W-:-:S05]  /*9b80*/  SHF.R.S32.HI R7, RZ, 0x1f, R0 ;  /* 0x0000001fff077819 */ /* 0x000fca0000011400 */
[----:B------:R-:W-:Y:S02]  /*9b90*/  IMAD R7, R7, UR6, RZ ;  /* 0x0000000607077c24 */ /* 0x000fe4000f8e02ff */
[----:B------:R-:W-:-:S04]  /*9ba0*/  IMAD.WIDE.U32 R4, R0, UR6, R4 ;  /* 0x0000000600047c25 */ /* 0x000fc8000f8e0004 */
[----:B------:R-:W-:-:S04]  /*9bb0*/  IMAD R7, R0, UR7, R7 ;  /* 0x0000000700077c24 */ /* 0x000fc8000f8e0207 */
[----:B------:R-:W-:Y:S02]  /*9bc0*/  IMAD.IADD R5, R5, 0x1, R7 ;  /* 0x0000000105057824 */ /* 0x000fe400078e0207 */
[----:B------:R-:W0:Y:S01]  /*9bd0*/  @P0 LDC R7, c[0x0][0x44c] ;  /* 0x00011300ff070b82 */ /* 0x000e220000000800 */
[----:B------:R-:W-:-:S04]  /*9be0*/  LEA R0, P1, R4, UR8, 0x1 ;  /* 0x0000000804007c11 */ /* 0x000fc8000f8208ff */
[----:B------:R-:W-:Y:S02]  /*9bf0*/  LEA.HI.X R4, R4, UR9, R5, 0x1, P1 ;  /* 0x0000000904047c11 */ /* 0x000fe400088f0c05 */
[----:B------:R-:W-:-:S05]  /*9c00*/  IADD3 R5, R6, 0x80, RZ ;  /* 0x0000008006057810 */ /* 0x000fca0007ffe0ff */
[----:B------:R-:W-:Y:S01]  /*9c10*/  IMAD.MOV.U32 R6, RZ, RZ, R5 ;  /* 0x000000ffff067224 */ /* 0x000fe200078e0005 */
[----:B------:R-:W3:Y:S01]  /*9c20*/  S2R R20, SR_TID.X ;  /* 0x0000000000147919 */ /* 0x000ee20000002100 */
[----:B0-----:R-:W-:-:S05]  /*9c30*/  @P0 IMAD.HI.U32 R7, R5, R7, RZ ;  /* 0x0000000705070227 */ /* 0x001fca00078e00ff */
[----:B-1----:R-:W-:-:S05]  /*9c40*/  @P0 SHF.R.U32.HI R6, RZ, R8, R7 ;  /* 0x00000008ff060219 */ /* 0x002fca0000011607 */
[----:B------:R-:W-:-:S04]  /*9c50*/  IMAD.MOV R7, RZ, RZ, -R6 ;  /* 0x000000ffff077224 */ /* 0x000fc800078e0a06 */
[----:B------:R-:W-:Y:S01]  /*9c60*/  IMAD R5, R9, R7, R5 ;  /* 0x0000000709057224 */ /* 0x000fe200078e0205 */
[----:B------:R-:W-:Y:S01]  /*9c70*/  SHF.R.S32.HI R7, RZ, 0x1f, R6 ;  /* 0x0000001fff077819 */ /* 0x000fe20000011406 */
[----:B------:R-:W-:-:S04]  /*9c80*/  IMAD.WIDE.U32 R2, R6, UR4, R2 ;  /* 0x0000000406027c25 */ /* 0x000fc8000f8e0002 */
[----:B------:R-:W-:Y:S01]  /*9c90*/  IMAD R7, R7, UR4, RZ ;  /* 0x0000000407077c24 */ /* 0x000fe2000f8e02ff */
[----:B------:R-:W-:-:S03]  /*9ca0*/  ULDC UR4, c[0x0][0x2b8] ;  /* 0x0000ae0000047ab9 */ /* 0x000fc60000000800 */
[----:B------:R-:W-:Y:S01]  /*9cb0*/  IMAD R7, R6, UR5, R7 ;  /* 0x0000000506077c24 */ /* 0x000fe2000f8e0207 */
[----:B------:R-:W-:-:S03]  /*9cc0*/  SHF.R.S32.HI R6, RZ, 0x1f, R5 ;  /* 0x0000001fff067819 */ /* 0x000fc60000011405 */
[----:B------:R-:W-:Y:S02]  /*9cd0*/  IMAD.IADD R3, R3, 0x1, R7 ;  /* 0x0000000103037824 */ /* 0x000fe400078e0207 */
[----:B------:R-:W-:Y:S02]  /*9ce0*/  IMAD R6, R6, UR6, RZ ;  /* 0x0000000606067c24 */ /* 0x000fe4000f8e02ff */
[----:B------:R-:W-:-:S04]  /*9cf0*/  IMAD.WIDE.U32 R2, R5, UR6, R2 ;  /* 0x0000000605027c25 */ /* 0x000fc8000f8e0002 */
[----:B------:R-:W-:Y:S01]  /*9d00*/  IMAD R6, R5, UR7, R6 ;  /* 0x0000000705067c24 */ /* 0x000fe2000f8e0206 */
[----:B------:R-:W-:-:S03]  /*9d10*/  LEA R5, P1, R2, UR8, 0x1 ;  /* 0x0000000802057c11 */ /* 0x000fc6000f8208ff */
[----:B------:R-:W-:Y:S01]  /*9d20*/  IMAD.IADD R6, R3, 0x1, R6 ;  /* 0x0000000103067824 */ /* 0x000fe200078e0206 */
[----:B------:R-:W-:Y:S01]  /*9d30*/  ISETP.GE.AND P0, PT, R28, UR4, PT ;  /* 0x000000041c007c0c */ /* 0x000fe2000bf06270 */
[----:B------:R-:W-:Y:S01]  /*9d40*/  UMOV UR4, 0xffffffff ;  /* 0xffffffff00047882 */ /* 0x000fe20000000000 */
[----:B---3--:R-:W-:Y:S02]  /*9d50*/  LOP3.LUT R20, R20, 0x7f, RZ, 0xc0, !PT ;  /* 0x0000007f14147812 */ /* 0x008fe400078ec0ff */
[----:B------:R-:W-:Y:S02]  /*9d60*/  LEA.HI.X R2, R2, UR9, R6, 0x1, P1 ;  /* 0x0000000902027c11 */ /* 0x000fe400088f0c06 */
[----:B------:R-:W-:Y:S01]  /*9d70*/  SHF.R.U32.HI R20, RZ, 0x3, R20 ;  /* 0x00000003ff147819 */ /* 0x000fe20000011614 */
[----:B--2---:R-:W-:Y:S06]  /*9d80*/  BRA.DIV UR4, `(.L_x_269) ;  /* 0x0000003a04e87947 */ /* 0x004fec000b800000 */
[----:B------:R-:W0:Y:S01]  /*9d90*/  SHFL.IDX PT, R7, R0, RZ, 0x181f ;  /* 0x00181fff00077589 */ /* 0x000e2200000e0000 */
[----:B-----5:R-:W-:Y:S02]  /*9da0*/  IMAD R3, R21, R9, RZ ;  /* 0x0000000915037224 */ /* 0x020fe400078e02ff */
[----:B------:R-:W-:Y:S01]  /*9db0*/  IMAD R17, R17, 0xc0, R20 ;  /* 0x000000c011117824 */ /* 0x000fe200078e0214 */
[----:B------:R-:W1:Y:S04]  /*9dc0*/  SHFL.IDX PT, R6, R4, RZ, 0x181f ;  /* 0x00181fff04067589 */ /* 0x000e6800000e0000 */
[----:B------:R-:W-:-:S13]  /*9dd0*/  ISETP.GE.AND P2, PT, R17, R3, PT ;  /* 0x000000031100720c */ /* 0x000fda0003f46270 */
[----:B0-----:R-:W-:-:S05]  /*9de0*/  @!P2 LEA R7, P1, R28, R7, 0x1 ;  /* 0x000000071c07a211 */ /* 0x001fca00078208ff */
[----:B-1----:R-:W-:-:S05]  /*9df0*/  @!P2 IMAD.X R6, RZ, RZ, R6, P1 ;  /* 0x000000ffff06a224 */ /* 0x002fca00008e0606 */
[----:B------:R-:W-:-:S04]  /*9e00*/  @!P2 LOP3.LUT R7, R7, R6, RZ, 0x3c, !PT ;  /* 0x000000060707a212 */ /* 0x000fc800078e3cff */
[----:B------:R-:W-:-:S04]  /*9e10*/  @!P2 LOP3.LUT R6, R7, R6, RZ, 0x3c, !PT ;  /* 0x000000060706a212 */ /* 0x000fc800078e3cff */
[----:B------:R-:W-:-:S05]  /*9e20*/  @!P2 LOP3.LUT R7, R7, R6, RZ, 0x3c, !PT ;  /* 0x000000060707a212 */ /* 0x000fca00078e3cff */
[----:B------:R-:W-:Y:S01]  /*9e30*/  @!PT LDS RZ, [RZ] ;  /* 0x00000000fffff984 */ /* 0x000fe20000000800 */
[----:B------:R0:W-:Y:S02]  /*9e40*/  @!P2 LDGSTS.E.BYPASS.LTC128B.128 [R10+0x8400], desc[UR50][R6.64], !P0 ;  /* 0x08400000060aafae */ /* 0x0001e4000c101d72 */
[----:B0-----:R-:W-:Y:S02]  /*9e50*/  VIADD R6, R17, 0x10 ;  /* 0x0000001011067836 */ /* 0x001fe40000000000 */
[----:B------:R-:W0:Y:S03]  /*9e60*/  SHFL.IDX PT, R7, R0, 0x1, 0x181f ;  /* 0x00381f0000077f89 */ /* 0x000e2600000e0000 */
[----:B------:R-:W-:Y:S02]  /*9e70*/  ISETP.GE.AND P1, PT, R6, R3, PT ;  /* 0x000000030600720c */ /* 0x000fe40003f26270 */
[----:B------:R-:W1:Y:S11]  /*9e80*/  SHFL.IDX PT, R6, R4, 0x1, 0x181f ;  /* 0x00381f0004067f89 */ /* 0x000e7600000e0000 */
[----:B0-----:R-:W-:-:S05]  /*9e90*/  @!P1 LEA R7, P2, R28, R7, 0x1 ;  /* 0x000000071c079211 */ /* 0x001fca00078408ff */
[----:B-1----:R-:W-:-:S05]  /*9ea0*/  @!P1 IMAD.X R6, RZ, RZ, R6, P2 ;  /* 0x000000ffff069224 */ /* 0x002fca00010e0606 */
[----:B------:R-:W-:-:S04]  /*9eb0*/  @!P1 LOP3.LUT R7, R7, R6, RZ, 0x3c, !PT ;  /* 0x0000000607079212 */ /* 0x000fc800078e3cff */
[----:B------:R-:W-:-:S04]  /*9ec0*/  @!P1 LOP3.LUT R6, R7, R6, RZ, 0x3c, !PT ;  /* 0x0000000607069212 */ /* 0x000fc800078e3cff */
[----:B------:R-:W-:-:S05]  /*9ed0*/  @!P1 LOP3.LUT R7, R7, R6, RZ, 0x3c, !PT ;  /* 0x0000000607079212 */ /* 0x000fca00078e3cff */
[----:B------:R0:W-:Y:S02]  /*9ee0*/  @!P1 LDGSTS.E.BYPASS.LTC128B.128 [R10+0x8c00], desc[UR50][R6.64], !P0 ;  /* 0x08c00000060a9fae */ /* 0x0001e4000c101d72 */
[----:B0-----:R-:W-:Y:S02]  /*9ef0*/  IADD3 R6, R17, 0x20, RZ ;  /* 0x0000002011067810 */ /* 0x001fe40007ffe0ff */
[----:B------:R-:W0:Y:S02]  /*9f00*/  SHFL.IDX PT, R7, R0, 0x2, 0x181f ;  /* 0x00581f0000077f89 */ /* 0x000e2400000e0000 */
        /* <DEDUP_REMOVED lines=41> */
[----:B------:R-:W1:Y:S04]  /*a1a0*/  SHFL.IDX PT, R6, R4, 0x6, 0x181f ;  /* 0x00d81f0004067f89 */ /* 0x000e6800000e0000 */
[----:B------:R-:W-:Y:S07]  /*a1b0*/  SHFL.IDX PT, R4, R4, 0x7, 0x181f ;  /* 0x00f81f0004047f89 */ /* 0x000fee00000e0000 */
[----:B0-----:R-:W-:-:S05]  /*a1c0*/  @!P1 LEA R7, P2, R28, R7, 0x1 ;  /* 0x000000071c079211 */ /* 0x001fca00078408ff */
[----:B-1----:R-:W-:-:S05]  /*a1d0*/  @!P1 IMAD.X R6, RZ, RZ, R6, P2 ;  /* 0x000000ffff069224 */ /* 0x002fca00010e0606 */
[----:B------:R-:W-:-:S04]  /*a1e0*/  @!P1 LOP3.LUT R7, R7, R6, RZ, 0x3c, !PT ;  /* 0x0000000607079212 */ /* 0x000fc800078e3cff */
[----:B------:R-:W-:-:S04]  /*a1f0*/  @!P1 LOP3.LUT R6, R7, R6, RZ, 0x3c, !PT ;  /* 0x0000000607069212 */ /* 0x000fc800078e3cff */
[----:B------:R-:W-:-:S05]  /*a200*/  @!P1 LOP3.LUT R7, R7, R6, RZ, 0x3c, !PT ;  /* 0x0000000607079212 */ /* 0x000fca00078e3cff */
[----:B------:R0:W-:Y:S04]  /*a210*/  @!P1 LDGSTS.E.BYPASS.LTC128B.128 [R10+0xb400], desc[UR50][R6.64], !P0 ;  /* 0x0b400000060a9fae */ /* 0x0001e8000c101d72 */
[----:B0-----:R0:W1:Y:S02]  /*a220*/  SHFL.IDX PT, R6, R0, 0x7, 0x181f ;  /* 0x00f81f0000067f89 */ /* 0x00106400000e0000 */
[----:B0-----:R-:W-:-:S05]  /*a230*/  VIADD R0, R17, 0x80 ;  /* 0x0000008011007836 */ /* 0x001fca0000000000 */
[----:B------:R-:W-:Y:S01]  /*a240*/  ISETP.GE.AND P1, PT, R0, R3, PT ;  /* 0x000000030000720c */ /* 0x000fe20003f26270 */
[----:B------:R-:W-:-:S05]  /*a250*/  VIADD R0, R17, 0x70 ;  /* 0x0000007011007836 */ /* 0x000fca0000000000 */
[----:B------:R-:W-:Y:S02]  /*a260*/  ISETP.GE.AND P2, PT, R0, R3, PT ;  /* 0x000000030000720c */ /* 0x000fe40003f46270 */
[----:B------:R-:W-:Y:S11]  /*a270*/  SHFL.IDX PT, R0, R2, RZ, 0x181f ;  /* 0x00181fff02007589 */ /* 0x000ff600000e0000 */
[----:B-1----:R-:W-:-:S05]  /*a280*/  @!P2 LEA R6, P3, R28, R6, 0x1 ;  /* 0x000000061c06a211 */ /* 0x002fca00078608ff */
[----:B------:R-:W-:Y:S02]  /*a290*/  @!P2 IMAD.X R7, RZ, RZ, R4, P3 ;  /* 0x000000ffff07a224 */ /* 0x000fe400018e0604 */
[----:B------:R-:W0:Y:S04]  /*a2a0*/  SHFL.IDX PT, R4, R5, RZ, 0x181f ;  /* 0x00181fff05047589 */ /* 0x000e2800000e0000 */
[----:B------:R1:W-:Y:S01]  /*a2b0*/  @!P2 LDGSTS.E.BYPASS.LTC128B.128 [R10+0xbc00], desc[UR50][R6.64], !P0 ;  /* 0x0bc00000060aafae */ /* 0x0003e2000c101d72 */
[----:B0-----:R-:W-:-:S05]  /*a2c0*/  @!P1 LEA R4, P3, R28, R4, 0x1 ;  /* 0x000000041c049211 */ /* 0x001fca00078608ff */
[----:B------:R-:W-:Y:S02]  /*a2d0*/  @!P1 IMAD.X R0, RZ, RZ, R0, P3 ;  /* 0x000000ffff009224 */ /* 0x000fe400018e0600 */
[----:B-1----:R-:W-:Y:S02]  /*a2e0*/  @!P1 IMAD.MOV.U32 R6, RZ, RZ, R4 ;  /* 0x000000ffff069224 */ /* 0x002fe400078e0004 */
[----:B------:R-:W-:Y:S01]  /*a2f0*/  @!P1 IMAD.MOV.U32 R7, RZ, RZ, R0 ;  /* 0x000000ffff079224 */ /* 0x000fe200078e0000 */
[----:B------:R-:W-:-:S04]  /*a300*/  IADD3 R0, R17, 0x90, RZ ;  /* 0x0000009011007810 */ /* 0x000fc80007ffe0ff */
[----:B------:R0:W-:Y:S01]  /*a310*/  @!P1 LDGSTS.E.BYPASS.LTC128B.128 [R10+0xc400], desc[UR50][R6.64], !P0 ;  /* 0x0c400000060a9fae */ /* 0x0001e2000c101d72 */
[----:B------:R-:W-:-:S03]  /*a320*/  ISETP.GE.AND P1, PT, R0, R3, PT ;  /* 0x000000030000720c */ /* 0x000fc60003f26270 */
[----:B------:R-:W-:Y:S04]  /*a330*/  SHFL.IDX PT, R0, R2, 0x1, 0x181f ;  /* 0x00381f0002007f89 */ /* 0x000fe800000e0000 */
[----:B0-----:R-:W0:Y:S06]  /*a340*/  SHFL.IDX PT, R6, R5, 0x1, 0x181f ;  /* 0x00381f0005067f89 */ /* 0x001e2c00000e0000 */
[----:B0-----:R-:W-:-:S05]  /*a350*/  @!P1 LEA R6, P2, R28, R6, 0x1 ;  /* 0x000000061c069211 */ /* 0x001fca00078408ff */
[----:B------:R-:W-:-:S04]  /*a360*/  @!P1 IMAD.X R0, RZ, RZ, R0, P2 ;  /* 0x000000ffff009224 */ /* 0x000fc800010e0600 */
[----:B------:R-:W-:Y:S02]  /*a370*/  @!P1 IMAD.MOV.U32 R7, RZ, RZ, R0 ;  /* 0x000000ffff079224 */ /* 0x000fe400078e0000 */
[----:B------:R-:W-:-:S03]  /*a380*/  VIADD R0, R17, 0xa0 ;  /* 0x000000a011007836 */ /* 0x000fc60000000000 */
[----:B------:R0:W-:Y:S02]  /*a390*/  @!P1 LDGSTS.E.BYPASS.LTC128B.128 [R10+0xcc00], desc[UR50][R6.64], !P0 ;  /* 0x0cc00000060a9fae */ /* 0x0001e4000c101d72 */
[----:B------:R-:W-:Y:S02]  /*a3a0*/  ISETP.GE.AND P2, PT, R0, R3, PT ;  /* 0x000000030000720c */ /* 0x000fe40003f46270 */
[----:B------:R-:W-:Y:S04]  /*a3b0*/  SHFL.IDX PT, R0, R2, 0x2, 0x181f ;  /* 0x00581f0002007f89 */ /* 0x000fe800000e0000 */
[----:B0-----:R-:W0:Y:S07]  /*a3c0*/  SHFL.IDX PT, R6, R5, 0x2, 0x181f ;  /* 0x00581f0005067f89 */ /* 0x001e2e00000e0000 */
[----:B0-----:R-:W-:-:S05]  /*a3d0*/  @!P2 LEA R6, P1, R28, R6, 0x1 ;  /* 0x000000061c06a211 */ /* 0x001fca00078208ff */
[----:B------:R-:W-:-:S04]  /*a3e0*/  @!P2 IMAD.X R0, RZ, RZ, R0, P1 ;  /* 0x000000ffff00a224 */ /* 0x000fc800008e0600 */
[----:B------:R-:W-:Y:S02]  /*a3f0*/  @!P2 IMAD.MOV.U32 R7, RZ, RZ, R0 ;  /* 0x000000ffff07a224 */ /* 0x000fe400078e0000 */
[----:B------:R0:W1:Y:S04]  /*a400*/  SHFL.IDX PT, R0, R2, 0x3, 0x181f ;  /* 0x00781f0002007f89 */ /* 0x00006800000e0000 */
[----:B------:R0:W-:Y:S04]  /*a410*/  @!P2 LDGSTS.E.BYPASS.LTC128B.128 [R10+0xd400], desc[UR50][R6.64], !P0 ;  /* 0x0d400000060aafae */ /* 0x0001e8000c101d72 */
[----:B------:R0:W2:Y:S02]  /*a420*/  SHFL.IDX PT, R2, R5, 0x3, 0x181f ;  /* 0x00781f0005027f89 */ /* 0x0000a400000e0000 */
.L_x_370:
[----:B------:R-:W-:-:S05]  /*a430*/  VIADD R17, R17, 0xb0 ;  /* 0x000000b011117836 */ /* 0x000fca0000000000 */
[----:B------:R-:W-:-:S13]  /*a440*/  ISETP.GE.AND P1, PT, R17, R3, PT ;  /* 0x000000031100720c */ /* 0x000fda0003f26270 */
[----:B0-2---:R-:W-:-:S05]  /*a450*/  @!P1 LEA R2, P2, R28, R2, 0x1 ;  /* 0x000000021c029211 */ /* 0x005fca00078408ff */
[----:B-1----:R-:W-:-:S05]  /*a460*/  @!P1 IMAD.X R3, RZ, RZ, R0, P2 ;  /* 0x000000ffff039224 */ /* 0x002fca00010e0600 */
[----:B------:R-:W-:Y:S01]  /*a470*/  @!PT LDS RZ, [RZ] ;  /* 0x00000000fffff984 */ /* 0x000fe20000000800 */
[----:B------:R-:W-:Y:S01]  /*a480*/  @!PT LDS RZ, [RZ] ;  /* 0x00000000fffff984 */ /* 0x000fe20000000800 */
[----:B------:R-:W-:Y:S01]  /*a490*/  @!PT LDS RZ, [RZ] ;  /* 0x00000000fffff984 */ /* 0x000fe20000000800 */
[----:B------:R0:W-:Y:S01]  /*a4a0*/  @!P1 LDGSTS.E.BYPASS.LTC128B.128 [R10+0xdc00], desc[UR50][R2.64], !P0 ;  /* 0x0dc00000020a9fae */ /* 0x0001e2000c101d72 */
[----:B------:R-:W-:Y:S01]  /*a4b0*/  PLOP3.LUT P0, PT, PT, PT, PT, 0x80, 0x0 ;  /* 0x000000000000781c */ /* 0x000fe20003f0f070 */
[----:B------:R-:W-:-:S12]  /*a4c0*/  NOP ;  /* 0x0000000000007918 */ /* 0x000fd80000000000 */
.L_x_270:
[----:B------:R-:W-:Y:S02]  /*a4d0*/  PLOP3.LUT P1, PT, P1, P0, PT, 0xa2, 0x0 ;  /* 0x000000000000781c */ /* 0x000fe40000f21472 */
[----:B------:R-:W-:-:S08]  /*a4e0*/  @P0 R2UR P1, UR4, R22 ;  /* 0x00000000160402ca */ /* 0x000fd00000020000 */
[----:B------:R-:W-:-:S05]  /*a4f0*/  @P0 PLOP3.LUT P0, PT, P1, PT, PT, 0x80, 0x0 ;  /* 0x000000000000081c */ /* 0x000fca0000f0f070 */
[----:B------:R-:W-:Y:S01]  /*a500*/  @!P1 SYNCS.ARRIVE.TRANS64.RED.A0T1 RZ, [UR4+0x16800], RZ ;  /* 0x016800ffffff99a7 */ /* 0x000fe20008200404 */
[----:B------:R-:W-:Y:S07]  /*a510*/  @!P1 ARRIVES.LDGSTSBAR.64.TRANSCNT [UR4+0x16800] ;  /* 0x01680000ff0099b0 */ /* 0x000fee0008000a84 */
[----:B------:R-:W-:Y:S05]  /*a520*/  @P0 BRA.U.ANY `(.L_x_270) ;  /* 0xfffffffd00e80947 */ /* 0x000fea000393ffff */
[----:B0-----:R-:W2:Y:S02]  /*a530*/  LDL.LU R2, [R1+0x38] ;  /* 0x0000380001027983 */ /* 0x001ea40000300800 */
[----:B--2---:R-:W-:-:S04]  /*a540*/  IADD3 R2, R2, 0x1, RZ ;  /* 0x0000000102027810 */ /* 0x004fc80007ffe0ff */
[----:B------:R-:W-:Y:S01]  /*a550*/  LEA.HI R0, R2, R2, RZ, 0x1 ;  /* 0x0000000202007211 */ /* 0x000fe200078f08ff */
[----:B------:R0:W-:Y:S03]  /*a560*/  STL [R1+0x38], R2 ;  /* 0x0000380201007387 */ /* 0x0001e60000100800 */
[----:B------:R-:W-:-:S05]  /*a570*/  LOP3.LUT R0, R0, 0xfffffffe, RZ, 0xc0, !PT ;  /* 0xfffffffe00007812 */ /* 0x000fca00078ec0ff */
[----:B------:R-:W-:-:S05]  /*a580*/  IMAD.IADD R0, R2, 0x1, -R0 ;  /* 0x0000000102007824 */ /* 0x000fca00078e0a00 */
[----:B------:R-:W-:Y:S01]  /*a590*/  SHF.L.U32 R3, R0, 0x1f, RZ ;  /* 0x0000001f00037819 */ /* 0x000fe200000006ff */
[----:B------:R-:W-:Y:S01]  /*a5a0*/  NOP ;  /* 0x0000000000007918 */ /* 0x000fe20000000000 */
[----:B0-----:R-:W2:Y:S01]  /*a5b0*/  LDL R2, [R1+0x10] ;  /* 0x0000100001027983 */ /* 0x001ea20000100800 */
[----:B------:R0:W-:Y:S01]  /*a5c0*/  SYNCS.ARRIVE.TRANS64.A1T0 RZ, [R22+URZ+0x16800], RZ ;  /* 0x016800ff16ff79a7 */ /* 0x0001e2000810003f */
[----:B------:R-:W-:Y:S01]  /*a5d0*/  BSSY B0, `(.L_x_271) ;  /* 0x0000004000007945 */ /* 0x000fe20003800000 */
[----:B------:R-:W1:Y:S01]  /*a5e0*/  SYNCS.PHASECHK.TRANS64.TRYWAIT P0, [R22+URZ+0x16820], R3 ;  /* 0x01682003160075a7 */ /* 0x000e62000800017f */
[----:B--2---:R-:W-:Y:S02]  /*a5f0*/  ISETP.GE.AND P1, PT, R2, 0x81, PT ;  /* 0x000000810200780c */ /* 0x004fe40003f26270 */
[----:B01----:R-:W-:Y:S11]  /*a600*/  @!P0 BRA `(.L_x_272) ;  /* 0x0000004000ac8947 */ /* 0x003ff60003800000 */
.L_x_371:
[----:B------:R-:W-:Y:S05]  /*a610*/  BSYNC B0 ;  /* 0x0000000000007941 */ /* 0x000fea0003800000 */
.L_x_271:
[----:B------:R-:W-:Y:S04]  /*a620*/  BSSY B0, `(.L_x_273) ;  /* 0x0000106000007945 */ /* 0x000fe80003800000 */
[----:B------:R-:W-:Y:S05]  /*a630*/  @!P1 BRA `(.L_x_274) ;  /* 0x0000001000109947 */ /* 0x000fea0003800000 */
[----:B------:R-:W2:Y:S01]  /*a640*/  LDL.LU R0, [R1+0x34] ;  /* 0x0000340001007983 */ /* 0x000ea20000300800 */
[----:B------:R-:W-:Y:S01]  /*a650*/  ULDC UR4, c[0x0][0x2f4] ;  /* 0x0000bd0000047ab9 */ /* 0x000fe20000000800 */
[----:B------:R-:W-:Y:S01]  /*a660*/  IMAD.MOV.U32 R17, RZ, RZ, R27 ;  /* 0x000000ffff117224 */ /* 0x000fe200078e001b */
[----:B------:R-:W-:Y:S01]  /*a670*/  ISETP.GE.AND P1, PT, R28, UR4, PT ;  /* 0x000000041c007c0c */ /* 0x000fe2000bf26270 */
[----:B------:R-:W-:Y:S02]  /*a680*/  IMAD.MOV.U32 R6, RZ, RZ, R25 ;  /* 0x000000ffff067224 */ /* 0x000fe400078e0019 */
[----:B------:R-:W-:Y:S01]  /*a690*/  IMAD.MOV.U32 R29, RZ, RZ, R26 ;  /* 0x000000ffff1d7224 */ /* 0x000fe200078e001a */
[----:B--2---:R-:W-:-:S09]  /*a6a0*/  LEA.HI.SX32 R7, R0, 0xfffffffe, 0x19 ;  /* 0xfffffffe00077811 */ /* 0x004fd200078fcaff */
.L_x_287:
[----:B------:R-:W2:Y:S01]  /*a6b0*/  LDL R9, [R1+0x14] ;  /* 0x0000140001097983 */ /* 0x000ea20000100800 */
[----:B0-----:R-:W0:Y:S03]  /*a6c0*/  LDC R3, c[0x0][0x430] ;  /* 0x00010c00ff037b82 */ /* 0x001e260000000800 */
[----:B------:R-:W3:Y:S04]  /*a6d0*/  LDL R8, [R1+0x18] ;  /* 0x0000180001087983 */ /* 0x000ee80000100800 */
[----:B------:R-:W4:Y:S01]  /*a6e0*/  LDL R5, [R1+0x4] ;  /* 0x0000040001057983 */ /* 0x000f220000100800 */
[----:B------:R-:W1:Y:S01]  /*a6f0*/  S2R R2, SR_TID.X ;  /* 0x0000000000027919 */ /* 0x000e620000002100 */
[----:B0-----:R-:W-:-:S13]  /*a700*/  ISETP.NE.AND P0, PT, R3, 0x1, PT ;  /* 0x000000010300780c */ /* 0x001fda0003f05270 */
[----:B------:R-:W0:Y:S01]  /*a710*/  @P0 LDC R4, c[0x0][0x434] ;  /* 0x00010d00ff040b82 */ /* 0x000e220000000800 */
[----:B-1----:R-:W-:-:S04]  /*a720*/  LOP3.LUT R0, R2, 0x7f, RZ, 0xc0, !PT ;  /* 0x0000007f02007812 */ /* 0x002fc800078ec0ff */
[----:B------:R-:W-:-:S03]  /*a730*/  SHF.R.U32.HI R3, RZ, 0x3, R0 ;  /* 0x00000003ff037819 */ /* 0x000fc60000011600 */
[----:B------:R-:W1:Y:S01]  /*a740*/  @P0 LDC R0, c[0x0][0x438] ;  /* 0x00010e00ff000b82 */ /* 0x000e620000000800 */
[----:B------:R-:W-:Y:S02]  /*a750*/  IMAD.SHL.U32 R2, R2, 0x10, RZ ;  /* 0x0000001002027824 */ /* 0x000fe400078e00ff */
[----:B------:R-:W-:-:S03]  /*a760*/  IMAD R3, R7, 0x80, R3 ;  /* 0x0000008007037824 */ /* 0x000fc600078e0203 */
[----:B------:R-:W-:Y:S01]  /*a770*/  LOP3.LUT R2, R2, 0x70, RZ, 0xc0, !PT ;  /* 0x0000007002027812 */ /* 0x000fe200078ec0ff */
[----:B------:R-:W-:Y:S05]  /*a780*/  YIELD ;  /* 0x0000000000007946 */ /* 0x000fea0003800000 */
[----:B------:R-:W-:Y:S01]  /*a790*/  ULDC UR4, c[0x0][0x430] ;  /* 0x00010c0000047ab9 */ /* 0x000fe20000000800 */
[----:B--2---:R-:W-:-:S05]  /*a7a0*/  IADD3 R3, R2, R3, R9 ;  /* 0x0000000302037210 */ /* 0x004fca0007ffe009 */
[----:B0-----:R-:W-:-:S04]  /*a7b0*/  @P0 IMAD.HI.U32 R4, R3, R4, RZ ;  /* 0x0000000403040227 */ /* 0x001fc800078e00ff */
[----:B------:R-:W-:Y:S01]  /*a7c0*/  IMAD.MOV.U32 R2, RZ, RZ, R3 ;  /* 0x000000ffff027224 */ /* 0x000fe200078e0003 */
[----:B-1----:R-:W-:-:S04]  /*a7d0*/  @P0 SHF.R.U32.HI R2, RZ, R0, R4 ;  /* 0x00000000ff020219 */ /* 0x002fc80000011604 */
[----:B------:R-:W-:-:S05]  /*a7e0*/  IADD3 R0, -R2, RZ, RZ ;  /* 0x000000ff02007210 */ /* 0x000fca0007ffe1ff */
[----:B------:R-:W-:Y:S01]  /*a7f0*/  IMAD R0, R0, UR4, R3 ;  /* 0x0000000400007c24 */ /* 0x000fe2000f8e0203 */
[----:B------:R-:W-:Y:S01]  /*a800*/  ULDC.64 UR4, c[0x0][0x428] ;  /* 0x00010a0000047ab9 */ /* 0x000fe20000000a00 */
[----:B------:R-:W-:Y:S01]  /*a810*/  SHF.R.S32.HI R3, RZ, 0x1f, R2 ;  /* 0x0000001fff037819 */ /* 0x000fe20000011402 */
[----:B---3--:R-:W-:-:S04]  /*a820*/  IMAD R4, R8, UR4, RZ ;  /* 0x0000000408047c24 */ /* 0x008fc8000f8e02ff */
[C---:B----4-:R-:W-:Y:S02]  /*a830*/  IMAD R4, R5.reuse, UR5, R4 ;  /* 0x0000000505047c24 */ /* 0x050fe4000f8e0204 */
        /* <DEDUP_REMOVED lines=17> */
.L_x_275:
[----:B------:R-:W-:Y:S01]  /*a950*/  IMAD R5, R25, 0x8, R22 ;  /* 0x0000000819057824 */ /* 0x000fe200078e0216 */
[----:B------:R-:W-:Y:S01]  /*a960*/  SHF.L.U32 R2, R27, 0x1f, RZ ;  /* 0x0000001f1b027819 */ /* 0x000fe200000006ff */
[----:B------:R-:W-:Y:S03]  /*a970*/  BSSY B1, `(.L_x_276) ;  /* 0x0000003000017945 */ /* 0x000fe60003800000 */
[----:B------:R-:W0:Y:S02]  /*a980*/  SYNCS.PHASECHK.TRANS64.TRYWAIT P0, [R5+URZ+0x16840], R2 ;  /* 0x01684002050075a7 */ /* 0x000e24000800017f */
[----:B0-----:R-:W-:Y:S05]  /*a990*/  @!P0 BRA `(.L_x_277) ;  /* 0x0000003c00dc8947 */ /* 0x001fea0003800000 */
.L_x_372:
[----:B------:R-:W-:Y:S05]  /*a9a0*/  BSYNC B1 ;  /* 0x0000000000017941 */ /* 0x000fea0003800000 */
.L_x_276:
[----:B------:R-:W2:Y:S04]  /*a9b0*/  LDL R3, [R1+0x8] ;  /* 0x0000080001037983 */ /* 0x000ea80000100800 */
[----:B------:R-:W3:Y:S01]  /*a9c0*/  LDL R8, [R1] ;  /* 0x0000000001087983 */ /* 0x000ee20000100800 */
[----:B------:R-:W-:Y:S01]  /*a9d0*/  SHF.R.S32.HI R20, RZ, 0x1f, R0 ;  /* 0x0000001fff147819 */ /* 0x000fe20000011400 */
[----:B------:R-:W-:Y:S01]  /*a9e0*/  ULDC.64 UR4, c[0x0][0x300] ;  /* 0x0000c00000047ab9 */ /* 0x000fe20000000a00 */
[----:B------:R-:W1:Y:S03]  /*a9f0*/  S2R R9, SR_TID.X ;  /* 0x0000000000097919 */ /* 0x000e660000002100 */
[----:B------:R-:W-:-:S04]  /*aa00*/  IMAD R7, R20, UR4, RZ ;  /* 0x0000000414077c24 */ /* 0x000fc8000f8e02ff */
[C---:B------:R-:W-:Y:S01]  /*aa10*/  IMAD R7, R0.reuse, UR5, R7 ;  /* 0x0000000500077c24 */ /* 0x040fe2000f8e0207 */
[----:B-1----:R-:W-:Y:S02]  /*aa20*/  SHF.L.U32 R11, R9, 0x3, RZ ;  /* 0x00000003090b7819 */ /* 0x002fe400000006ff */
[----:B--2---:R-:W-:Y:S01]  /*aa30*/  LOP3.LUT P2, RZ, R3, 0x1, RZ, 0xc0, !PT ;  /* 0x0000000103ff7812 */ /* 0x004fe2000784c0ff */
[----:B0-----:R-:W-:Y:S01]  /*aa40*/  IMAD.WIDE.U32 R2, R0, UR4, RZ ;  /* 0x0000000400027c25 */ /* 0x001fe2000f8e00ff */
[----:B------:R-:W-:-:S03]  /*aa50*/  ULDC.64 UR4, c[0x0][0x310] ;  /* 0x0000c40000047ab9 */ /* 0x000fc60000000a00 */
[----:B------:R-:W-:Y:S02]  /*aa60*/  IMAD.IADD R3, R3, 0x1, R7 ;  /* 0x0000000103037824 */ /* 0x000fe400078e0207 */
[----:B------:R-:W-:Y:S02]  /*aa70*/  IMAD R7, R21, UR4, RZ ;  /* 0x0000000415077c24 */ /* 0x000fe4000f8e02ff */
[----:B------:R-:W-:-:S04]  /*aa80*/  IMAD.WIDE.U32 R2, R4, UR4, R2 ;  /* 0x0000000404027c25 */ /* 0x000fc8000f8e0002 */
[----:B------:R-:W-:Y:S01]  /*aa90*/  IMAD R7, R4, UR5, R7 ;  /* 0x0000000504077c24 */ /* 0x000fe2000f8e0207 */
[----:B------:R-:W-:-:S03]  /*aaa0*/  ULDC.64 UR4, c[0x0][0x308] ;  /* 0x0000c20000047ab9 */ /* 0x000fc60000000a00 */
[----:B------:R-:W-:Y:S02]  /*aab0*/  IMAD.IADD R3, R3, 0x1, R7 ;  /* 0x0000000103037824 */ /* 0x000fe400078e0207 */
[----:B---3--:R-:W-:Y:S02]  /*aac0*/  IMAD R7, R8, UR4, RZ ;  /* 0x0000000408077c24 */ /* 0x008fe4000f8e02ff */
[----:B------:R-:W-:Y:S02]  /*aad0*/  IMAD.SHL.U32 R8, R9, 0x8, RZ ;  /* 0x0000000809087824 */ /* 0x000fe400078e00ff */
[C---:B------:R-:W-:Y:S02]  /*aae0*/  IMAD R7, R18.reuse, UR5, R7 ;  /* 0x0000000512077c24 */ /* 0x040fe4000f8e0207 */
[----:B------:R-:W-:Y:S01]  /*aaf0*/  IMAD.WIDE.U32 R2, R18, UR4, R2 ;  /* 0x0000000412027c25 */ /* 0x000fe2000f8e0002 */
[----:B------:R-:W-:Y:S01]  /*ab00*/  LOP3.LUT R8, R8, 0x1f8, RZ, 0xc0, !PT ;  /* 0x000001f808087812 */ /* 0x000fe200078ec0ff */
[----:B------:R-:W-:-:S02]  /*ab10*/  ULDC.64 UR4, c[0x0][0x2e8] ;  /* 0x0000ba0000047ab9 */ /* 0x000fc40000000a00 */
[----:B------:R-:W-:Y:S01]  /*ab20*/  IMAD.IADD R7, R7, 0x1, R3 ;  /* 0x0000000107077824 */ /* 0x000fe200078e0203 */
[----:B------:R-:W-:Y:S02]  /*ab30*/  LOP3.LUT R8, R8, 0x38, R9, 0x78, !PT ;  /* 0x0000003808087812 */ /* 0x000fe400078e7809 */
[----:B------:R-:W-:Y:S01]  /*ab40*/  LEA R9, P0, R2, UR4, 0x1 ;  /* 0x0000000402097c11 */ /* 0x000fe2000f8008ff */
[----:B------:R-:W-:Y:S01]  /*ab50*/  UMOV UR4, 0xffffffff ;  /* 0xffffffff00047882 */ /* 0x000fe20000000000 */
[----:B------:R-:W-:Y:S02]  /*ab60*/  LOP3.LUT R8, R8, 0x200, R11, 0xf8, !PT ;  /* 0x0000020008087812 */ /* 0x000fe400078ef80b */
[----:B------:R-:W-:-:S03]  /*ab70*/  LEA.HI.X R10, R2, UR5, R7, 0x1, P0 ;  /* 0x00000005020a7c11 */ /* 0x000fc600080f0c07 */
[----:B------:R-:W-:Y:S01]  /*ab80*/  IMAD R8, R25, 0x2000, R8 ;  /* 0x0000200019087824 */ /* 0x000fe200078e0208 */
[----:B------:R-:W-:Y:S06]  /*ab90*/  BRA.DIV UR4, `(.L_x_278) ;  /* 0x0000003e04707947 */ /* 0x000fec000b800000 */
[----:B------:R-:W0:Y:S01]  /*aba0*/  SHFL.IDX PT, R2, R9, RZ, 0x181f ;  /* 0x00181fff09027589 */ /* 0x000e2200000e0000 */
[----:B------:R-:W-:Y:S02]  /*abb0*/  IMAD.SHL.U32 R7, R28, 0x2, RZ ;  /* 0x000000021c077824 */ /* 0x000fe400078e00ff */
[----:B------:R-:W-:Y:S01]  /*abc0*/  IMAD R8, R8, 0x2, R22 ;  /* 0x0000000208087824 */ /* 0x000fe200078e0216 */
[----:B------:R-:W1:Y:S02]  /*abd0*/  SHFL.IDX PT, R3, R10, RZ, 0x181f ;  /* 0x00181fff0a037589 */ /* 0x000e6400000e0000 */
[----:B0-----:R-:W-:-:S05]  /*abe0*/  IADD3 R2, P0, R2, R7, RZ ;  /* 0x0000000702027210 */ /* 0x001fca0007f1e0ff */
[----:B-1----:R-:W-:-:S05]  /*abf0*/  IMAD.X R3, RZ, RZ, R3, P0 ;  /* 0x000000ffff037224 */ /* 0x002fca00000e0603 */
        /* <DEDUP_REMOVED lines=34> */
.L_x_390:
        /* <DEDUP_REMOVED lines=8> */
.L_x_279:
        /* <DEDUP_REMOVED lines=11> */
.L_x_280:
[----:B------:R1:W-:Y:S01]  /*af50*/  SYNCS.ARRIVE.TRANS64.A1T0 RZ, [R5+URZ+0x16830], RZ ;  /* 0x016830ff05ff79a7 */ /* 0x0003e2000810003f */
[----:B------:R-:W-:Y:S05]  /*af60*/  @!P3 BRA `(.L_x_281) ;  /* 0x000000000004b947 */ /* 0x000fea0003800000 */
[----:B------:R-:W-:Y:S01]  /*af70*/  BPT.TRAP 0x1 ;  /* 0x000000040000795c */ /* 0x000fe20000300000 */
.L_x_281:
[----:B------:R-:W-:Y:S01]  /*af80*/  SHF.L.U32 R2, R17, 0x1f, RZ ;  /* 0x0000001f11027819 */ /* 0x000fe200000006ff */
[----:B-1----:R-:W-:Y:S01]  /*af90*/  IMAD R5, R6, 0x8, R22 ;  /* 0x0000000806057824 */ /* 0x002fe200078e0216 */
[----:B------:R-:W-:Y:S03]  /*afa0*/  BSSY B1, `(.L_x_282) ;  /* 0x0000003000017945 */ /* 0x000fe60003800000 */
[----:B------:R-:W1:Y:S02]  /*afb0*/  SYNCS.PHASECHK.TRANS64.TRYWAIT P0, [R5+URZ+0x16860], R2 ;  /* 0x01686002050075a7 */ /* 0x000e64000800017f */
[----:B-1----:R-:W-:Y:S05]  /*afc0*/  @!P0 BRA `(.L_x_283) ;  /* 0x0000004000948947 */ /* 0x002fea0003800000 */
.L_x_391:
[----:B------:R-:W-:Y:S05]  /*afd0*/  BSYNC B1 ;  /* 0x0000000000017941 */ /* 0x000fea0003800000 */
.L_x_282:
[----:B------:R-:W2:Y:S01]  /*afe0*/  LDL R8, [R1+0x10] ;  /* 0x0000100001087983 */ /* 0x000ea20000100800 */
[----:B------:R-:W0:Y:S01]  /*aff0*/  S2R R11, SR_TID.X ;  /* 0x00000000000b7919 */ /* 0x000e220000002100 */
[----:B------:R-:W-:Y:S01]  /*b000*/  UMOV UR4, 0xffffffff ;  /* 0xffffffff00047882 */ /* 0x000fe20000000000 */
[C---:B0-----:R-:W-:Y:S01]  /*b010*/  IMAD.SHL.U32 R9, R11.reuse, 0x8, RZ ;  /* 0x000000080b097824 */ /* 0x041fe200078e00ff */
[----:B------:R-:W-:-:S04]  /*b020*/  SHF.L.U32 R10, R11, 0x3, RZ ;  /* 0x000000030b0a7819 */ /* 0x000fc800000006ff */
[----:B------:R-:W-:Y:S02]  /*b030*/  LOP3.LUT R9, R9, 0x1f8, RZ, 0xc0, !PT ;  /* 0x000001f809097812 */ /* 0x000fe400078ec0ff */
[----:B------:R-:W-:Y:S02]  /*b040*/  LOP3.LUT R3, R11, 0x7f, RZ, 0xc0, !PT ;  /* 0x0000007f0b037812 */ /* 0x000fe400078ec0ff */
[----:B------:R-:W-:Y:S02]  /*b050*/  LOP3.LUT R9, R9, 0x38, R11, 0x78, !PT ;  /* 0x0000003809097812 */ /* 0x000fe400078e780b */
[----:B------:R-:W-:Y:S02]  /*b060*/  SHF.R.U32.HI R3, RZ, 0x3, R3 ;  /* 0x00000003ff037819 */ /* 0x000fe40000011603 */
[----:B------:R-:W-:-:S05]  /*b070*/  LOP3.LUT R9, R9, 0x200, R10, 0xf8, !PT ;  /* 0x0000020009097812 */ /* 0x000fca00078ef80a */
[----:B------:R-:W-:Y:S02]  /*b080*/  IMAD R6, R6, 0x2000, R9 ;  /* 0x0000200006067824 */ /* 0x000fe400078e0209 */
[----:B--2---:R-:W-:-:S04]  /*b090*/  IMAD R8, R29, -0x80, R8 ;  /* 0xffffff801d087824 */ /* 0x004fc800078e0208 */
[----:B------:R-:W-:Y:S01]  /*b0a0*/  IMAD.IADD R8, R8, 0x1, -R3 ;  /* 0x0000000108087824 */ /* 0x000fe200078e0a03 */
[----:B------:R-:W-:Y:S06]  /*b0b0*/  BRA.DIV UR4, `(.L_x_284) ;  /* 0x00000042046c7947 */ /* 0x000fec000b800000 */
[----:B-1----:R-:W0:Y:S01]  /*b0c0*/  SHFL.IDX PT, R2, R23, RZ, 0x181f ;  /* 0x00181fff17027589 */ /* 0x002e2200000e0000 */
[----:B------:R-:W-:Y:S01]  /*b0d0*/  ISETP.LT.OR P0, PT, R8, 0x1, P1 ;  /* 0x000000010800780c */ /* 0x000fe20000f01670 */
[----:B------:R-:W-:Y:S02]  /*b0e0*/  IMAD R6, R6, 0x2, R22 ;  /* 0x0000000206067824 */ /* 0x000fe400078e0216 */
[----:B------:R-:W1:Y:S01]  /*b0f0*/  SHFL.IDX PT, R3, R24, RZ, 0x181f ;  /* 0x00181fff18037589 */ /* 0x000e6200000e0000 */
[----:B0-----:R-:W-:-:S05]  /*b100*/  IADD3 R2, P2, R2, R7, RZ ;  /* 0x0000000702027210 */ /* 0x001fca0007f5e0ff */
[----:B-1----:R-:W-:-:S05]  /*b110*/  IMAD.X R3, RZ, RZ, R3, P2 ;  /* 0x000000ffff037224 */ /* 0x002fca00010e0603 */
[----:B------:R-:W-:Y:S01]  /*b120*/  @!PT LDS RZ, [RZ] ;  /* 0x00000000fffff984 */ /* 0x000fe20000000800 */
[----:B------:R0:W-:Y:S01]  /*b130*/  LDGSTS.E.BYPASS.LTC128B.128 [R6+0x400], desc[UR50][R2.64], !P0 ;  /* 0x0040000002067fae */ /* 0x0001e2000c101d72 */
[----:B------:R-:W-:-:S03]  /*b140*/  ISETP.LT.OR P0, PT, R8, 0x11, P1 ;  /* 0x000000110800780c */ /* 0x000fc60000f01670 */
[----:B0-----:R-:W0:Y:S04]  /*b150*/  SHFL.IDX PT, R2, R23, 0x1, 0x181f ;  /* 0x00381f0017027f89 */ /* 0x001e2800000e0000 */
[----:B------:R-:W1:Y:S01]  /*b160*/  SHFL.IDX PT, R3, R24, 0x1, 0x181f ;  /* 0x00381f0018037f89 */ /* 0x000e6200000e0000 */
[----:B0-----:R-:W-:-:S05]  /*b170*/  IADD3 R2, P2, R2, R7, RZ ;  /* 0x0000000702027210 */ /* 0x001fca0007f5e0ff */
[----:B-1----:R-:W-:-:S05]  /*b180*/  IMAD.X R3, RZ, RZ, R3, P2 ;  /* 0x000000ffff037224 */ /* 0x002fca00010e0603 */
        /* <DEDUP_REMOVED lines=10> */
[----:B0-----:R-:W-:-:S04]  /*b230*/  IADD3 R2, P2, R2, R7, RZ ;  /* 0x0000000702027210 */ /* 0x001fc80007f5e0ff */
[----:B-1----:R-:W-:-:S05]  /*b240*/  IADD3.X R3, RZ, R3, RZ, P2, !PT ;  /* 0x00000003ff037210 */ /* 0x002fca00017fe4ff */
        /* <DEDUP_REMOVED lines=15> */
[----:B------:R-:W1:Y:S04]  /*b340*/  SHFL.IDX PT, R3, R24, 0x6, 0x181f ;  /* 0x00d81f0018037f89 */ /* 0x000e6800000e0000 */
[----:B------:R-:W2:Y:S01]  /*b350*/  SHFL.IDX PT, R24, R24, 0x7, 0x181f ;  /* 0x00f81f0018187f89 */ /* 0x000ea200000e0000 */
[----:B0-----:R-:W-:-:S05]  /*b360*/  IADD3 R2, P2, R2, R7, RZ ;  /* 0x0000000702027210 */ /* 0x001fca0007f5e0ff */
[----:B-1----:R-:W-:-:S05]  /*b370*/  IMAD.X R3, RZ, RZ, R3, P2 ;  /* 0x000000ffff037224 */ /* 0x002fca00010e0603 */
[----:B------:R0:W-:Y:S04]  /*b380*/  LDGSTS.E.BYPASS.LTC128B.128 [R6+0x3400], desc[UR50][R2.64], !P0 ;  /* 0x0340000002067fae */ /* 0x0001e8000c101d72 */
[----:B0-2---:R0:W1:Y:S02]  /*b390*/  SHFL.IDX PT, R2, R23, 0x7, 0x181f ;  /* 0x00f81f0017027f89 */ /* 0x00506400000e0000 */
.L_x_409:
[----:B------:R-:W2:Y:S01]  /*b3a0*/  LDL R9, [R1] ;  /* 0x0000000001097983 */ /* 0x000ea20000100800 */
[----:B------:R-:W-:Y:S01]  /*b3b0*/  ISETP.LT.OR P0, PT, R8, 0x71, P1 ;  /* 0x000000710800780c */ /* 0x000fe20000f01670 */
[----:B------:R-:W-:Y:S01]  /*b3c0*/  ULDC.64 UR4, c[0x0][0x328] ;  /* 0x0000ca0000047ab9 */ /* 0x000fe20000000a00 */
[----:B-1----:R-:W-:-:S05]  /*b3d0*/  IADD3 R2, P2, R2, R7, RZ ;  /* 0x0000000702027210 */ /* 0x002fca0007f5e0ff */
[----:B------:R-:W-:-:S06]  /*b3e0*/  IMAD.X R3, RZ, RZ, R24, P2 ;  /* 0x000000ffff037224 */ /* 0x000fcc00010e0618 */
[----:B------:R-:W-:Y:S01]  /*b3f0*/  @!PT LDS RZ, [RZ] ;  /* 0x00000000fffff984 */ /* 0x000fe20000000800 */
[----:B------:R-:W-:Y:S01]  /*b400*/  @!PT LDS RZ, [RZ] ;  /* 0x00000000fffff984 */ /* 0x000fe20000000800 */
[----:B------:R-:W-:Y:S01]  /*b410*/  @!PT LDS RZ, [RZ] ;  /* 0x00000000fffff984 */ /* 0x000fe20000000800 */
[----:B------:R1:W-:Y:S01]  /*b420*/  LDGSTS.E.BYPASS.LTC128B.128 [R6+0x3c00], desc[UR50][R2.64], !P0 ;  /* 0x03c0000002067fae */ /* 0x0003e2000c101d72 */
[----:B------:R-:W-:Y:S01]  /*b430*/  PLOP3.LUT P0, PT, PT, PT, PT, 0x80, 0x0 ;  /* 0x000000000000781c */ /* 0x000fe20003f0f070 */
[----:B-1----:R-:W-:Y:S02]  /*b440*/  IMAD R6, R20, UR4, RZ ;  /* 0x0000000414067c24 */ /* 0x002fe4000f8e02ff */
[----:B------:R-:W-:-:S04]  /*b450*/  IMAD.WIDE.U32 R2, R0, UR4, RZ ;  /* 0x0000000400027c25 */ /* 0x000fc8000f8e00ff */
[----:B------:R-:W-:Y:S01]  /*b460*/  IMAD R6, R0, UR5, R6 ;  /* 0x0000000500067c24 */ /* 0x000fe2000f8e0206 */
[----:B------:R-:W-:Y:S01]  /*b470*/  ULDC.64 UR4, c[0x0][0x338] ;  /* 0x0000ce0000047ab9 */ /* 0x000fe20000000a00 */
[----:B------:R-:W-:Y:S02]  /*b480*/  NOP ;  /* 0x0000000000007918 */ /* 0x000fe40000000000 */
[----:B------:R-:W-:Y:S02]  /*b490*/  IMAD.IADD R3, R3, 0x1, R6 ;  /* 0x0000000103037824 */ /* 0x000fe400078e0206 */
[----:B------:R-:W-:-:S04]  /*b4a0*/  IMAD.WIDE.U32 R2, R4, UR4, R2 ;  /* 0x0000000404027c25 */ /* 0x000fc8000f8e0002 */
[----:B------:R-:W-:-:S04]  /*b4b0*/  IMAD R0, R21, UR4, RZ ;  /* 0x0000000415007c24 */ /* 0x000fc8000f8e02ff */
[----:B------:R-:W-:Y:S01]  /*b4c0*/  IMAD R0, R4, UR5, R0 ;  /* 0x0000000504007c24 */ /* 0x000fe2000f8e0200 */
[----:B------:R-:W-:-:S03]  /*b4d0*/  ULDC.64 UR4, c[0x0][0x330] ;  /* 0x0000cc0000047ab9 */ /* 0x000fc60000000a00 */
[----:B------:R-:W-:Y:S02]  /*b4e0*/  IMAD.IADD R3, R3, 0x1, R0 ;  /* 0x0000000103037824 */ /* 0x000fe400078e0200 */
[----:B------:R-:W-:-:S04]  /*b4f0*/  IMAD.WIDE.U32 R2, R18, UR4, R2 ;  /* 0x0000000412027c25 */ /* 0x000fc8000f8e0002 */
[----:B--2---:R-:W-:-:S04]  /*b500*/  IMAD R0, R9, UR4, RZ ;  /* 0x0000000409007c24 */ /* 0x004fc8000f8e02ff */
[----:B------:R-:W-:Y:S01]  /*b510*/  IMAD R0, R18, UR5, R0 ;  /* 0x0000000512007c24 */ /* 0x000fe2000f8e0200 */
[----:B------:R-:W-:Y:S02]  /*b520*/  ULDC.64 UR4, c[0x0][0x318] ;  /* 0x0000c60000047ab9 */ /* 0x000fe40000000a00 */
[----:B0-----:R-:W-:Y:S01]  /*b530*/  LEA R23, P2, R2, UR4, 0x1 ;  /* 0x0000000402177c11 */ /* 0x001fe2000f8408ff */
[----:B------:R-:W-:-:S05]  /*b540*/  IMAD.IADD R0, R0, 0x1, R3 ;  /* 0x0000000100007824 */ /* 0x000fca00078e0203 */
[----:B------:R-:W-:-:S07]  /*b550*/  LEA.HI.X R24, R2, UR5, R0, 0x1, P2 ;  /* 0x0000000502187c11 */ /* 0x000fce00090f0c00 */
.L_x_285:
[----:B------:R-:W-:Y:S02]  /*b560*/  PLOP3.LUT P2, PT, P2, P0, PT, 0xa2, 0x0 ;  /* 0x000000000000781c */ /* 0x000fe40001741472 */
[----:B------:R-:W-:-:S08]  /*b570*/  @P0 R2UR P2, UR4, R5 ;  /* 0x00000000050402ca */ /* 0x000fd00000040000 */
[----:B------:R-:W-:-:S05]  /*b580*/  @P0 PLOP3.LUT P0, PT, P2, PT, PT, 0x80, 0x0 ;  /* 0x000000000000081c */ /* 0x000fca000170f070 */
[----:B------:R-:W-:Y:S01]  /*b590*/  @!P2 SYNCS.ARRIVE.TRANS64.RED.A0T1 RZ, [UR4+0x16850], RZ ;  /* 0x016850ffffffa9a7 */ /* 0x000fe20008200404 */
[----:B------:R-:W-:Y:S07]  /*b5a0*/  @!P2 ARRIVES.LDGSTSBAR.64.TRANSCNT [UR4+0x16850] ;  /* 0x01685000ff00a9b0 */ /* 0x000fee0008000a84 */
[----:B------:R-:W-:Y:S05]  /*b5b0*/  @P0 BRA.U.ANY `(.L_x_285) ;  /* 0xfffffffd00e80947 */ /* 0x000fea000393ffff */
[----:B------:R-:W-:Y:S01]  /*b5c0*/  NOP ;  /* 0x0000000000007918 */ /* 0x000fe20000000000 */
[----:B------:R-:W-:-:S04]  /*b5d0*/  MOV R0, UR36 ;  /* 0x0000002400007c02 */ /* 0x000fc80008000f00 */
[----:B------:R-:W-:-:S13]  /*b5e0*/  ISETP.NE.AND P3, PT, R0, 0x3, PT ;  /* 0x000000030000780c */ /* 0x000fda0003f65270 */
[----:B------:R-:W-:Y:S05]  /*b5f0*/  @!P3 BRA `(.L_x_286) ;  /* 0x000000000004b947 */ /* 0x000fea0003800000 */
[----:B------:R-:W-:Y:S01]  /*b600*/  BPT.TRAP 0x1 ;  /* 0x000000040000795c */ /* 0x000fe20000300000 */
.L_x_286:
[C---:B------:R-:W-:Y:S01]  /*b610*/  ISETP.GT.AND P0, PT, R26.reuse, RZ, PT ;  /* 0x000000ff1a00720c */ /* 0x040fe20003f04270 */
[----:B------:R1:W-:Y:S01]  /*b620*/  SYNCS.ARRIVE.TRANS64.A1T0 RZ, [R5+URZ+0x16850], RZ ;  /* 0x016850ff05ff79a7 */ /* 0x0003e2000810003f */
[----:B------:R-:W-:Y:S02]  /*b630*/  VIADD R7, R26, 0xffffffff ;  /* 0xffffffff1a077836 */ /* 0x000fe40000000000 */
[----:B------:R-:W-:Y:S02]  /*b640*/  IMAD.MOV.U32 R17, RZ, RZ, R27 ;  /* 0x000000ffff117224 */ /* 0x000fe400078e001b */
[----:B------:R-:W-:Y:S02]  /*b650*/  IMAD.MOV.U32 R6, RZ, RZ, R25 ;  /* 0x000000ffff067224 */ /* 0x000fe400078e0019 */
[----:B------:R-:W-:-:S05]  /*b660*/  IMAD.MOV.U32 R29, RZ, RZ, R26 ;  /* 0x000000ffff1d7224 */ /* 0x000fca00078e001a */
[----:B-1----:R-:W-:Y:S05]  /*b670*/  @P0 BRA `(.L_x_287) ;  /* 0xfffffff0000c0947 */ /* 0x002fea000383ffff */
.L_x_274:
[----:B------:R-:W-:Y:S05]  /*b680*/  BSYNC B0 ;  /* 0x0000000000007941 */ /* 0x000fea0003800000 */
.L_x_273:
[----:B------:R-:W1:Y:S01]  /*b690*/  S2R R0, SR_TID.X ;  /* 0x0000000000007919 */ /* 0x000e620000002100 */
[----:B------:R-:W-:Y:S01]  /*b6a0*/  BSSY B0, `(.L_x_288) ;  /* 0x0000010000007945 */ /* 0x000fe20003800000 */
[----:B-1----:R-:W-:-:S04]  /*b6b0*/  LOP3.LUT R0, R0, 0x7f, RZ, 0xc0, !PT ;  /* 0x0000007f00007812 */ /* 0x002fc800078ec0ff */
[----:B------:R-:W-:-:S13]  /*b6c0*/  ISETP.NE.AND P0, PT, R0, RZ, PT ;  /* 0x000000ff0000720c */ /* 0x000fda0003f05270 */
[----:B------:R-:W-:Y:S05]  /*b6d0*/  @P0 BRA `(.L_x_289) ;  /* 0x0000000000300947 */ /* 0x000fea0003800000 */
[----:B------:R-:W1:Y:S01]  /*b6e0*/  S2R R5, SR_LANEID ;  /* 0x0000000000057919 */ /* 0x000e620000000000 */
[----:B------:R-:W-:Y:S01]  /*b6f0*/  VOTEU.ANY UR4, UPT, PT ;  /* 0x0000000000047886 */ /* 0x000fe200038e0100 */
[----:B0-----:R-:W0:Y:S01]  /*b700*/  LDC.64 R2, c[0x0][0xc60] ;  /* 0x00031800ff027b82 */ /* 0x001e220000000a00 */
[----:B------:R-:W1:Y:S02]  /*b710*/  FLO.U32 R0, UR4 ;  /* 0x0000000400007d00 */ /* 0x000e6400080e0000 */
[----:B-1----:R-:W-:-:S06]  /*b720*/  ISETP.EQ.U32.AND P0, PT, R0, R5, PT ;  /* 0x000000050000720c */ /* 0x002fcc0003f02070 */
[----:B------:R-:W0:Y:S07]  /*b730*/  POPC R5, UR4 ;  /* 0x0000000400057d09 */ /* 0x000e2e0008000000 */
[----:B0-----:R-:W2:Y:S01]  /*b740*/  @P0 ATOMG.E.ADD.STRONG.GPU PT, R3, desc[UR50][R2.64], R5 ;  /* 0x00000005020309a8 */ /* 0x001ea200081ee1f2 */
[----:B------:R-:W0:Y:S02]  /*b750*/  S2R R4, SR_LTMASK ;  /* 0x0000000000047919 */ /* 0x000e240000003900 */
[----:B0-----:R-:W-:-:S04]  /*b760*/  LOP3.LUT R4, R4, UR4, RZ, 0xc0, !PT ;  /* 0x0000000404047c12 */ /* 0x001fc8000f8ec0ff */
[----:B------:R-:W0:Y:S01]  /*b770*/  POPC R7, R4 ;  /* 0x0000000400077309 */ /* 0x000e220000000000 */
[----:B--2---:R-:W0:Y:S02]  /*b780*/  SHFL.IDX PT, R0, R3, R0, 0x1f ;  /* 0x00001f0003007589 */ /* 0x004e2400000e0000 */
[----:B0-----:R-:W-:-:S07]  /*b790*/  IADD3 R16, R0, UR38, R7 ;  /* 0x0000002600107c10 */ /* 0x001fce000fffe007 */
.L_x_289:
[----:B------:R-:W-:Y:S05]  /*b7a0*/  BSYNC B0 ;  /* 0x0000000000007941 */ /* 0x000fea0003800000 */
.L_x_288:
[----:B------:R-:W-:-:S05]  /*b7b0*/  IMAD.U32 R0, RZ, RZ, UR36 ;  /* 0x00000024ff007e24 */ /* 0x000fca000f8e00ff */
[----:B------:R-:W-:-:S13]  /*b7c0*/  ISETP.NE.AND P0, PT, R0, 0x3, PT ;  /* 0x000000030000780c */ /* 0x000fda0003f05270 */
[----:B------:R-:W-:Y:S05]  /*b7d0*/  @!P0 BRA `(.L_x_290) ;  /* 0x0000000000048947 */ /* 0x000fea0003800000 */
[----:B------:R-:W-:Y:S01]  /*b7e0*/  BPT.TRAP 0x1 ;  /* 0x000000040000795c */ /* 0x000fe20000300000 */
.L_x_290:
[----:B------:R-:W2:Y:S01]  /*b7f0*/  LDL.LU R2, [R1+0x10] ;  /* 0x0000100001027983 */ /* 0x000ea20000300800 */
[----:B------:R-:W-:Y:S01]  /*b800*/  IMAD R0, R25, 0x8, R22 ;  /* 0x0000000819007824 */ /* 0x000fe200078e0216 */
[----:B0-----:R-:W-:Y:S01]  /*b810*/  SHF.L.U32 R3, R27, 0x1f, RZ ;  /* 0x0000001f1b037819 */ /* 0x001fe200000006ff */
[----:B------:R-:W-:Y:S03]  /*b820*/  BSSY B0, `(.L_x_291) ;  /* 0x0000004000007945 */ /* 0x000fe60003800000 */
[----:B------:R-:W0:Y:S01]  /*b830*/  SYNCS.PHASECHK.TRANS64.TRYWAIT P0, [R0+URZ+0x16860], R3 ;  /* 0x01686003000075a7 */ /* 0x000e22000800017f */
[----:B--2---:R-:W-:Y:S01]  /*b840*/  IMAD R6, R26, -0x80, R2 ;  /* 0xffffff801a067824 */ /* 0x004fe200078e0202 */
[----:B0-----:R-:W-:Y:S06]  /*b850*/  @!P0 BRA `(.L_x_292) ;  /* 0x0000004000cc8947 */ /* 0x001fec0003800000 */
.L_x_410:
[----:B------:R-:W-:Y:S05]  /*b860*/  BSYNC B0 ;  /* 0x0000000000007941 */ /* 0x000fea0003800000 */
.L_x_291:
[----:B------:R-:W1:Y:S01]  /*b870*/  S2R R7, SR_TID.X ;  /* 0x0000000000077919 */ /* 0x000e620000002100 */
[----:B------:R-:W-:Y:S02]  /*b880*/  ULDC UR4, c[0x0][0x2f4] ;  /* 0x0000bd0000047ab9 */ /* 0x000fe40000000800 */
[----:B------:R-:W-:Y:S01]  /*b890*/  ISETP.GE.AND P0, PT, R28, UR4, PT ;  /* 0x000000041c007c0c */ /* 0x000fe2000bf06270 */
[----:B------:R-:W-:Y:S01]  /*b8a0*/  UMOV UR4, 0xffffffff ;  /* 0xffffffff00047882 */ /* 0x000fe20000000000 */
[C---:B-1----:R-:W-:Y:S01]  /*b8b0*/  SHF.L.U32 R2, R7.reuse, 0x3, RZ ;  /* 0x0000000307027819 */ /* 0x042fe200000006ff */
[C---:B------:R-:W-:Y:S01]  /*b8c0*/  IMAD.SHL.U32 R4, R7.reuse, 0x8, RZ ;  /* 0x0000000807047824 */ /* 0x040fe200078e00ff */
[----:B------:R-:W-:Y:S02]  /*b8d0*/  LOP3.LUT R5, R7, 0x7f, RZ, 0xc0, !PT ;  /* 0x0000007f07057812 */ /* 0x000fe400078ec0ff */
[----:B------:R-:W-:Y:S02]  /*b8e0*/  LOP3.LUT R2, R2, 0x1f8, RZ, 0xc0, !PT ;  /* 0x000001f802027812 */ /* 0x000fe400078ec0ff */
[----:B------:R-:W-:-:S02]  /*b8f0*/  SHF.R.U32.HI R5, RZ, 0x3, R5 ;  /* 0x00000003ff057819 */ /* 0x000fc40000011605 */
[----:B------:R-:W-:-:S03]  /*b900*/  LOP3.LUT R2, R2, 0x38, R7, 0x78, !PT ;  /* 0x0000003802027812 */ /* 0x000fc600078e7807 */
[----:B------:R-:W-:Y:S01]  /*b910*/  IMAD.IADD R6, R6, 0x1, -R5 ;  /* 0x0000000106067824 */ /* 0x000fe200078e0a05 */
[----:B------:R-:W-:-:S05]  /*b920*/  LOP3.LUT R2, R2, 0x200, R4, 0xf8, !PT ;  /* 0x0000020002027812 */ /* 0x000fca00078ef804 */
[----:B------:R-:W-:Y:S01]  /*b930*/  IMAD R4, R25, 0x2000, R2 ;  /* 0x0000200019047824 */ /* 0x000fe200078e0202 */
[----:B------:R-:W-:Y:S06]  /*b940*/  BRA.DIV UR4, `(.L_x_293) ;  /* 0x0000004204a47947 */ /* 0x000fec000b800000 */
[----:B------:R-:W1:Y:S01]  /*b950*/  SHFL.IDX PT, R14, R23, RZ, 0x181f ;  /* 0x00181fff170e7589 */ /* 0x000e6200000e0000 */
[----:B------:R-:W-:Y:S01]  /*b960*/  IMAD.SHL.U32 R5, R28, 0x2, RZ ;  /* 0x000000021c057824 */ /* 0x000fe200078e00ff */
[----:B------:R-:W-:Y:S01]  /*b970*/  ISETP.LT.OR P1, PT, R6, 0x1, P0 ;  /* 0x000000010600780c */ /* 0x000fe20000721670 */
[----:B------:R-:W-:Y:S01]  /*b980*/  IMAD R4, R4, 0x2, R22 ;  /* 0x0000000204047824 */ /* 0x000fe200078e0216 */
[----:B0-----:R-:W0:Y:S04]  /*b990*/  SHFL.IDX PT, R3, R24, RZ, 0x181f ;  /* 0x00181fff18037589 */ /* 0x001e2800000e0000 */
[----:B------:R-:W2:Y:S04]  /*b9a0*/  SHFL.IDX PT, R9, R23, 0x1, 0x181f ;  /* 0x00381f0017097f89 */ /* 0x000ea800000e0000 */
[----:B------:R-:W3:Y:S04]  /*b9b0*/  SHFL.IDX PT, R7, R24, 0x1, 0x181f ;  /* 0x00381f0018077f89 */ /* 0x000ee800000e0000 */
[----:B------:R-:W4:Y:S04]  /*b9c0*/  SHFL.IDX PT, R10, R23, 0x2, 0x181f ;  /* 0x00581f00170a7f89 */ /* 0x000f2800000e0000 */
[----:B------:R-:W5:Y:S01]  /*b9d0*/  SHFL.IDX PT, R8, R24, 0x2, 0x181f ;  /* 0x00581f0018087f89 */ /* 0x000f6200000e0000 */
[----:B-1----:R-:W-:-:S03]  /*b9e0*/  IADD3 R2, P2, R14, R5, RZ ;  /* 0x000000050e027210 */ /* 0x002fc60007f5e0ff */
[----:B------:R-:W-:Y:S02]  /*b9f0*/  SHFL.IDX PT, R14, R23, 0x6, 0x181f ;  /* 0x00d81f00170e7f89 */ /* 0x000fe400000e0000 */
[----:B0-----:R-:W-:-:S05]  /*ba00*/  IMAD.X R3, RZ, RZ, R3, P2 ;  /* 0x000000ffff037224 */ /* 0x001fca00010e0603 */
[----:B------:R2:W-:Y:S01]  /*ba10*/  LDGSTS.E.BYPASS.LTC128B.128 [R4+0x400], desc[UR50][R2.64], !P1 ;  /* 0x0040000002047fae */ /* 0x0005e2000c901d72 */
[C---:B------:R-:W-:Y:S02]  /*ba20*/  ISETP.LT.OR P1, PT, R6.reuse, 0x11, P0 ;  /* 0x000000110600780c */ /* 0x040fe40000721670 */
[----:B--2---:R-:W-:Y:S02]  /*ba30*/  IADD3 R2, P2, R9, R5, RZ ;  /* 0x0000000509027210 */ /* 0x004fe40007f5e0ff */
[----:B------:R-:W0:Y:S03]  /*ba40*/  SHFL.IDX PT, R9, R23, 0x3, 0x181f ;  /* 0x00781f0017097f89 */ /* 0x000e2600000e0000 */
[----:B---3--:R-:W-:Y:S02]  /*ba50*/  IMAD.X R3, RZ, RZ, R7, P2 ;  /* 0x000000ffff037224 */ /* 0x008fe400010e0607 */
[----:B------:R-:W1:Y:S04]  /*ba60*/  SHFL.IDX PT, R7, R24, 0x3, 0x181f ;  /* 0x00781f0018077f89 */ /* 0x000e6800000e0000 */
[----:B------:R4:W-:Y:S01]  /*ba70*/  LDGSTS.E.BYPASS.LTC128B.128 [R4+0xc00], desc[UR50][R2.64], !P1 ;  /* 0x00c0000002047fae */ /* 0x0009e2000c901d72 */
[----:B------:R-:W-:-:S02]  /*ba80*/  ISETP.LT.OR P1, PT, R6, 0x21, P0 ;  /* 0x000000210600780c */ /* 0x000fc40000721670 */
[----:B----4-:R-:W-:Y:S02]  /*ba90*/  IADD3 R2, P2, R10, R5, RZ ;  /* 0x000000050a027210 */ /* 0x010fe40007f5e0ff */
[----:B------:R-:W2:Y:S02]  /*baa0*/  SHFL.IDX PT, R10, R23, 0x4, 0x181f ;  /* 0x00981f00170a7f89 */ /* 0x000ea400000e0000 */
[----:B-----5:R-:W-:Y:S02]  /*bab0*/  IADD3.X R3, RZ, R8, RZ, P2, !PT ;  /* 0x00000008ff037210 */ /* 0x020fe400017fe4ff */
[----:B------:R-:W3:Y:S05]  /*bac0*/  SHFL.IDX PT, R8, R24, 0x4, 0x181f ;  /* 0x00981f0018087f89 */ /* 0x000eea00000e0000 */
[----:B------:R0:W-:Y:S01]  /*bad0*/  LDGSTS.E.BYPASS.LTC128B.128 [R4+0x1400], desc[UR50][R2.64], !P1 ;  /* 0x0140000002047fae */ /* 0x0001e2000c901d72 */
[----:B------:R-:W-:-:S02]  /*bae0*/  ISETP.LT.OR P1, PT, R6, 0x31, P0 ;  /* 0x000000310600780c */ /* 0x000fc40000721670 */
[----:B0-----:R-:W-:Y:S02]  /*baf0*/  IADD3 R2, P2, R9, R5, RZ ;  /* 0x0000000509027210 */ /* 0x001fe40007f5e0ff */
[----:B------:R-:W0:Y:S03]  /*bb00*/  SHFL.IDX PT, R9, R23, 0x5, 0x181f ;  /* 0x00b81f0017097f89 */ /* 0x000e2600000e0000 */
[----:B-1----:R-:W-:Y:S02]  /*bb10*/  IMAD.X R3, RZ, RZ, R7, P2 ;  /* 0x000000ffff037224 */ /* 0x002fe400010e0607 */
[----:B------:R-:W1:Y:S04]  /*bb20*/  SHFL.IDX PT, R7, R24, 0x5, 0x181f ;  /* 0x00b81f0018077f89 */ /* 0x000e6800000e0000 */
[----:B------:R2:W-:Y:S01]  /*bb30*/  LDGSTS.E.BYPASS.LTC128B.128 [R4+0x1c00], desc[UR50][R2.64], !P1 ;  /* 0x01c0000002047fae */ /* 0x0005e2000c901d72 */
[----:B------:R-:W-:-:S02]  /*bb40*/  ISETP.LT.OR P1, PT, R6, 0x41, P0 ;  /* 0x000000410600780c */ /* 0x000fc40000721670 */
[----:B--2---:R-:W-:-:S05]  /*bb50*/  IADD3 R2, P2, R10, R5, RZ ;  /* 0x000000050a027210 */ /* 0x004fca0007f5e0ff */
[----:B---3--:R-:W-:Y:S02]  /*bb60*/  IMAD.X R3, RZ, RZ, R8, P2 ;  /* 0x000000ffff037224 */ /* 0x008fe400010e0608 */
[----:B------:R-:W2:Y:S04]  /*bb70*/  SHFL.IDX PT, R8, R24, 0x6, 0x181f ;  /* 0x00d81f0018087f89 */ /* 0x000ea800000e0000 */
[----:B------:R0:W-:Y:S01]  /*bb80*/  LDGSTS.E.BYPASS.LTC128B.128 [R4+0x2400], desc[UR50][R2.64], !P1 ;  /* 0x0240000002047fae */ /* 0x0001e2000c901d72 */
[----:B------:R-:W-:-:S03]  /*bb90*/  ISETP.LT.OR P1, PT, R6, 0x51, P0 ;  /* 0x000000510600780c */ /* 0x000fc60000721670 */
[----:B------:R-:W3:Y:S01]  /*bba0*/  SHFL.IDX PT, R24, R24, 0x7, 0x181f ;  /* 0x00f81f0018187f89 */ /* 0x000ee200000e0000 */
[----:B0-----:R-:W-:-:S05]  /*bbb0*/  IADD3 R2, P2, R9, R5, RZ ;  /* 0x0000000509027210 */ /* 0x001fca0007f5e0ff */
[----:B-1----:R-:W-:-:S05]  /*bbc0*/  IMAD.X R3, RZ, RZ, R7, P2 ;  /* 0x000000ffff037224 */ /* 0x002fca00010e0607 */
[----:B------:R0:W-:Y:S01]  /*bbd0*/  LDGSTS.E.BYPASS.LTC128B.128 [R4+0x2c00], desc[UR50][R2.64], !P1 ;  /* 0x02c0000002047fae */ /* 0x0001e2000c901d72 */
[----:B------:R-:W-:Y:S02]  /*bbe0*/  ISETP.LT.OR P1, PT, R6, 0x61, P0 ;  /* 0x000000610600780c */ /* 0x000fe40000721670 */
[----:B0-----:R-:W-:Y:S02]  /*bbf0*/  IADD3 R2, P2, R14, R5, RZ ;  /* 0x000000050e027210 */ /* 0x001fe40007f5e0ff */
[----:B------:R0:W1:Y:S03]  /*bc00*/  SHFL.IDX PT, R14, R23, 0x7, 0x181f ;  /* 0x00f81f00170e7f89 */ /* 0x00006600000e0000 */
[----:B--2---:R-:W-:-:S06]  /*bc10*/  IMAD.X R3, RZ, RZ, R8, P2 ;  /* 0x000000ffff037224 */ /* 0x004fcc00010e0608 */
[----:B---3--:R0:W-:Y:S02]  /*bc20*/  LDGSTS.E.BYPASS.LTC128B.128 [R4+0x3400], desc[UR50][R2.64], !P1 ;  /* 0x0340000002047fae */ /* 0x0081e4000c901d72 */
.L_x_428:
[----:B------:R-:W-:Y:S02]  /*bc30*/  ISETP.LT.OR P0, PT, R6, 0x71, P0 ;  /* 0x000000710600780c */ /* 0x000fe40000701670 */
[----:B01----:R-:W-:-:S05]  /*bc40*/  IADD3 R2, P1, R14, R5, RZ ;  /* 0x000000050e027210 */ /* 0x003fca0007f3e0ff */
[----:B------:R-:W-:-:S06]  /*bc50*/  IMAD.X R3, RZ, RZ, R24, P1 ;  /* 0x000000ffff037224 */ /* 0x000fcc00008e0618 */
[----:B------:R-:W-:Y:S01]  /*bc60*/  @!PT LDS RZ, [RZ] ;  /* 0x00000000fffff984 */ /* 0x000fe20000000800 */
[----:B------:R-:W-:Y:S01]  /*bc70*/  @!PT LDS RZ, [RZ] ;  /* 0x00000000fffff984 */ /* 0x000fe20000000800 */
[----:B------:R-:W-:Y:S01]  /*bc80*/  @!PT LDS RZ, [RZ] ;  /* 0x00000000fffff984 */ /* 0x000fe20000000800 */
[----:B------:R0:W-:Y:S01]  /*bc90*/  LDGSTS.E.BYPASS.LTC128B.128 [R4+0x3c00], desc[UR50][R2.64], !P0 ;  /* 0x03c0000002047fae */ /* 0x0001e2000c101d72 */
[----:B------:R-:W-:Y:S01]  /*bca0*/  PLOP3.LUT P0, PT, PT, PT, PT, 0x80, 0x0 ;  /* 0x000000000000781c */ /* 0x000fe20003f0f070 */
[----:B------:R-:W-:-:S12]  /*bcb0*/  NOP ;  /* 0x0000000000007918 */ /* 0x000fd80000000000 */
.L_x_294:
        /* <DEDUP_REMOVED lines=11> */
.L_x_295:
[----:B------:R-:W-:Y:S01]  /*bd70*/  IADD3 R25, R25, 0x1, RZ ;  /* 0x0000000119197810 */ /* 0x000fe20007ffe0ff */
[----:B------:R0:W-:Y:S03]  /*bd80*/  SYNCS.ARRIVE.TRANS64.A1T0 RZ, [R0+URZ+0x16850], RZ ;  /* 0x016850ff00ff79a7 */ /* 0x0001e6000810003f */
[----:B------:R-:W-:-:S04]  /*bd90*/  ISETP.NE.AND P0, PT, R25, 0x2, PT ;  /* 0x000000021900780c */ /* 0x000fc80003f05270 */
[----:B------:R-:W-:Y:S02]  /*bda0*/  SEL R25, R25, RZ, P0 ;  /* 0x000000ff19197207 */ /* 0x000fe40000000000 */
[----:B0-----:R-:W-:-:S04]  /*bdb0*/  SEL R0, RZ, 0x1, P0 ;  /* 0x00000001ff007807 */ /* 0x001fc80000000000 */
[----:B------:R-:W-:-:S07]  /*bdc0*/  LOP3.LUT R27, R27, R0, RZ, 0x3c, !PT ;  /* 0x000000001b1b7212 */ /* 0x000fce00078e3cff */
.L_x_254:
[----:B------:R-:W-:Y:S05]  /*bdd0*/  BSYNC B7 ;  /* 0x0000000000077941 */ /* 0x000fea0003800000 */
.L_x_252:
[----:B------:R-:W2:Y:S02]  /*bde0*/  LDL R0, [R1+0x8] ;  /* 0x0000080001007983 */ /* 0x000ea40000100800 */
[----:B--2---:R-:W-:-:S13]  /*bdf0*/  LOP3.LUT P0, RZ, R0, 0x10, RZ, 0xc0, !PT ;  /* 0x0000001000ff7812 */ /* 0x004fda000780c0ff */
[----:B------:R-:W-:Y:S05]  /*be00*/  @!P0 BRA `(.L_x_296) ;  /* 0x0000000000248947 */ /* 0x000fea0003800000 */
[----:B------:R-:W-:Y:S05]  /*be10*/  WARPSYNC.ALL ;  /* 0x0000000000007948 */ /* 0x000fea0003800000 */
[----:B------:R-:W0:Y:S08]  /*be20*/  S2UR UR5, SR_CgaCtaId ;  /* 0x00000000000579c3 */ /* 0x000e300000008800 */
[----:B------:R-:W-:Y:S06]  /*be30*/  BAR.SYNC.DEFER_BLOCKING 0x5, 0x200 ;  /* 0x0148000000007b1d */ /* 0x000fec0000010000 */
[----:B------:R-:W-:-:S02]  /*be40*/  UMOV UR4, 0x400 ;  /* 0x0000040000047882 */ /* 0x000fc40000000000 */
[----:B0-----:R-:W-:-:S06]  /*be50*/  ULEA UR4, UR5, UR4, 0x18 ;  /* 0x0000000405047291 */ /* 0x001fcc000f8ec03f */
[----:B------:R-:W-:-:S05]  /*be60*/  IMAD.U32 R22, RZ, RZ, UR4 ;  /* 0x00000004ff167e24 */ /* 0x000fca000f8e00ff */
[----:B------:R2:W3:Y:S01]  /*be70*/  LDS.128 R16, [R22+0x168d0] ;  /* 0x0168d00016107984 */ /* 0x0004e20000000c00 */
[----:B------:R-:W-:Y:S06]  /*be80*/  BAR.ARV 0x4, 0x200 ;  /* 0x0108000000007b1d */ /* 0x000fec0000002000 */
[----:B------:R-:W-:Y:S05]  /*be90*/  BRA `(.L_x_297) ;  /* 0x0000000800407947 */ /* 0x000fea0003800000 */
.L_x_296:
[----:B------:R-:W0:Y:S01]  /*bea0*/  S2R R0, SR_TID.X ;  /* 0x0000000000007919 */ /* 0x000e220000002100 */
[----:B------:R-:W-:Y:S01]  /*beb0*/  UMOV UR4, 0xffffffff ;  /* 0xffffffff00047882 */ /* 0x000fe20000000000 */
[----:B0-----:R-:W-:-:S04]  /*bec0*/  LOP3.LUT R8, R0, 0x1f, RZ, 0xc0, !PT ;  /* 0x0000001f00087812 */ /* 0x001fc800078ec0ff */
[----:B------:R-:W-:Y:S01]  /*bed0*/  ISETP.NE.AND P0, PT, R8, 0x1f, PT ;  /* 0x0000001f0800780c */ /* 0x000fe20003f05270 */
[----:B------:R-:W-:-:S12]  /*bee0*/  BRA.DIV UR4, `(.L_x_298) ;  /* 0x00000046047c7947 */ /* 0x000fd8000b800000 */
[----:B------:R-:W-:Y:S01]  /*bef0*/  IMAD.IADD R5, R19, 0x1, R8 ;  /* 0x0000000113057824 */ /* 0x000fe200078e0208 */
[----:B------:R-:W-:-:S04]  /*bf00*/  ULDC UR4, c[0x0][0xc3c] ;  /* 0x00030f0000047ab9 */ /* 0x000fc80000000800 */
[----:B------:R-:W-:-:S13]  /*bf10*/  ISETP.GE.OR P1, PT, R5, UR4, !P0 ;  /* 0x0000000405007c0c */ /* 0x000fda000c726670 */
[----:B------:R-:W0:Y:S02]  /*bf20*/  @!P1 LDC.64 R2, c[0x0][0xc80] ;  /* 0x00032000ff029b82 */ /* 0x000e240000000a00 */
[----:B0-----:R-:W-:-:S06]  /*bf30*/  @!P1 IMAD.WIDE R2, R5, 0x4, R2 ;  /* 0x0000000405029825 */ /* 0x001fcc00078e0202 */
[----:B------:R-:W2:Y:S01]  /*bf40*/  @!P1 LDG.E R2, desc[UR50][R2.64] ;  /* 0x0000003202029981 */ /* 0x000ea2000c1e1900 */
[----:B------:R-:W-:Y:S01]  /*bf50*/  IMAD.MOV.U32 R5, RZ, RZ, RZ ;  /* 0x000000ffff057224 */ /* 0x000fe200078e00ff */
[C---:B------:R-:W-:Y:S02]  /*bf60*/  ISETP.GE.U32.AND P2, PT, R8.reuse, 0x2, PT ;  /* 0x000000020800780c */ /* 0x040fe40003f46070 */
[C---:B------:R-:W-:Y:S01]  /*bf70*/  ISETP.GE.U32.AND P3, PT, R8.reuse, 0x4, PT ;  /* 0x000000040800780c */ /* 0x040fe20003f66070 */
[----:B------:R-:W-:Y:S01]  /*bf80*/  SHFL.IDX PT, R0, R16, RZ, 0x1f ;  /* 0x00001fff10007589 */ /* 0x000fe200000e0000 */
[C---:B------:R-:W-:Y:S02]  /*bf90*/  ISETP.GE.U32.AND P4, PT, R8.reuse, 0x8, PT ;  /* 0x000000080800780c */ /* 0x040fe40003f86070 */
[C---:B------:R-:W-:Y:S01]  /*bfa0*/  ISETP.GE.U32.AND P5, PT, R8.reuse, 0x10, PT ;  /* 0x000000100800780c */ /* 0x040fe20003fa6070 */
[----:B------:R-:W-:Y:S01]  /*bfb0*/  SHFL.IDX PT, R4, R16, 0x1, 0x1f ;  /* 0x00201f0010047f89 */ /* 0x000fe200000e0000 */
[----:B--2---:R-:W-:Y:S01]  /*bfc0*/  @!P1 IMAD.MOV.U32 R5, RZ, RZ, R2 ;  /* 0x000000ffff059224 */ /* 0x004fe200078e0002 */
[----:B------:R-:W-:-:S04]  /*bfd0*/  ISETP.NE.AND P1, PT, R8, RZ, PT ;  /* 0x000000ff0800720c */ /* 0x000fc80003f25270 */
[----:B------:R-:W0:Y:S02]  /*bfe0*/  SHFL.UP PT, R14, R5, 0x1, RZ ;  /* 0x04200000050e7989 */ /* 0x000e2400000e00ff */
        /* <DEDUP_REMOVED lines=14> */
[----:B------:R0:W1:Y:S02]  /*c0d0*/  SHFL.IDX PT, R14, R2, 0x1f, 0x1f ;  /* 0x03e01f00020e7f89 */ /* 0x00006400000e0000 */
.L_x_438:
[----:B------:R-:W-:Y:S02]  /*c0e0*/  ULDC UR4, c[0x0][0xc38] ;  /* 0x00030e0000047ab9 */ /* 0x000fe40000000800 */
[----:B------:R-:W-:-:S04]  /*c0f0*/  IMAD.U32 R7, RZ, RZ, UR4 ;  /* 0x00000004ff077e24 */ /* 0x000fc8000f8e00ff */
[----:B-1----:R-:W-:-:S04]  /*c100*/  IMAD R14, R14, R7, RZ ;  /* 0x000000070e0e7224 */ /* 0x002fc800078e02ff */
[----:B------:R-:W-:-:S05]  /*c110*/  IMAD.IADD R9, R4, 0x1, R14 ;  /* 0x0000000104097824 */ /* 0x000fca00078e020e */
[----:B------:R-:W-:-:S13]  /*c120*/  ISETP.GT.AND P6, PT, R9, R0, PT ;  /* 0x000000000900720c */ /* 0x000fda0003fc4270 */
[----:B------:R-:W-:Y:S05]  /*c130*/  @P6 BRA `(.L_x_299) ;  /* 0x00000000009c6947 */ /* 0x000fea0003800000 */
.L_x_304:
[----:B0-----:R-:W0:Y:S01]  /*c140*/  LDC R2, c[0x0][0xc3c] ;  /* 0x00030f00ff027b82 */ /* 0x001e220000000800 */
[----:B------:R-:W-:-:S05]  /*c150*/  VIADD R19, R19, 0x1f ;  /* 0x0000001f13137836 */ /* 0x000fca0000000000 */
[----:B0-----:R-:W-:-:S13]  /*c160*/  ISETP.GE.AND P6, PT, R19, R2, PT ;  /* 0x000000021300720c */ /* 0x001fda0003fc6270 */
[----:B------:R-:W-:Y:S05]  /*c170*/  @P6 BRA `(.L_x_300) ;  /* 0x0000000400446947 */ /* 0x000fea0003800000 */
[----:B------:R-:W0:Y:S01]  /*c180*/  S2R R3, SR_TID.X ;  /* 0x0000000000037919 */ /* 0x000e220000002100 */
[----:B------:R-:W-:Y:S01]  /*c190*/  BSSY B0, `(.L_x_301) ;  /* 0x0000009000007945 */ /* 0x000fe20003800000 */
[----:B------:R-:W-:Y:S02]  /*c1a0*/  MOV R5, RZ ;  /* 0x000000ff00057202 */ /* 0x000fe40000000f00 */
[----:B0-----:R-:W-:-:S05]  /*c1b0*/  LOP3.LUT R3, R3, 0x1f, RZ, 0xc0, !PT ;  /* 0x0000001f03037812 */ /* 0x001fca00078ec0ff */
[----:B------:R-:W-:-:S05]  /*c1c0*/  IMAD.IADD R7, R19, 0x1, R3 ;  /* 0x0000000113077824 */ /* 0x000fca00078e0203 */
[----:B------:R-:W-:-:S13]  /*c1d0*/  ISETP.GE.OR P6, PT, R7, R2, !P0 ;  /* 0x000000020700720c */ /* 0x000fda00047c6670 */
[----:B------:R-:W-:Y:S05]  /*c1e0*/  @P6 BRA `(.L_x_302) ;  /* 0x00000000000c6947 */ /* 0x000fea0003800000 */
[----:B------:R-:W0:Y:S02]  /*c1f0*/  LDC.64 R2, c[0x0][0xc80] ;  /* 0x00032000ff027b82 */ /* 0x000e240000000a00 */
[----:B0-----:R-:W-:-:S05]  /*c200*/  IMAD.WIDE R2, R7, 0x4, R2 ;  /* 0x0000000407027825 */ /* 0x001fca00078e0202 */
[----:B------:R0:W5:Y:S02]  /*c210*/  LDG.E R5, desc[UR50][R2.64] ;  /* 0x0000003202057981 */ /* 0x000164000c1e1900 */
.L_x_302:
[----:B------:R-:W-:Y:S05]  /*c220*/  BSYNC B0 ;  /* 0x0000000000007941 */ /* 0x000fea0003800000 */
.L_x_301:
[----:B------:R-:W-:-:S03]  /*c230*/  UMOV UR4, 0xffffffff ;  /* 0xffffffff00047882 */ /* 0x000fc60000000000 */
[----:B------:R-:W-:Y:S05]  /*c240*/  BRA.DIV UR4, `(.L_x_303) ;  /* 0x0000004604c87947 */ /* 0x000fea000b800000 */
[----:B-----5:R-:W1:Y:S02]  /*c250*/  SHFL.UP PT, R14, R5, 0x1, RZ ;  /* 0x04200000050e7989 */ /* 0x020e6400000e00ff */
[----:B-1----:R-:W-:-:S05]  /*c260*/  SEL R14, R14, RZ, P1 ;  /* 0x000000ff0e0e7207 */ /* 0x002fca0000800000 */
        /* <DEDUP_REMOVED lines=13> */
[----:B------:R0:W1:Y:S02]  /*c340*/  SHFL.IDX PT, R14, R2, 0x1f, 0x1f ;  /* 0x03e01f00020e7f89 */ /* 0x00006400000e0000 */
.L_x_446:
[----:B------:R-:W-:Y:S02]  /*c350*/  ULDC UR4, c[0x0][0xc38] ;  /* 0x00030e0000047ab9 */ /* 0x000fe40000000800 */
[----:B------:R-:W-:-:S04]  /*c360*/  IMAD.U32 R7, RZ, RZ, UR4 ;  /* 0x00000004ff077e24 */ /* 0x000fc8000f8e00ff */
[----:B-1----:R-:W-:-:S05]  /*c370*/  IMAD R14, R14, R7, RZ ;  /* 0x000000070e0e7224 */ /* 0x002fca00078e02ff */
[----:B------:R-:W-:-:S04]  /*c380*/  IADD3 R9, R14, R9, RZ ;  /* 0x000000090e097210 */ /* 0x000fc80007ffe0ff */
[----:B------:R-:W-:-:S13]  /*c390*/  ISETP.GT.AND P6, PT, R9, R0, PT ;  /* 0x000000000900720c */ /* 0x000fda0003fc4270 */
[----:B------:R-:W-:Y:S05]  /*c3a0*/  @!P6 BRA `(.L_x_304) ;  /* 0xfffffffc0064e947 */ /* 0x000fea000383ffff */
.L_x_299:
[----:B------:R-:W-:Y:S01]  /*c3b0*/  IMAD.IADD R16, R9, 0x1, -R14 ;  /* 0x0000000109107824 */ /* 0x000fe200078e0a0e */
[----:B------:R-:W-:-:S03]  /*c3c0*/  UMOV UR4, 0xffffffff ;  /* 0xffffffff00047882 */ /* 0x000fc60000000000 */
[----:B------:R-:W-:-:S05]  /*c3d0*/  IMAD R3, R2, R7, R16 ;  /* 0x0000000702037224 */ /* 0x000fca00078e0210 */
[----:B------:R-:W-:Y:S01]  /*c3e0*/  ISETP.GT.AND P6, PT, R3, R0, PT ;  /* 0x000000000300720c */ /* 0x000fe20003fc4270 */
[----:B------:R-:W-:-:S12]  /*c3f0*/  BRA.DIV UR4, `(.L_x_305) ;  /* 0x0000004a04187947 */ /* 0x000fd8000b800000 */
[----:B------:R-:W-:-:S04]  /*c400*/  VOTE.ANY R3, PT, !P6 ;  /* 0x0000000000037806 */ /* 0x000fc800070e0100 */
[----:B------:R-:W1:Y:S02]  /*c410*/  POPC R4, R3 ;  /* 0x0000000300047309 */ /* 0x000e640000000000 */
[----:B-1----:R1:W2:Y:S02]  /*c420*/  SHFL.IDX PT, R5, R5, R4, 0x1f ;  /* 0x00001f0405057589 */ /* 0x0022a400000e0000 */
.L_x_450:
[----:B------:R-:W-:Y:S01]  /*c430*/  ISETP.NE.AND P0, PT, R3, RZ, PT ;  /* 0x000000ff0300720c */ /* 0x000fe20003f05270 */
[----:B------:R-:W-:-:S12]  /*c440*/  IMAD.MOV.U32 R14, RZ, RZ, RZ ;  /* 0x000000ffff0e7224 */ /* 0x000fd800078e00ff */
[----:B------:R-:W-:Y:S05]  /*c450*/  @!P0 BRA `(.L_x_306) ;  /* 0x0000000000108947 */ /* 0x000fea0003800000 */
[----:B------:R-:W-:Y:S01]  /*c460*/  UMOV UR4, 0xffffffff ;  /* 0xffffffff00047882 */ /* 0x000fe20000000000 */
[----:B------:R-:W-:Y:S02]  /*c470*/  VIADD R12, R4, 0xffffffff ;  /* 0xffffffff040c7836 */ /* 0x000fe40000000000 */
[----:B------:R-:W-:Y:S05]  /*c480*/  BRA.DIV UR4, `(.L_x_307) ;  /* 0x0000004a043c7947 */ /* 0x000fea000b800000 */
[----:B------:R3:W4:Y:S02]  /*c490*/  SHFL.IDX PT, R14, R2, R12, 0x1f ;  /* 0x00001f0c020e7589 */ /* 0x00072400000e0000 */
.L_x_306:
[----:B--2---:R-:W-:Y:S01]  /*c4a0*/  IABS R6, R5 ;  /* 0x0000000500067213 */ /* 0x004fe20000000000 */
[----:B----4-:R-:W-:Y:S01]  /*c4b0*/  IMAD R16, R14, R7, R16 ;  /* 0x000000070e107224 */ /* 0x010fe200078e0210 */
[----:B------:R-:W-:Y:S02]  /*c4c0*/  IADD3 R19, R4, R19, RZ ;  /* 0x0000001304137210 */ /* 0x000fe40007ffe0ff */
[----:B------:R-:W2:Y:S02]  /*c4d0*/  I2F.RP R8, R6 ;  /* 0x0000000600087306 */ /* 0x000ea40000209400 */
[----:B------:R-:W-:-:S06]  /*c4e0*/  IADD3 R0, R0, -R16, RZ ;  /* 0x8000001000007210 */ /* 0x000fcc0007ffe0ff */
[----:B--2---:R-:W0:Y:S02]  /*c4f0*/  MUFU.RCP R8, R8 ;  /* 0x0000000800087308 */ /* 0x004e240000001000 */
[----:B0--3--:R-:W-:-:S06]  /*c500*/  VIADD R2, R8, 0xffffffe ;  /* 0x0ffffffe08027836 */ /* 0x009fcc0000000000 */
[----:B------:R0:W2:Y:S02]  /*c510*/  F2I.FTZ.U32.TRUNC.NTZ R3, R2 ;  /* 0x0000000200037305 */ /* 0x0000a4000021f000 */
[----:B0-----:R-:W-:Y:S02]  /*c520*/  IMAD.MOV.U32 R2, RZ, RZ, RZ ;  /* 0x000000ffff027224 */ /* 0x001fe400078e00ff */
[----:B--2---:R-:W-:-:S04]  /*c530*/  IMAD.MOV R7, RZ, RZ, -R3 ;  /* 0x000000ffff077224 */ /* 0x004fc800078e0a03 */
[----:B------:R-:W-:-:S04]  /*c540*/  IMAD R7, R7, R6, RZ ;  /* 0x0000000607077224 */ /* 0x000fc800078e02ff */
[----:B------:R-:W-:Y:S01]  /*c550*/  IMAD.HI.U32 R3, R3, R7, R2 ;  /* 0x0000000703037227 */ /* 0x000fe200078e0002 */
[----:B------:R-:W-:Y:S02]  /*c560*/  IABS R7, R5 ;  /* 0x0000000500077213 */ /* 0x000fe40000000000 */
[----:B------:R-:W-:-:S03]  /*c570*/  IABS R2, R0 ;  /* 0x0000000000027213 */ /* 0x000fc60000000000 */
[----:B------:R-:W-:Y:S02]  /*c580*/  IMAD.MOV R7, RZ, RZ, -R7 ;  /* 0x000000ffff077224 */ /* 0x000fe400078e0a07 */
[----:B------:R-:W-:-:S04]  /*c590*/  IMAD.HI.U32 R3, R3, R2, RZ ;  /* 0x0000000203037227 */ /* 0x000fc800078e00ff */
[----:B------:R-:W-:Y:S01]  /*c5a0*/  IMAD R7, R3, R7, R2 ;  /* 0x0000000703077224 */ /* 0x000fe200078e0202 */
[----:B------:R-:W-:-:S04]  /*c5b0*/  LOP3.LUT R2, R0, R5, RZ, 0x3c, !PT ;  /* 0x0000000500027212 */ /* 0x000fc800078e3cff */
[----:B------:R-:W-:Y:S02]  /*c5c0*/  ISETP.GT.U32.AND P1, PT, R6, R7, PT ;  /* 0x000000070600720c */ /* 0x000fe40003f24070 */
[----:B------:R-:W-:-:S11]  /*c5d0*/  ISETP.GE.AND P2, PT, R2, RZ, PT ;  /* 0x000000ff0200720c */ /* 0x000fd60003f46270 */
[----:B------:R-:W-:Y:S02]  /*c5e0*/  @!P1 IMAD.IADD R7, R7, 0x1, -R6 ;  /* 0x0000000107079824 */ /* 0x000fe400078e0a06 */
[----:B------:R-:W-:Y:S01]  /*c5f0*/  @!P1 VIADD R3, R3, 0x1 ;  /* 0x0000000103039836 */ /* 0x000fe20000000000 */
[----:B------:R-:W-:Y:S02]  /*c600*/  ISETP.NE.AND P1, PT, R5, RZ, PT ;  /* 0x000000ff0500720c */ /* 0x000fe40003f25270 */
[----:B------:R-:W-:-:S13]  /*c610*/  ISETP.GE.U32.AND P0, PT, R7, R6, PT ;  /* 0x000000060700720c */ /* 0x000fda0003f06070 */
[----:B------:R-:W-:-:S04]  /*c620*/  @P0 VIADD R3, R3, 0x1 ;  /* 0x0000000103030836 */ /* 0x000fc80000000000 */
[----:B------:R-:W-:Y:S01]  /*c630*/  @!P2 IMAD.MOV R3, RZ, RZ, -R3 ;  /* 0x000000ffff03a224 */ /* 0x000fe200078e0a03 */
[----:B------:R-:W-:-:S05]  /*c640*/  @!P1 LOP3.LUT R3, RZ, R5, RZ, 0x33, !PT ;  /* 0x00000005ff039212 */ /* 0x000fca00078e33ff */
[--C-:B------:R-:W-:Y:S02]  /*c650*/  IMAD.MOV R17, RZ, RZ, -R3.reuse ;  /* 0x000000ffff117224 */ /* 0x100fe400078e0a03 */
[----:B------:R-:W-:Y:S02]  /*c660*/  IMAD.MOV.U32 R18, RZ, RZ, R3 ;  /* 0x000000ffff127224 */ /* 0x000fe400078e0003 */
[----:B------:R-:W-:Y:S01]  /*c670*/  IMAD R17, R5, R17, R0 ;  /* 0x0000001105117224 */ /* 0x000fe200078e0200 */
[----:B------:R-:W-:Y:S06]  /*c680*/  BRA `(.L_x_308) ;  /* 0x00000000001c7947 */ /* 0x000fec0003800000 */
.L_x_300:
[----:B------:R-:W-:Y:S01]  /*c690*/  UMOV UR4, URZ ;  /* 0x0000003f00047c82 */ /* 0x000fe20008000000 */
[----:B------:R-:W-:Y:S01]  /*c6a0*/  UMOV UR5, URZ ;  /* 0x0000003f00057c82 */ /* 0x000fe20008000000 */
[----:B------:R-:W-:Y:S01]  /*c6b0*/  ULDC UR6, c[0x0][0xc3c] ;  /* 0x00030f0000067ab9 */ /* 0x000fe20000000800 */
[----:B------:R-:W-:Y:S02]  /*c6c0*/  IMAD.MOV.U32 R16, RZ, RZ, R0 ;  /* 0x000000ffff107224 */ /* 0x000fe400078e0000 */
[----:B------:R-:W-:Y:S02]  /*c6d0*/  IMAD.U32 R17, RZ, RZ, UR4 ;  /* 0x00000004ff117e24 */ /* 0x000fe4000f8e00ff */
[----:B------:R-:W-:Y:S02]  /*c6e0*/  IMAD.U32 R18, RZ, RZ, UR5 ;  /* 0x00000005ff127e24 */ /* 0x000fe4000f8e00ff */
[----:B------:R-:W-:-:S07]  /*c6f0*/  IMAD.U32 R19, RZ, RZ, UR6 ;  /* 0x00000006ff137e24 */ /* 0x000fce000f8e00ff */
.L_x_308:
[----:B------:R-:W0:Y:S01]  /*c700*/  S2R R0, SR_TID.X ;  /* 0x0000000000007919 */ /* 0x000e220000002100 */
[----:B------:R-:W-:Y:S05]  /*c710*/  WARPSYNC.ALL ;  /* 0x0000000000007948 */ /* 0x000fea0003800000 */
[----:B------:R-:W-:Y:S01]  /*c720*/  BAR.SYNC.DEFER_BLOCKING 0x4, 0x200 ;  /* 0x0108000000007b1d */ /* 0x000fe20000010000 */
[----:B0-----:R-:W-:-:S04]  /*c730*/  LOP3.LUT R0, R0, 0x1f, RZ, 0xc0, !PT ;  /* 0x0000001f00007812 */ /* 0x001fc800078ec0ff */
[----:B------:R-:W-:-:S13]  /*c740*/  ISETP.NE.AND P0, PT, R0, RZ, PT ;  /* 0x000000ff0000720c */ /* 0x000fda0003f05270 */
[----:B------:R-:W0:Y:S01]  /*c750*/  @!P0 S2R R3, SR_CgaCtaId ;  /* 0x0000000000038919 */ /* 0x000e220000008800 */
[----:B------:R-:W-:-:S04]  /*c760*/  @!P0 MOV R0, 0x400 ;  /* 0x0000040000008802 */ /* 0x000fc80000000f00 */
[----:B0-----:R-:W-:-:S05]  /*c770*/  @!P0 LEA R22, R3, R0, 0x18 ;  /* 0x0000000003168211 */ /* 0x001fca00078ec0ff */
[----:B------:R0:W-:Y:S01]  /*c780*/  @!P0 STS.128 [R22+0x168d0], R16 ;  /* 0x0168d01016008388 */ /* 0x0001e20000000c00 */
[----:B------:R-:W-:Y:S06]  /*c790*/  BAR.ARV 0x5, 0x200 ;  /* 0x0148000000007b1d */ /* 0x000fec0000002000 */
.L_x_297:
[----:B------:R-:W-:Y:S02]  /*c7a0*/  ULDC UR4, c[0x0][0xc3c] ;  /* 0x00030f0000047ab9 */ /* 0x000fe40000000800 */
[----:B---3--:R-:W-:-:S13]  /*c7b0*/  ISETP.GE.AND P0, PT, R19, UR4, PT ;  /* 0x0000000413007c0c */ /* 0x008fda000bf06270 */
[----:B------:R-:W-:Y:S05]  /*c7c0*/  @!P0 BRA `(.L_x_309) ;  /* 0xffffffb400d48947 */ /* 0x000fea000383ffff */
[----:B------:R-:W-:Y:S05]  /*c7d0*/  BSYNC B8 ;  /* 0x0000000000087941 */ /* 0x000fea0003800000 */
.L_x_248:
[----:B0-----:R-:W3:Y:S01]  /*c7e0*/  LDL.LU R0, [R1+0x38] ;  /* 0x0000380001007983 */ /* 0x001ee20000300800 */
[----:B------:R-:W-:Y:S01]  /*c7f0*/  BSSY B0, `(.L_x_310) ;  /* 0x000000b000007945 */ /* 0x000fe20003800000 */
[----:B------:R-:W0:Y:S01]  /*c800*/  S2R R5, SR_CgaCtaId ;  /* 0x0000000000057919 */ /* 0x000e220000008800 */
[----:B---3--:R-:W-:-:S05]  /*c810*/  VIADD R0, R0, 0x1 ;  /* 0x0000000100007836 */ /* 0x008fca0000000000 */
[----:B------:R-:W-:-:S04]  /*c820*/  LEA.HI R2, R0, R0, RZ, 0x1 ;  /* 0x0000000000027211 */ /* 0x000fc800078f08ff */
[----:B------:R-:W-:Y:S02]  /*c830*/  LOP3.LUT R3, R2, 0xfffffffe, RZ, 0xc0, !PT ;  /* 0xfffffffe02037812 */ /* 0x000fe400078ec0ff */
[----:B------:R-:W-:Y:S02]  /*c840*/  MOV R2, 0x400 ;  /* 0x0000040000027802 */ /* 0x000fe40000000f00 */
[----:B------:R-:W-:Y:S02]  /*c850*/  IADD3 R0, R0, -R3, RZ ;  /* 0x8000000300007210 */ /* 0x000fe40007ffe0ff */
[----:B0-----:R-:W-:Y:S02]  /*c860*/  LEA R5, R5, R2, 0x18 ;  /* 0x0000000205057211 */ /* 0x001fe400078ec0ff */
[----:B------:R-:W-:-:S04]  /*c870*/  SHF.L.U32 R0, R0, 0x1f, RZ ;  /* 0x0000001f00007819 */ /* 0x000fc800000006ff */
[----:B------:R-:W0:Y:S02]  /*c880*/  SYNCS.PHASECHK.TRANS64.TRYWAIT P0, [R5+URZ+0x16820], R0 ;  /* 0x01682000050075a7 */ /* 0x000e24000800017f */
[----:B0-----:R-:W-:Y:S05]  /*c890*/  @!P0 BRA `(.L_x_311) ;  /* 0x00000044005c8947 */ /* 0x001fea0003800000 */
.L_x_453:
[----:B------:R-:W-:Y:S05]  /*c8a0*/  BSYNC B0 ;  /* 0x0000000000007941 */ /* 0x000fea0003800000 */
.L_x_310:
[----:B------:R-:W-:-:S03]  /*c8b0*/  UMOV UR4, 0xffffffff ;  /* 0xffffffff00047882 */ /* 0x000fc60000000000 */
[----:B------:R-:W-:Y:S05]  /*c8c0*/  BRA.DIV UR4, `(.L_x_312) ;  /* 0x0000004604647947 */ /* 0x000fea000b800000 */
[----:B0-----:R-:W0:Y:S02]  /*c8d0*/  S2R R0, SR_TID.X ;  /* 0x0000000000007919 */ /* 0x001e240000002100 */
[----:B0-----:R-:W-:-:S04]  /*c8e0*/  SHF.R.U32.HI R0, RZ, 0x5, R0 ;  /* 0x00000005ff007819 */ /* 0x001fc80000011600 */
[----:B------:R-:W-:-:S05]  /*c8f0*/  LOP3.LUT R0, R0, 0x3, RZ, 0xc0, !PT ;  /* 0x0000000300007812 */ /* 0x000fca00078ec0ff */
[----:B------:R0:W3:Y:S02]  /*c900*/  SHFL.IDX PT, R14, R0, RZ, 0x1f ;  /* 0x00001fff000e7589 */ /* 0x0000e400000e0000 */
.L_x_456:
[----:B---3--:R-:W-:Y:S01]  /*c910*/  ISETP.NE.AND P0, PT, R14, RZ, PT ;  /* 0x000000ff0e00720c */ /* 0x008fe20003f05270 */
[----:B------:R-:W-:-:S12]  /*c920*/  BSSY B0, `(.L_x_313) ;  /* 0x0000024000007945 */ /* 0x000fd80003800000 */
[----:B------:R-:W-:Y:S05]  /*c930*/  @P0 BRA `(.L_x_314) ;  /* 0x0000000000880947 */ /* 0x000fea0003800000 */
[----:B------:R-:W-:-:S03]  /*c940*/  UMOV UR4, 0xffffffff ;  /* 0xffffffff00047882 */ /* 0x000fc60000000000 */
[----:B------:R-:W-:Y:S05]  /*c950*/  BRA.DIV UR4, `(.L_x_315) ;  /* 0x0000004604747947 */ /* 0x000fea000b800000 */
[----:B------:R-:W-:-:S13]  /*c960*/  ELECT P6, URZ, PT ;  /* 0x00000000003f782f */ /* 0x000fda00038c0000 */
.L_x_459:
[----:B------:R-:W-:Y:S05]  /*c970*/  @!P6 BRA `(.L_x_314) ;  /* 0x000000000078e947 */ /* 0x000fea0003800000 */
[----:B------:R-:W-:-:S06]  /*c980*/  ULOP3.LUT UR4, UR37, 0x2, URZ, 0xfc, !UPT ;  /* 0x0000000225047892 */ /* 0x000fcc000f8efc3f */
[----:B0-----:R-:W-:-:S05]  /*c990*/  IMAD.U32 R0, RZ, RZ, UR4 ;  /* 0x00000004ff007e24 */ /* 0x001fca000f8e00ff */
[----:B------:R-:W-:-:S13]  /*c9a0*/  ISETP.NE.AND P0, PT, R0, 0x3, PT ;  /* 0x000000030000780c */ /* 0x000fda0003f05270 */
[----:B------:R-:W-:Y:S05]  /*c9b0*/  @!P0 BRA `(.L_x_316) ;  /* 0x0000000000048947 */ /* 0x000fea0003800000 */
[----:B------:R-:W-:Y:S01]  /*c9c0*/  BPT.TRAP 0x1 ;  /* 0x000000040000795c */ /* 0x000fe20000300000 */
.L_x_316:
[----:B------:R-:W-:Y:S01]  /*c9d0*/  IMAD R3, R25, 0x8, R5 ;  /* 0x0000000819037824 */ /* 0x000fe200078e0205 */
[----:B------:R-:W-:Y:S01]  /*c9e0*/  SHF.L.U32 R2, R27, 0x1f, RZ ;  /* 0x0000001f1b027819 */ /* 0x000fe200000006ff */
[----:B------:R-:W-:-:S03]  /*c9f0*/  VIADD R25, R25, 0x1 ;  /* 0x0000000119197836 */ /* 0x000fc60000000000 */
[----:B------:R-:W0:Y:S02]  /*ca00*/  SYNCS.PHASECHK.TRANS64.TRYWAIT P1, [R3+URZ+0x16840], R2 ;  /* 0x01684002030075a7 */ /* 0x000e24000802017f */
[----:B------:R-:W-:-:S04]  /*ca10*/  ISETP.NE.AND P2, PT, R25, 0x2, PT ;  /* 0x000000021900780c */ /* 0x000fc80003f45270 */
[----:B------:R-:W-:Y:S01]  /*ca20*/  SEL R0, RZ, 0x1, P2 ;  /* 0x00000001ff007807 */ /* 0x000fe20001000000 */
[----:B0-----:R-:W-:Y:S08]  /*ca30*/  @!P1 BRA `(.L_x_317) ;  /* 0x00000044005c9947 */ /* 0x001ff00003800000 */
.L_x_460:
[----:B------:R-:W-:Y:S02]  /*ca40*/  SEL R25, R25, RZ, P2 ;  /* 0x000000ff19197207 */ /* 0x000fe40001000000 */
[----:B------:R-:W-:Y:S01]  /*ca50*/  LOP3.LUT R0, R27, R0, RZ, 0x3c, !PT ;  /* 0x000000001b007212 */ /* 0x000fe200078e3cff */
[----:B------:R-:W-:Y:S06]  /*ca60*/  @!P0 BRA `(.L_x_318) ;  /* 0x0000000000048947 */ /* 0x000fec0003800000 */
[----:B------:R-:W-:Y:S01]  /*ca70*/  BPT.TRAP 0x1 ;  /* 0x000000040000795c */ /* 0x000fe20000300000 */
.L_x_318:
[----:B------:R-:W-:Y:S01]  /*ca80*/  IMAD R25, R25, 0x8, R5 ;  /* 0x0000000819197824 */ /* 0x000fe200078e0205 */
[----:B------:R-:W-:-:S04]  /*ca90*/  SHF.L.U32 R0, R0, 0x1f, RZ ;  /* 0x0000001f00007819 */ /* 0x000fc800000006ff */
[----:B------:R-:W3:Y:S02]  /*caa0*/  SYNCS.PHASECHK.TRANS64.TRYWAIT P1, [R25+URZ+0x16840], R0 ;  /* 0x01684000190075a7 */ /* 0x000ee4000802017f */
[----:B---3--:R-:W-:Y:S05]  /*cab0*/  @!P1 BRA `(.L_x_319) ;  /* 0x0000004400509947 */ /* 0x008fea0003800000 */
.L_x_461:
[----:B------:R-:W-:Y:S05]  /*cac0*/  @!P0 BRA `(.L_x_320) ;  /* 0x0000000000048947 */ /* 0x000fea0003800000 */
[----:B------:R-:W-:Y:S01]  /*cad0*/  BPT.TRAP 0x1 ;  /* 0x000000040000795c */ /* 0x000fe20000300000 */
.L_x_320:
[----:B------:R-:W4:Y:S02]  /*cae0*/  SYNCS.PHASECHK.TRANS64.TRYWAIT P1, [R3+URZ+0x16860], R2 ;  /* 0x01686002030075a7 */ /* 0x000f24000802017f */
[----:B----4-:R-:W-:Y:S05]  /*caf0*/  @!P1 BRA `(.L_x_321) ;  /* 0x0000004400549947 */ /* 0x010fea0003800000 */
.L_x_462:
[----:B------:R-:W-:Y:S05]  /*cb00*/  @!P0 BRA `(.L_x_322) ;  /* 0x0000000000048947 */ /* 0x000fea0003800000 */
[----:B------:R-:W-:Y:S01]  /*cb10*/  BPT.TRAP 0x1 ;  /* 0x000000040000795c */ /* 0x000fe20000300000 */
.L_x_322:
[----:B------:R0:W0:Y:S02]  /*cb20*/  SYNCS.PHASECHK.TRANS64.TRYWAIT P0, [R25+URZ+0x16860], R0 ;  /* 0x01686000190075a7 */ /* 0x000024000800017f */
[----:B0-----:R-:W-:Y:S05]  /*cb30*/  @!P0 NANOSLEEP.SYNCS 0x989680 ;  /* 0x009896800000895d */ /* 0x001fea0003900000 */
[----:B------:R-:W0:Y:S02]  /*cb40*/  @!P0 SYNCS.PHASECHK.TRANS64 P0, [R25+URZ+0x16860], R0 ;  /* 0x01686000190085a7 */ /* 0x000e24000800007f */
[----:B0-----:R-:W-:Y:S05]  /*cb50*/  @!P0 BRA `(.L_x_322) ;  /* 0xfffffffc00f08947 */ /* 0x001fea000383ffff */
.L_x_314:
[----:B------:R-:W-:Y:S05]  /*cb60*/  BSYNC B0 ;  /* 0x0000000000007941 */ /* 0x000fea0003800000 */
.L_x_313:
[----:B------:R-:W-:Y:S05]  /*cb70*/  EXIT ;  /* 0x000000000000794d */ /* 0x000fea0003800000 */
.L_x_208:
[----:B0-----:R-:W-:-:S04]  /*cb80*/  IMAD.U32 R3, RZ, RZ, UR49 ;  /* 0x00000031ff037e24 */ /* 0x001fc8000f8e00ff */
[----:B------:R0:W1:Y:S03]  /*cb90*/  SYNCS.PHASECHK.TRANS64.TRYWAIT P1, [R3+URZ+0x16800], R0 ;  /* 0x01680000030075a7 */ /* 0x000066000802017f */
[----:B-1----:R-:W-:Y:S05]  /*cba0*/  @!P1 NANOSLEEP.SYNCS 0x989680 ;  /* 0x009896800000995d */ /* 0x002fea0003900000 */
[----:B------:R-:W1:Y:S02]  /*cbb0*/  @!P1 SYNCS.PHASECHK.TRANS64 P1, [R3+URZ+0x16800], R0 ;  /* 0x01680000030095a7 */ /* 0x000e64000802007f */
[----:B-1----:R-:W-:Y:S05]  /*cbc0*/  @!P1 BRA `(.L_x_208) ;  /* 0xfffffffc00ec9947 */ /* 0x002fea000383ffff */
[----:B------:R-:W-:Y:S05]  /*cbd0*/  BRA `(.L_x_323) ;  /* 0xffffff48002c7947 */ /* 0x000fea000383ffff */
.L_x_212:
[----:B-1----:R1:W2:Y:S02]  /*cbe0*/  SYNCS.PHASECHK.TRANS64.TRYWAIT P1, [R4+URZ+0x16830], R3 ;  /* 0x01683003040075a7 */ /* 0x0022a4000802017f */
[----:B--2---:R-:W-:Y:S05]  /*cbf0*/  @!P1 NANOSLEEP.SYNCS 0x989680 ;  /* 0x009896800000995d */ /* 0x004fea0003900000 */
[----:B------:R-:W2:Y:S02]  /*cc00*/  @!P1 SYNCS.PHASECHK.TRANS64 P1, [R4+URZ+0x16830], R3 ;  /* 0x01683003040095a7 */ /* 0x000ea4000802007f */
[----:B--2---:R-:W-:Y:S05]  /*cc10*/  @!P1 BRA `(.L_x_212) ;  /* 0xfffffffc00f09947 */ /* 0x004fea000383ffff */
[----:B------:R-:W-:Y:S05]  /*cc20*/  BRA `(.L_x_211) ;  /* 0xffffff48004c7947 */ /* 0x000fea000383ffff */
.L_x_218:
[----:B-1----:R-:W-:-:S04]  /*cc30*/  IMAD.U32 R3, RZ, RZ, UR6 ;  /* 0x00000006ff037e24 */ /* 0x002fc8000f8e00ff */
[----:B------:R1:W2:Y:S03]  /*cc40*/  SYNCS.PHASECHK.TRANS64.TRYWAIT P1, [R3+URZ+0x16830], R0 ;  /* 0x01683000030075a7 */ /* 0x0002a6000802017f */
[----:B--2---:R-:W-:Y:S05]  /*cc50*/  @!P1 NANOSLEEP.SYNCS 0x989680 ;  /* 0x009896800000995d */ /* 0x004fea0003900000 */
[----:B------:R-:W2:Y:S02]  /*cc60*/  @!P1 SYNCS.PHASECHK.TRANS64 P1, [R3+URZ+0x16830], R0 ;  /* 0x01683000030095a7 */ /* 0x000ea4000802007f */
[----:B--2---:R-:W-:Y:S05]  /*cc70*/  @!P1 BRA `(.L_x_218) ;  /* 0xfffffffc00ec9947 */ /* 0x004fea000383ffff */
[----:B------:R-:W-:Y:S05]  /*cc80*/  BRA `(.L_x_215) ;  /* 0xffffff6800747947 */ /* 0x000fea000383ffff */
.L_x_222:
[----:B-1----:R-:W-:-:S04]  /*cc90*/  MOV R3, UR6 ;  /* 0x0000000600037c02 */ /* 0x002fc80008000f00 */
[----:B------:R1:W2:Y:S03]  /*cca0*/  SYNCS.PHASECHK.TRANS64.TRYWAIT P1, [R3+URZ+0x16850], R0 ;  /* 0x01685000030075a7 */ /* 0x0002a6000802017f */
[----:B--2---:R-:W-:Y:S05]  /*ccb0*/  @!P1 NANOSLEEP.SYNCS 0x989680 ;  /* 0x009896800000995d */ /* 0x004fea0003900000 */
[----:B------:R-:W2:Y:S02]  /*ccc0*/  @!P1 SYNCS.PHASECHK.TRANS64 P1, [R3+URZ+0x16850], R0 ;  /* 0x01685000030095a7 */ /* 0x000ea4000802007f */
[----:B--2---:R-:W-:Y:S05]  /*ccd0*/  @!P1 BRA `(.L_x_222) ;  /* 0xfffffffc00ec9947 */ /* 0x004fea000383ffff */
[----:B------:R-:W-:Y:S05]  /*cce0*/  BRA `(.L_x_219) ;  /* 0xffffff6800fc7947 */ /* 0x000fea000383ffff */
.L_x_229:
[----:B-1----:R-:W-:-:S04]  /*ccf0*/  IMAD.U32 R11, RZ, RZ, UR5 ;  /* 0x00000005ff0b7e24 */ /* 0x002fc8000f8e00ff */
[----:B------:R1:W2:Y:S03]  /*cd00*/  SYNCS.PHASECHK.TRANS64.TRYWAIT P1, [R11+URZ+0x16850], R4 ;  /* 0x016850040b0075a7 */ /* 0x0002a6000802017f */
[----:B--2---:R-:W-:Y:S05]  /*cd10*/  @!P1 NANOSLEEP.SYNCS 0x989680 ;  /* 0x009896800000995d */ /* 0x004fea0003900000 */
[----:B------:R-:W2:Y:S02]  /*cd20*/  @!P1 SYNCS.PHASECHK.TRANS64 P1, [R11+URZ+0x16850], R4 ;  /* 0x016850040b0095a7 */ /* 0x000ea4000802007f */
[----:B--2---:R-:W-:Y:S05]  /*cd30*/  @!P1 BRA `(.L_x_229) ;  /* 0xfffffffc00ec9947 */ /* 0x004fea000383ffff */
[----:B------:R-:W-:Y:S05]  /*cd40*/  BRA `(.L_x_228) ;  /* 0xffffff8400847947 */ /* 0x000fea000383ffff */
.L_x_260:
[----:B0-----:R-:W0:Y:S01]  /*cd50*/  S2R R20, SR_TID.X ;  /* 0x0000000000147919 */ /* 0x001e220000002100 */
[----:B------:R-:W-:Y:S01]  /*cd60*/  BSSY B0, `(.L_x_324) ;  /* 0x000000a000007945 */ /* 0x000fe20003800000 */
[----:B------:R-:W-:Y:S02]  /*cd70*/  IMAD.MOV.U32 R12, RZ, RZ, RZ ;  /* 0x000000ffff0c7224 */ /* 0x000fe400078e00ff */
[----:B------:R-:W-:Y:S02]  /*cd80*/  IMAD.MOV.U32 R11, RZ, RZ, 0x1f ;  /* 0x0000001fff0b7424 */ /* 0x000fe400078e00ff */
[----:B------:R-:W-:Y:S01]  /*cd90*/  IMAD.MOV.U32 R15, RZ, RZ, -0x1 ;  /* 0xffffffffff0f7424 */ /* 0x000fe200078e00ff */
[----:B0-----:R-:W-:-:S04]  /*cda0*/  SHF.R.U32.HI R9, RZ, 0x5, R20 ;  /* 0x00000005ff097819 */ /* 0x001fc80000011614 */
[----:B------:R-:W-:-:S05]  /*cdb0*/  LOP3.LUT R9, R9, 0x3, RZ, 0xc0, !PT ;  /* 0x0000000309097812 */ /* 0x000fca00078ec0ff */
[----:B------:R-:W-:-:S07]  /*cdc0*/  IMAD.MOV.U32 R13, RZ, RZ, R9 ;  /* 0x000000ffff0d7224 */ /* 0x000fce00078e0009 */
[----:B-----5:R-:W-:Y:S05]  /*cdd0*/  WARPSYNC.COLLECTIVE R15, `(.L_x_325) ;  /* 0x000000000f087348 */ /* 0x020fea0003c00000 */
[----:B------:R0:W1:Y:S02]  /*cde0*/  SHFL.IDX P6, R14, R13, R12, R11 ;  /* 0x0000000c0d0e7389 */ /* 0x00006400000c000b */
[----:B01---5:R-:W-:Y:S01]  /*cdf0*/  ENDCOLLECTIVE ;  /* 0x000000000000791b */ /* 0x023fe20003800000 */
.L_x_325:
[----:B------:R-:W-:Y:S05]  /*ce00*/  BSYNC B0 ;  /* 0x0000000000007941 */ /* 0x000fea0003800000 */
.L_x_324:
[----:B------:R-:W-:Y:S05]  /*ce10*/  BRA `(.L_x_326) ;  /* 0xffffffbc00807947 */ /* 0x000fea000383ffff */
.L_x_263:
[----:B0-----:R0:W2:Y:S02]  /*ce20*/  SYNCS.PHASECHK.TRANS64.TRYWAIT P0, [R3+URZ+0x16840], R4 ;  /* 0x01684004030075a7 */ /* 0x0010a4000800017f */
[----:B--2---:R-:W-:Y:S05]  /*ce30*/  @!P0 NANOSLEEP.SYNCS 0x989680 ;  /* 0x009896800000895d */ /* 0x004fea0003900000 */
[----:B------:R-:W2:Y:S02]  /*ce40*/  @!P0 SYNCS.PHASECHK.TRANS64 P0, [R3+URZ+0x16840], R4 ;  /* 0x01684004030085a7 */ /* 0x000ea4000800007f */
[----:B--2---:R-:W-:Y:S05]  /*ce50*/  @!P0 BRA `(.L_x_263) ;  /* 0xfffffffc00f08947 */ /* 0x004fea000383ffff */
[----:B------:R-:W-:Y:S05]  /*ce60*/  BRA `(.L_x_327) ;  /* 0xffffffbc00e07947 */ /* 0x000fea000383ffff */
.L_x_264:
        /* <DEDUP_REMOVED lines=8> */
.L_x_329:
[----:B------:R-:W-:Y:S05]  /*cef0*/  BSYNC B0 ;  /* 0x0000000000007941 */ /* 0x000fea0003800000 */
.L_x_328:
[----:B------:R-:W-:Y:S01]  /*cf00*/  IMAD.MOV.U32 R13, RZ, RZ, R0 ;  /* 0x000000ffff0d7224 */ /* 0x000fe200078e0000 */
[----:B------:R-:W-:Y:S01]  /*cf10*/  MOV R15, 0xffffffff ;  /* 0xffffffff000f7802 */ /* 0x000fe20000000f00 */
[----:B------:R-:W-:Y:S02]  /*cf20*/  IMAD.MOV.U32 R12, RZ, RZ, RZ ;  /* 0x000000ffff0c7224 */ /* 0x000fe400078e00ff */
[----:B------:R-:W-:Y:S02]  /*cf30*/  IMAD.MOV.U32 R11, RZ, RZ, 0x181f ;  /* 0x0000181fff0b7424 */ /* 0x000fe400078e00ff */
[----:B------:R-:W-:Y:S02]  /*cf40*/  IMAD.MOV.U32 R6, RZ, RZ, R14 ;  /* 0x000000ffff067224 */ /* 0x000fe400078e000e */
[----:B------:R-:W-:-:S07]  /*cf50*/  @P0 IMAD R8, R5, 0x2, R22 ;  /* 0x0000000205080824 */ /* 0x000fce00078e0216 */
[----:B------:R-:W-:Y:S05]  /*cf60*/  WARPSYNC.COLLECTIVE R15, `(.L_x_330) ;  /* 0x000000000f087348 */ /* 0x000fea0003c00000 */
[----:B------:R0:W1:Y:S02]  /*cf70*/  SHFL.IDX P6, R14, R13, R12, R11 ;  /* 0x0000000c0d0e7389 */ /* 0x00006400000c000b */
[----:B01----:R-:W-:Y:S01]  /*cf80*/  ENDCOLLECTIVE ;  /* 0x000000000000791b */ /* 0x003fe20003800000 */
.L_x_330:
[----:B------:R-:W-:Y:S02]  /*cf90*/  IMAD.MOV.U32 R13, RZ, RZ, R2 ;  /* 0x000000ffff0d7224 */ /* 0x000fe400078e0002 */
[----:B------:R-:W-:Y:S02]  /*cfa0*/  IMAD.MOV.U32 R12, RZ, RZ, 0x1 ;  /* 0x00000001ff0c7424 */ /* 0x000fe400078e00ff */
[----:B------:R-:W-:-:S07]  /*cfb0*/  IMAD.MOV.U32 R7, RZ, RZ, R14 ;  /* 0x000000ffff077224 */ /* 0x000fce00078e000e */
[----:B------:R-:W-:Y:S05]  /*cfc0*/  WARPSYNC.COLLECTIVE R15, `(.L_x_331) ;  /* 0x000000000f087348 */ /* 0x000fea0003c00000 */
[----:B------:R0:W1:Y:S02]  /*cfd0*/  SHFL.IDX P6, R14, R13, R12, R11 ;  /* 0x0000000c0d0e7389 */ /* 0x00006400000c000b */
[----:B01----:R-:W-:Y:S01]  /*cfe0*/  ENDCOLLECTIVE ;  /* 0x000000000000791b */ /* 0x003fe20003800000 */
.L_x_331:
[----:B------:R-:W-:-:S05]  /*cff0*/  @P0 LEA R7, P1, R28, R7, 0x1 ;  /* 0x000000071c070211 */ /* 0x000fca00078208ff */
[----:B------:R-:W-:Y:S01]  /*d000*/  @P0 IMAD.X R6, RZ, RZ, R6, P1 ;  /* 0x000000ffff060224 */ /* 0x000fe200008e0606 */
[----:B------:R-:W-:-:S04]  /*d010*/  ISETP.GE.AND P1, PT, R4, 0x11, PT ;  /* 0x000000110400780c */ /* 0x000fc80003f26270 */
[----:B------:R-:W-:Y:S02]  /*d020*/  @P0 LOP3.LUT R7, R7, R6, RZ, 0x3c, !PT ;  /* 0x0000000607070212 */ /* 0x000fe400078e3cff */
[----:B------:R-:W-:Y:S02]  /*d030*/  MOV R13, R0 ;  /* 0x00000000000d7202 */ /* 0x000fe40000000f00 */
[----:B------:R-:W-:-:S04]  /*d040*/  @P0 LOP3.LUT R6, R7, R6, RZ, 0x3c, !PT ;  /* 0x0000000607060212 */ /* 0x000fc800078e3cff */
[----:B------:R-:W-:-:S05]  /*d050*/  @P0 LOP3.LUT R7, R7, R6, RZ, 0x3c, !PT ;  /* 0x0000000607070212 */ /* 0x000fca00078e3cff */
[----:B------:R-:W-:Y:S01]  /*d060*/  @!PT LDS RZ, [RZ] ;  /* 0x00000000fffff984 */ /* 0x000fe20000000800 */
[----:B------:R-:W-:Y:S01]  /*d070*/  @!PT LDS RZ, [RZ] ;  /* 0x00000000fffff984 */ /* 0x000fe20000000800 */
[----:B------:R-:W-:Y:S01]  /*d080*/  @!PT LDS RZ, [RZ] ;  /* 0x00000000fffff984 */ /* 0x000fe20000000800 */
[----:B------:R0:W-:Y:S02]  /*d090*/  @P0 LDGSTS.E.BYPASS.LTC128B.128 [R8+0xe400], desc[UR50][R6.64], !P2 ;  /* 0x0e40000006080fae */ /* 0x0001e4000d101d72 */
[----:B0-----:R-:W-:-:S07]  /*d0a0*/  IMAD.MOV.U32 R6, RZ, RZ, R14 ;  /* 0x000000ffff067224 */ /* 0x001fce00078e000e */
[----:B------:R-:W-:Y:S05]  /*d0b0*/  WARPSYNC.COLLECTIVE R15, `(.L_x_332) ;  /* 0x000000000f087348 */ /* 0x000fea0003c00000 */
[----:B------:R0:W1:Y:S02]  /*d0c0*/  SHFL.IDX P6, R14, R13, R12, R11 ;  /* 0x0000000c0d0e7389 */ /* 0x00006400000c000b */
[----:B01----:R-:W-:Y:S01]  /*d0d0*/  ENDCOLLECTIVE ;  /* 0x000000000000791b */ /* 0x003fe20003800000 */
.L_x_332:
[----:B------:R-:W-:Y:S02]  /*d0e0*/  @P1 IMAD R8, R5, 0x2, R22 ;  /* 0x0000000205081824 */ /* 0x000fe400078e0216 */
[----:B------:R-:W-:Y:S02]  /*d0f0*/  IMAD.MOV.U32 R13, RZ, RZ, R2 ;  /* 0x000000ffff0d7224 */ /* 0x000fe400078e0002 */
[----:B------:R-:W-:Y:S02]  /*d100*/  IMAD.MOV.U32 R12, RZ, RZ, 0x2 ;  /* 0x00000002ff0c7424 */ /* 0x000fe400078e00ff */
[----:B------:R-:W-:-:S07]  /*d110*/  IMAD.MOV.U32 R7, RZ, RZ, R14 ;  /* 0x000000ffff077224 */ /* 0x000fce00078e000e */
[----:B------:R-:W-:Y:S05]  /*d120*/  WARPSYNC.COLLECTIVE R15, `(.L_x_333) ;  /* 0x000000000f087348 */ /* 0x000fea0003c00000 */
[----:B------:R0:W1:Y:S02]  /*d130*/  SHFL.IDX P6, R14, R13, R12, R11 ;  /* 0x0000000c0d0e7389 */ /* 0x00006400000c000b */
[----:B01----:R-:W-:Y:S01]  /*d140*/  ENDCOLLECTIVE ;  /* 0x000000000000791b */ /* 0x003fe20003800000 */
.L_x_333:
[----:B------:R-:W-:-:S05]  /*d150*/  @P1 LEA R7, P0, R28, R7, 0x1 ;  /* 0x000000071c071211 */ /* 0x000fca00078008ff */
[----:B------:R-:W-:-:S05]  /*d160*/  @P1 IMAD.X R6, RZ, RZ, R6, P0 ;  /* 0x000000ffff061224 */ /* 0x000fca00000e0606 */
[----:B------:R-:W-:Y:S02]  /*d170*/  @P1 LOP3.LUT R7, R7, R6, RZ, 0x3c, !PT ;  /* 0x0000000607071212 */ /* 0x000fe400078e3cff */
[----:B------:R-:W-:Y:S02]  /*d180*/  MOV R13, R0 ;  /* 0x00000000000d7202 */ /* 0x000fe40000000f00 */
        /* <DEDUP_REMOVED lines=11> */
.L_x_334:
[----:B------:R-:W-:Y:S02]  /*d240*/  @P1 IMAD R8, R5, 0x2, R22 ;  /* 0x0000000205081824 */ /* 0x000fe400078e0216 */
[----:B------:R-:W-:Y:S02]  /*d250*/  IMAD.MOV.U32 R13, RZ, RZ, R2 ;  /* 0x000000ffff0d7224 */ /* 0x000fe400078e0002 */
[----:B------:R-:W-:Y:S02]  /*d260*/  IMAD.MOV.U32 R12, RZ, RZ, 0x3 ;  /* 0x00000003ff0c7424 */ /* 0x000fe400078e00ff */
[----:B------:R-:W-:-:S07]  /*d270*/  IMAD.MOV.U32 R7, RZ, RZ, R14 ;  /* 0x000000ffff077224 */ /* 0x000fce00078e000e */
[----:B------:R-:W-:Y:S05]  /*d280*/  WARPSYNC.COLLECTIVE R15, `(.L_x_335) ;  /* 0x000000000f087348 */ /* 0x000fea0003c00000 */
[----:B------:R0:W1:Y:S02]  /*d290*/  SHFL.IDX P6, R14, R13, R12, R11 ;  /* 0x0000000c0d0e7389 */ /* 0x00006400000c000b */
[----:B01----:R-:W-:Y:S01]  /*d2a0*/  ENDCOLLECTIVE ;  /* 0x000000000000791b */ /* 0x003fe20003800000 */
.L_x_335:
        /* <DEDUP_REMOVED lines=15> */
.L_x_336:
[----:B------:R-:W-:Y:S02]  /*d3a0*/  @P1 IMAD R8, R5, 0x2, R22 ;  /* 0x0000000205081824 */ /* 0x000fe400078e0216 */
[----:B------:R-:W-:Y:S02]  /*d3b0*/  IMAD.MOV.U32 R13, RZ, RZ, R2 ;  /* 0x000000ffff0d7224 */ /* 0x000fe400078e0002 */
[----:B------:R-:W-:Y:S02]  /*d3c0*/  IMAD.MOV.U32 R12, RZ, RZ, 0x4 ;  /* 0x00000004ff0c7424 */ /* 0x000fe400078e00ff */
[----:B------:R-:W-:-:S07]  /*d3d0*/  IMAD.MOV.U32 R7, RZ, RZ, R14 ;  /* 0x000000ffff077224 */ /* 0x000fce00078e000e */
[----:B------:R-:W-:Y:S05]  /*d3e0*/  WARPSYNC.COLLECTIVE R15, `(.L_x_337) ;  /* 0x000000000f087348 */ /* 0x000fea0003c00000 */
[----:B------:R0:W1:Y:S02]  /*d3f0*/  SHFL.IDX P6, R14, R13, R12, R11 ;  /* 0x0000000c0d0e7389 */ /* 0x00006400000c000b */
[----:B01----:R-:W-:Y:S01]  /*d400*/  ENDCOLLECTIVE ;  /* 0x000000000000791b */ /* 0x003fe20003800000 */
.L_x_337:
        /* <DEDUP_REMOVED lines=15> */
.L_x_338:
[----:B------:R-:W-:Y:S02]  /*d500*/  @P1 IMAD R8, R5, 0x2, R22 ;  /* 0x0000000205081824 */ /* 0x000fe400078e0216 */
[----:B------:R-:W-:Y:S02]  /*d510*/  IMAD.MOV.U32 R13, RZ, RZ, R2 ;  /* 0x000000ffff0d7224 */ /* 0x000fe400078e0002 */
[----:B------:R-:W-:Y:S02]  /*d520*/  IMAD.MOV.U32 R12, RZ, RZ, 0x5 ;  /* 0x00000005ff0c7424 */ /* 0x000fe400078e00ff */
[----:B------:R-:W-:-:S07]  /*d530*/  IMAD.MOV.U32 R7, RZ, RZ, R14 ;  /* 0x000000ffff077224 */ /* 0x000fce00078e000e */
[----:B------:R-:W-:Y:S05]  /*d540*/  WARPSYNC.COLLECTIVE R15, `(.L_x_339) ;  /* 0x000000000f087348 */ /* 0x000fea0003c00000 */
[----:B------:R0:W1:Y:S02]  /*d550*/  SHFL.IDX P6, R14, R13, R12, R11 ;  /* 0x0000000c0d0e7389 */ /* 0x00006400000c000b */
[----:B01----:R-:W-:Y:S01]  /*d560*/  ENDCOLLECTIVE ;  /* 0x000000000000791b */ /* 0x003fe20003800000 */
.L_x_339:
        /* <DEDUP_REMOVED lines=15> */
.L_x_340:
[----:B------:R-:W-:Y:S02]  /*d660*/  @P1 IMAD R8, R5, 0x2, R22 ;  /* 0x0000000205081824 */ /* 0x000fe400078e0216 */
[----:B------:R-:W-:Y:S02]  /*d670*/  IMAD.MOV.U32 R13, RZ, RZ, R2 ;  /* 0x000000ffff0d7224 */ /* 0x000fe400078e0002 */
[----:B------:R-:W-:Y:S02]  /*d680*/  IMAD.MOV.U32 R12, RZ, RZ, 0x6 ;  /* 0x00000006ff0c7424 */ /* 0x000fe400078e00ff */
[----:B------:R-:W-:-:S07]  /*d690*/  IMAD.MOV.U32 R7, RZ, RZ, R14 ;  /* 0x000000ffff077224 */ /* 0x000fce00078e000e */
[----:B------:R-:W-:Y:S05]  /*d6a0*/  WARPSYNC.COLLECTIVE R15, `(.L_x_341) ;  /* 0x000000000f087348 */ /* 0x000fea0003c00000 */
[----:B------:R0:W1:Y:S02]  /*d6b0*/  SHFL.IDX P6, R14, R13, R12, R11 ;  /* 0x0000000c0d0e7389 */ /* 0x00006400000c000b */
[----:B01----:R-:W-:Y:S01]  /*d6c0*/  ENDCOLLECTIVE ;  /* 0x000000000000791b */ /* 0x003fe20003800000 */
.L_x_341:
        /* <DEDUP_REMOVED lines=15> */
.L_x_342:
[----:B------:R-:W-:Y:S02]  /*d7c0*/  @P1 IMAD R8, R5, 0x2, R22 ;  /* 0x0000000205081824 */ /* 0x000fe400078e0216 */
[----:B------:R-:W-:Y:S02]  /*d7d0*/  IMAD.MOV.U32 R13, RZ, RZ, R2 ;  /* 0x000000ffff0d7224 */ /* 0x000fe400078e0002 */
[----:B------:R-:W-:Y:S02]  /*d7e0*/  IMAD.MOV.U32 R12, RZ, RZ, 0x7 ;  /* 0x00000007ff0c7424 */ /* 0x000fe400078e00ff */
[----:B------:R-:W-:-:S07]  /*d7f0*/  IMAD.MOV.U32 R7, RZ, RZ, R14 ;  /* 0x000000ffff077224 */ /* 0x000fce00078e000e */
[----:B------:R-:W-:Y:S05]  /*d800*/  WARPSYNC.COLLECTIVE R15, `(.L_x_343) ;  /* 0x000000000f087348 */ /* 0x000fea0003c00000 */
[----:B------:R0:W1:Y:S02]  /*d810*/  SHFL.IDX P6, R14, R13, R12, R11 ;  /* 0x0000000c0d0e7389 */ /* 0x00006400000c000b */
[----:B01----:R-:W-:Y:S01]  /*d820*/  ENDCOLLECTIVE ;  /* 0x000000000000791b */ /* 0x003fe20003800000 */
.L_x_343:
[----:B------:R-:W-:-:S05]  /*d830*/  @P1 LEA R7, P0, R28, R7, 0x1 ;  /* 0x000000071c071211 */ /* 0x000fca00078008ff */
[----:B------:R-:W-:-:S05]  /*d840*/  @P1 IMAD.X R6, RZ, RZ, R6, P0 ;  /* 0x000000ffff061224 */ /* 0x000fca00000e0606 */
[----:B------:R-:W-:Y:S02]  /*d850*/  @P1 LOP3.LUT R7, R7, R6, RZ, 0x3c, !PT ;  /* 0x0000000607071212 */ /* 0x000fe400078e3cff */
[----:B------:R-:W-:Y:S02]  /*d860*/  MOV R13, R0 ;  /* 0x00000000000d7202 */ /* 0x000fe40000000f00 */
[----:B------:R-:W-:-:S04]  /*d870*/  @P1 LOP3.LUT R6, R7, R6, RZ, 0x3c, !PT ;  /* 0x0000000607061212 */ /* 0x000fc800078e3cff */
[----:B------:R-:W-:Y:S01]  /*d880*/  @P1 LOP3.LUT R7, R7, R6, RZ, 0x3c, !PT ;  /* 0x0000000607071212 */ /* 0x000fe200078e3cff */
[----:B------:R-:W-:-:S07]  /*d890*/  IMAD.MOV.U32 R2, RZ, RZ, R14 ;  /* 0x000000ffff027224 */ /* 0x000fce00078e000e */
[----:B------:R-:W-:Y:S05]  /*d8a0*/  WARPSYNC.COLLECTIVE R15, `(.L_x_344) ;  /* 0x000000000f087348 */ /* 0x000fea0003c00000 */
[----:B------:R0:W1:Y:S02]  /*d8b0*/  SHFL.IDX P6, R14, R13, R12, R11 ;  /* 0x0000000c0d0e7389 */ /* 0x00006400000c000b */
[----:B01----:R-:W-:Y:S01]  /*d8c0*/  ENDCOLLECTIVE ;  /* 0x000000000000791b */ /* 0x003fe20003800000 */
.L_x_344:
[----:B------:R-:W-:Y:S01]  /*d8d0*/  @!PT LDS RZ, [RZ] ;  /* 0x00000000fffff984 */ /* 0x000fe20000000800 */
[----:B------:R-:W-:Y:S01]  /*d8e0*/  @!PT LDS RZ, [RZ] ;  /* 0x00000000fffff984 */ /* 0x000fe20000000800 */
[----:B------:R-:W-:Y:S01]  /*d8f0*/  @!PT LDS RZ, [RZ] ;  /* 0x00000000fffff984 */ /* 0x000fe20000000800 */
[----:B------:R0:W-:Y:S01]  /*d900*/  @P1 LDGSTS.E.BYPASS.LTC128B.128 [R8+0x11400], desc[UR50][R6.64], !P2 ;  /* 0x1140000006081fae */ /* 0x0001e2000d101d72 */
[----:B------:R-:W-:Y:S01]  /*d910*/  IMAD.MOV.U32 R0, RZ, RZ, R14 ;  /* 0x000000ffff007224 */ /* 0x000fe200078e000e */
[----:B------:R-:W-:Y:S06]  /*d920*/  BRA `(.L_x_345) ;  /* 0xffffffb800f47947 */ /* 0x000fec000383ffff */
.L_x_269:
[----:B------:R-:W-:Y:S02]  /*d930*/  IMAD.MOV.U32 R13, RZ, RZ, R4 ;  /* 0x000000ffff0d7224 */ /* 0x000fe400078e0004 */
[----:B------:R-:W-:Y:S02]  /*d940*/  IMAD.MOV.U32 R12, RZ, RZ, RZ ;  /* 0x000000ffff0c7224 */ /* 0x000fe400078e00ff */
[----:B------:R-:W-:Y:S02]  /*d950*/  IMAD.MOV.U32 R11, RZ, RZ, 0x181f ;  /* 0x0000181fff0b7424 */ /* 0x000fe400078e00ff */
[----:B------:R-:W-:Y:S02]  /*d960*/  IMAD.MOV.U32 R15, RZ, RZ, -0x1 ;  /* 0xffffffffff0f7424 */ /* 0x000fe400078e00ff */
[----:B-----5:R-:W-:Y:S02]  /*d970*/  IMAD R3, R21, R9, RZ ;  /* 0x0000000915037224 */ /* 0x020fe400078e02ff */
[----:B------:R-:W-:-:S07]  /*d980*/  IMAD R17, R17, 0xc0, R20 ;  /* 0x000000c011117824 */ /* 0x000fce00078e0214 */
[----:B------:R-:W-:Y:S05]  /*d990*/  WARPSYNC.COLLECTIVE R15, `(.L_x_346) ;  /* 0x000000000f087348 */ /* 0x000fea0003c00000 */
[----:B------:R0:W1:Y:S02]  /*d9a0*/  SHFL.IDX P6, R14, R13, R12, R11 ;  /* 0x0000000c0d0e7389 */ /* 0x00006400000c000b */
[----:B01----:R-:W-:Y:S01]  /*d9b0*/  ENDCOLLECTIVE ;  /* 0x000000000000791b */ /* 0x003fe20003800000 */
.L_x_346:
[C---:B------:R-:W-:Y:S01]  /*d9c0*/  VIADD R8, R17.reuse, 0x10 ;  /* 0x0000001011087836 */ /* 0x040fe20000000000 */
[----:B------:R-:W-:Y:S02]  /*d9d0*/  ISETP.GE.AND P2, PT, R17, R3, PT ;  /* 0x000000031100720c */ /* 0x000fe40003f46270 */
[----:B------:R-:W-:Y:S01]  /*d9e0*/  MOV R13, R0 ;  /* 0x00000000000d7202 */ /* 0x000fe20000000f00 */
[----:B------:R-:W-:-:S10]  /*d9f0*/  IMAD.MOV.U32 R6, RZ, RZ, R14 ;  /* 0x000000ffff067224 */ /* 0x000fd400078e000e */
[----:B------:R-:W-:Y:S05]  /*da00*/  WARPSYNC.COLLECTIVE R15, `(.L_x_347) ;  /* 0x000000000f087348 */ /* 0x000fea0003c00000 */
[----:B------:R0:W1:Y:S02]  /*da10*/  SHFL.IDX P6, R14, R13, R12, R11 ;  /* 0x0000000c0d0e7389 */ /* 0x00006400000c000b */
[----:B01----:R-:W-:Y:S01]  /*da20*/  ENDCOLLECTIVE ;  /* 0x000000000000791b */ /* 0x003fe20003800000 */
.L_x_347:
[----:B------:R-:W-:Y:S02]  /*da30*/  IMAD.MOV.U32 R13, RZ, RZ, R4 ;  /* 0x000000ffff0d7224 */ /* 0x000fe400078e0004 */
[----:B------:R-:W-:Y:S02]  /*da40*/  IMAD.MOV.U32 R12, RZ, RZ, 0x1 ;  /* 0x00000001ff0c7424 */ /* 0x000fe400078e00ff */
[----:B------:R-:W-:-:S07]  /*da50*/  IMAD.MOV.U32 R7, RZ, RZ, R14 ;  /* 0x000000ffff077224 */ /* 0x000fce00078e000e */
[----:B------:R-:W-:Y:S05]  /*da60*/  WARPSYNC.COLLECTIVE R15, `(.L_x_348) ;  /* 0x000000000f087348 */ /* 0x000fea0003c00000 */
[----:B------:R0:W1:Y:S02]  /*da70*/  SHFL.IDX P6, R14, R13, R12, R11 ;  /* 0x0000000c0d0e7389 */ /* 0x00006400000c000b */
[----:B01----:R-:W-:Y:S01]  /*da80*/  ENDCOLLECTIVE ;  /* 0x000000000000791b */ /* 0x003fe20003800000 */
.L_x_348:
[----:B------:R-:W-:-:S05]  /*da90*/  @!P2 LEA R7, P1, R28, R7, 0x1 ;  /* 0x000000071c07a211 */ /* 0x000fca00078208ff */
[----:B------:R-:W-:Y:S01]  /*daa0*/  @!P2 IMAD.X R6, RZ, RZ, R6, P1 ;  /* 0x000000ffff06a224 */ /* 0x000fe200008e0606 */
[----:B------:R-:W-:-:S04]  /*dab0*/  ISETP.GE.AND P1, PT, R8, R3, PT ;  /* 0x000000030800720c */ /* 0x000fc80003f26270 */
[----:B------:R-:W-:Y:S02]  /*dac0*/  @!P2 LOP3.LUT R7, R7, R6, RZ, 0x3c, !PT ;  /* 0x000000060707a212 */ /* 0x000fe400078e3cff */
[----:B------:R-:W-:Y:S02]  /*dad0*/  MOV R13, R0 ;  /* 0x00000000000d7202 */ /* 0x000fe40000000f00 */
        /* <DEDUP_REMOVED lines=10> */
.L_x_349:
[----:B------:R-:W-:Y:S02]  /*db80*/  IMAD.MOV.U32 R13, RZ, RZ, R4 ;  /* 0x000000ffff0d7224 */ /* 0x000fe400078e0004 */
[----:B------:R-:W-:Y:S02]  /*db90*/  IMAD.MOV.U32 R12, RZ, RZ, 0x2 ;  /* 0x00000002ff0c7424 */ /* 0x000fe400078e00ff */
[----:B------:R-:W-:-:S07]  /*dba0*/  IMAD.MOV.U32 R7, RZ, RZ, R14 ;  /* 0x000000ffff077224 */ /* 0x000fce00078e000e */
[----:B------:R-:W-:Y:S05]  /*dbb0*/  WARPSYNC.COLLECTIVE R15, `(.L_x_350) ;  /* 0x000000000f087348 */ /* 0x000fea0003c00000 */
[----:B------:R0:W1:Y:S02]  /*dbc0*/  SHFL.IDX P6, R14, R13, R12, R11 ;  /* 0x0000000c0d0e7389 */ /* 0x00006400000c000b */
[----:B01----:R-:W-:Y:S01]  /*dbd0*/  ENDCOLLECTIVE ;  /* 0x000000000000791b */ /* 0x003fe20003800000 */
.L_x_350:
[----:B------:R-:W-:-:S05]  /*dbe0*/  @!P1 LEA R7, P2, R28, R7, 0x1 ;  /* 0x000000071c079211 */ /* 0x000fca00078408ff */
[----:B------:R-:W-:-:S05]  /*dbf0*/  @!P1 IMAD.X R6, RZ, RZ, R6, P2 ;  /* 0x000000ffff069224 */ /* 0x000fca00010e0606 */
        /* <DEDUP_REMOVED lines=8> */
[----:B0-----:R-:W-:-:S05]  /*dc80*/  VIADD R6, R17, 0x20 ;  /* 0x0000002011067836 */ /* 0x001fca0000000000 */
[----:B------:R-:W-:Y:S01]  /*dc90*/  ISETP.GE.AND P1, PT, R6, R3, PT ;  /* 0x000000030600720c */ /* 0x000fe20003f26270 */
[----:B------:R-:W-:-:S12]  /*dca0*/  IMAD.MOV.U32 R6, RZ, RZ, R14 ;  /* 0x000000ffff067224 */ /* 0x000fd800078e000e */
[----:B------:R-:W-:Y:S05]  /*dcb0*/  WARPSYNC.COLLECTIVE R15, `(.L_x_351) ;  /* 0x000000000f087348 */ /* 0x000fea0003c00000 */
[----:B------:R0:W1:Y:S02]  /*dcc0*/  SHFL.IDX P6, R14, R13, R12, R11 ;  /* 0x0000000c0d0e7389 */ /* 0x00006400000c000b */
[----:B01----:R-:W-:Y:S01]  /*dcd0*/  ENDCOLLECTIVE ;  /* 0x000000000000791b */ /* 0x003fe20003800000 */
.L_x_351:
[----:B------:R-:W-:Y:S02]  /*dce0*/  IMAD.MOV.U32 R13, RZ, RZ, R4 ;  /* 0x000000ffff0d7224 */ /* 0x000fe400078e0004 */
[----:B------:R-:W-:Y:S02]  /*dcf0*/  IMAD.MOV.U32 R12, RZ, RZ, 0x3 ;  /* 0x00000003ff0c7424 */ /* 0x000fe400078e00ff */
[----:B------:R-:W-:-:S07]  /*dd00*/  IMAD.MOV.U32 R7, RZ, RZ, R14 ;  /* 0x000000ffff077224 */ /* 0x000fce00078e000e */
[----:B------:R-:W-:Y:S05]  /*dd10*/  WARPSYNC.COLLECTIVE R15, `(.L_x_352) ;  /* 0x000000000f087348 */ /* 0x000fea0003c00000 */
[----:B------:R0:W1:Y:S02]  /*dd20*/  SHFL.IDX P6, R14, R13, R12, R11 ;  /* 0x0000000c0d0e7389 */ /* 0x00006400000c000b */
[----:B01----:R-:W-:Y:S01]  /*dd30*/  ENDCOLLECTIVE ;  /* 0x000000000000791b */ /* 0x003fe20003800000 */
.L_x_352:
        /* <DEDUP_REMOVED lines=16> */
.L_x_353:
[----:B------:R-:W-:Y:S02]  /*de40*/  IMAD.MOV.U32 R13, RZ, RZ, R4 ;  /* 0x000000ffff0d7224 */ /* 0x000fe400078e0004 */
[----:B------:R-:W-:Y:S02]  /*de50*/  IMAD.MOV.U32 R12, RZ, RZ, 0x4 ;  /* 0x00000004ff0c7424 */ /* 0x000fe400078e00ff */
[----:B------:R-:W-:-:S07]  /*de60*/  IMAD.MOV.U32 R7, RZ, RZ, R14 ;  /* 0x000000ffff077224 */ /* 0x000fce00078e000e */
[----:B------:R-:W-:Y:S05]  /*de70*/  WARPSYNC.COLLECTIVE R15, `(.L_x_354) ;  /* 0x000000000f087348 */ /* 0x000fea0003c00000 */
[----:B------:R0:W1:Y:S02]  /*de80*/  SHFL.IDX P6, R14, R13, R12, R11 ;  /* 0x0000000c0d0e7389 */ /* 0x00006400000c000b */
[----:B01----:R-:W-:Y:S01]  /*de90*/  ENDCOLLECTIVE ;  /* 0x000000000000791b */ /* 0x003fe20003800000 */
.L_x_354:
        /* <DEDUP_REMOVED lines=16> */
.L_x_355:
[----:B------:R-:W-:Y:S02]  /*dfa0*/  IMAD.MOV.U32 R13, RZ, RZ, R4 ;  /* 0x000000ffff0d7224 */ /* 0x000fe400078e0004 */
[----:B------:R-:W-:Y:S02]  /*dfb0*/  IMAD.MOV.U32 R12, RZ, RZ, 0x5 ;  /* 0x00000005ff0c7424 */ /* 0x000fe400078e00ff */
[----:B------:R-:W-:-:S07]  /*dfc0*/  IMAD.MOV.U32 R7, RZ, RZ, R14 ;  /* 0x000000ffff077224 */ /* 0x000fce00078e000e */
[----:B------:R-:W-:Y:S05]  /*dfd0*/  WARPSYNC.COLLECTIVE R15, `(.L_x_356) ;  /* 0x000000000f087348 */ /* 0x000fea0003c00000 */
[----:B------:R0:W1:Y:S02]  /*dfe0*/  SHFL.IDX P6, R14, R13, R12, R11 ;  /* 0x0000000c0d0e7389 */ /* 0x00006400000c000b */
[----:B01----:R-:W-:Y:S01]  /*dff0*/  ENDCOLLECTIVE ;  /* 0x000000000000791b */ /* 0x003fe20003800000 */
.L_x_356:
        /* <DEDUP_REMOVED lines=16> */
.L_x_357:
[----:B------:R-:W-:Y:S02]  /*e100*/  IMAD.MOV.U32 R13, RZ, RZ, R4 ;  /* 0x000000ffff0d7224 */ /* 0x000fe400078e0004 */
[----:B------:R-:W-:Y:S02]  /*e110*/  IMAD.MOV.U32 R12, RZ, RZ, 0x6 ;  /* 0x00000006ff0c7424 */ /* 0x000fe400078e00ff */
[----:B------:R-:W-:-:S07]  /*e120*/  IMAD.MOV.U32 R7, RZ, RZ, R14 ;  /* 0x000000ffff077224 */ /* 0x000fce00078e000e */
[----:B------:R-:W-:Y:S05]  /*e130*/  WARPSYNC.COLLECTIVE R15, `(.L_x_358) ;  /* 0x000000000f087348 */ /* 0x000fea0003c00000 */
[----:B------:R0:W1:Y:S02]  /*e140*/  SHFL.IDX P6, R14, R13, R12, R11 ;  /* 0x0000000c0d0e7389 */ /* 0x00006400000c000b */
[----:B01----:R-:W-:Y:S01]  /*e150*/  ENDCOLLECTIVE ;  /* 0x000000000000791b */ /* 0x003fe20003800000 */
.L_x_358:
        /* <DEDUP_REMOVED lines=16> */
.L_x_359:
[----:B------:R-:W-:Y:S02]  /*e260*/  IMAD.MOV.U32 R13, RZ, RZ, R4 ;  /* 0x000000ffff0d7224 */ /* 0x000fe400078e0004 */
[----:B------:R-:W-:Y:S02]  /*e270*/  IMAD.MOV.U32 R12, RZ, RZ, 0x7 ;  /* 0x00000007ff0c7424 */ /* 0x000fe400078e00ff */
[----:B------:R-:W-:-:S07]  /*e280*/  IMAD.MOV.U32 R7, RZ, RZ, R14 ;  /* 0x000000ffff077224 */ /* 0x000fce00078e000e */
[----:B------:R-:W-:Y:S05]  /*e290*/  WARPSYNC.COLLECTIVE R15, `(.L_x_360) ;  /* 0x000000000f087348 */ /* 0x000fea0003c00000 */
[----:B------:R0:W1:Y:S02]  /*e2a0*/  SHFL.IDX P6, R14, R13, R12, R11 ;  /* 0x0000000c0d0e7389 */ /* 0x00006400000c000b */
[----:B01----:R-:W-:Y:S01]  /*e2b0*/  ENDCOLLECTIVE ;  /* 0x000000000000791b */ /* 0x003fe20003800000 */
.L_x_360:
[----:B------:R-:W-:-:S05]  /*e2c0*/  @!P1 LEA R7, P2, R28, R7, 0x1 ;  /* 0x000000071c079211 */ /* 0x000fca00078408ff */
[----:B------:R-:W-:-:S05]  /*e2d0*/  @!P1 IMAD.X R6, RZ, RZ, R6, P2 ;  /* 0x000000ffff069224 */ /* 0x000fca00010e0606 */
[-C--:B------:R-:W-:Y:S01]  /*e2e0*/  @!P1 LOP3.LUT R7, R7, R6.reuse, RZ, 0x3c, !PT ;  /* 0x0000000607079212 */ /* 0x080fe200078e3cff */
[----:B------:R-:W-:Y:S02]  /*e2f0*/  IMAD.MOV.U32 R13, RZ, RZ, R0 ;  /* 0x000000ffff0d7224 */ /* 0x000fe400078e0000 */
[----:B------:R-:W-:Y:S01]  /*e300*/  VIADD R0, R17, 0x70 ;  /* 0x0000007011007836 */ /* 0x000fe20000000000 */
[----:B------:R-:W-:-:S04]  /*e310*/  @!P1 LOP3.LUT R6, R7, R6, RZ, 0x3c, !PT ;  /* 0x0000000607069212 */ /* 0x000fc800078e3cff */
[----:B------:R-:W-:Y:S01]  /*e320*/  @!P1 LOP3.LUT R7, R7, R6, RZ, 0x3c, !PT ;  /* 0x0000000607079212 */ /* 0x000fe200078e3cff */
[----:B------:R-:W-:-:S07]  /*e330*/  IMAD.MOV.U32 R4, RZ, RZ, R14 ;  /* 0x000000ffff047224 */ /* 0x000fce00078e000e */
[----:B------:R-:W-:Y:S05]  /*e340*/  WARPSYNC.COLLECTIVE R15, `(.L_x_361) ;  /* 0x000000000f087348 */ /* 0x000fea0003c00000 */
[----:B------:R0:W1:Y:S02]  /*e350*/  SHFL.IDX P6, R14, R13, R12, R11 ;  /* 0x0000000c0d0e7389 */ /* 0x00006400000c000b */
[----:B01----:R-:W-:Y:S01]  /*e360*/  ENDCOLLECTIVE ;  /* 0x000000000000791b */ /* 0x003fe20003800000 */
.L_x_361:
[----:B------:R-:W-:Y:S01]  /*e370*/  @!PT LDS RZ, [RZ] ;  /* 0x00000000fffff984 */ /* 0x000fe20000000800 */
[----:B------:R-:W-:Y:S01]  /*e380*/  @!PT LDS RZ, [RZ] ;  /* 0x00000000fffff984 */ /* 0x000fe20000000800 */
[----:B------:R-:W-:Y:S01]  /*e390*/  @!PT LDS RZ, [RZ] ;  /* 0x00000000fffff984 */ /* 0x000fe20000000800 */
[----:B------:R0:W-:Y:S01]  /*e3a0*/  @!P1 LDGSTS.E.BYPASS.LTC128B.128 [R10+0xb400], desc[UR50][R6.64], !P0 ;  /* 0x0b400000060a9fae */ /* 0x0001e2000c101d72 */
[----:B------:R-:W-:Y:S01]  /*e3b0*/  ISETP.GE.AND P1, PT, R0, R3, PT ;  /* 0x000000030000720c */ /* 0x000fe20003f26270 */
[----:B------:R-:W-:Y:S02]  /*e3c0*/  VIADD R0, R17, 0x80 ;  /* 0x0000008011007836 */ /* 0x000fe40000000000 */
[----:B------:R-:W-:Y:S02]  /*e3d0*/  IMAD.MOV.U32 R13, RZ, RZ, R2 ;  /* 0x000000ffff0d7224 */ /* 0x000fe400078e0002 */
[----:B------:R-:W-:Y:S01]  /*e3e0*/  IMAD.MOV.U32 R12, RZ, RZ, RZ ;  /* 0x000000ffff0c7224 */ /* 0x000fe200078e00ff */
[----:B0-----:R-:W-:-:S07]  /*e3f0*/  MOV R6, R14 ;  /* 0x0000000e00067202 */ /* 0x001fce0000000f00 */
[----:B------:R-:W-:Y:S05]  /*e400*/  WARPSYNC.COLLECTIVE R15, `(.L_x_362) ;  /* 0x000000000f087348 */ /* 0x000fea0003c00000 */
[----:B------:R0:W1:Y:S02]  /*e410*/  SHFL.IDX P6, R14, R13, R12, R11 ;  /* 0x0000000c0d0e7389 */ /* 0x00006400000c000b */
[----:B01----:R-:W-:Y:S01]  /*e420*/  ENDCOLLECTIVE ;  /* 0x000000000000791b */ /* 0x003fe20003800000 */
.L_x_362:
[----:B------:R-:W-:-:S05]  /*e430*/  @!P1 LEA R6, P3, R28, R6, 0x1 ;  /* 0x000000061c069211 */ /* 0x000fca00078608ff */
[----:B------:R-:W-:-:S05]  /*e440*/  @!P1 IMAD.X R7, RZ, RZ, R4, P3 ;  /* 0x000000ffff079224 */ /* 0x000fca00018e0604 */
[----:B------:R-:W-:Y:S01]  /*e450*/  @!PT LDS RZ, [RZ] ;  /* 0x00000000fffff984 */ /* 0x000fe20000000800 */
[----:B------:R-:W-:Y:S01]  /*e460*/  @!PT LDS RZ, [RZ] ;  /* 0x00000000fffff984 */ /* 0x000fe20000000800 */
[----:B------:R-:W-:Y:S01]  /*e470*/  @!PT LDS RZ, [RZ] ;  /* 0x00000000fffff984 */ /* 0x000fe20000000800 */
[----:B------:R0:W-:Y:S01]  /*e480*/  @!P1 LDGSTS.E.BYPASS.LTC128B.128 [R10+0xbc00], desc[UR50][R6.64], !P0 ;  /* 0x0bc00000060a9fae */ /* 0x0001e2000c101d72 */
[----:B------:R-:W-:Y:S02]  /*e490*/  ISETP.GE.AND P1, PT, R0, R3, PT ;  /* 0x000000030000720c */ /* 0x000fe40003f26270 */
[----:B------:R-:W-:Y:S01]  /*e4a0*/  MOV R13, R5 ;  /* 0x00000005000d7202 */ /* 0x000fe20000000f00 */
[----:B------:R-:W-:-:S10]  /*e4b0*/  IMAD.MOV.U32 R0, RZ, RZ, R14 ;  /* 0x000000ffff007224 */ /* 0x000fd400078e000e */
[----:B0-----:R-:W-:Y:S05]  /*e4c0*/  WARPSYNC.COLLECTIVE R15, `(.L_x_363) ;  /* 0x000000000f087348 */ /* 0x001fea0003c00000 */
[----:B------:R1:W2:Y:S02]  /*e4d0*/  SHFL.IDX P6, R14, R13, R12, R11 ;  /* 0x0000000c0d0e7389 */ /* 0x0002a400000c000b */
[----:B012---:R-:W-:Y:S01]  /*e4e0*/  ENDCOLLECTIVE ;  /* 0x000000000000791b */ /* 0x007fe20003800000 */
.L_x_363:
[----:B------:R-:W-:Y:S01]  /*e4f0*/  IMAD.MOV.U32 R13, RZ, RZ, R2 ;  /* 0x000000ffff0d7224 */ /* 0x000fe200078e0002 */
[----:B------:R-:W-:Y:S01]  /*e500*/  MOV R12, 0x1 ;  /* 0x00000001000c7802 */ /* 0x000fe20000000f00 */
[----:B------:R-:W-:-:S07]  /*e510*/  IMAD.MOV.U32 R4, RZ, RZ, R14 ;  /* 0x000000ffff047224 */ /* 0x000fce00078e000e */
[----:B------:R-:W-:Y:S05]  /*e520*/  WARPSYNC.COLLECTIVE R15, `(.L_x_364) ;  /* 0x000000000f087348 */ /* 0x000fea0003c00000 */
[----:B------:R0:W1:Y:S02]  /*e530*/  SHFL.IDX P6, R14, R13, R12, R11 ;  /* 0x0000000c0d0e7389 */ /* 0x00006400000c000b */
[----:B01----:R-:W-:Y:S01]  /*e540*/  ENDCOLLECTIVE ;  /* 0x000000000000791b */ /* 0x003fe20003800000 */
.L_x_364:
[----:B------:R-:W-:-:S05]  /*e550*/  @!P1 LEA R4, P3, R28, R4, 0x1 ;  /* 0x000000041c049211 */ /* 0x000fca00078608ff */
[----:B------:R-:W-:Y:S02]  /*e560*/  @!P1 IMAD.X R0, RZ, RZ, R0, P3 ;  /* 0x000000ffff009224 */ /* 0x000fe400018e0600 */
[----:B------:R-:W-:Y:S02]  /*e570*/  @!P1 IMAD.MOV.U32 R6, RZ, RZ, R4 ;  /* 0x000000ffff069224 */ /* 0x000fe400078e0004 */
[----:B------:R-:W-:Y:S02]  /*e580*/  @!P1 IMAD.MOV.U32 R7, RZ, RZ, R0 ;  /* 0x000000ffff079224 */ /* 0x000fe400078e0000 */
[C---:B------:R-:W-:Y:S02]  /*e590*/  VIADD R0, R17.reuse, 0x90 ;  /* 0x0000009011007836 */ /* 0x040fe40000000000 */
[----:B------:R-:W-:Y:S01]  /*e5a0*/  IMAD.MOV.U32 R13, RZ, RZ, R5 ;  /* 0x000000ffff0d7224 */ /* 0x000fe200078e0005 */
[----:B------:R-:W-:Y:S01]  /*e5b0*/  @!PT LDS RZ, [RZ] ;  /* 0x00000000fffff984 */ /* 0x000fe20000000800 */
[----:B------:R-:W-:Y:S01]  /*e5c0*/  @!PT LDS RZ, [RZ] ;  /* 0x00000000fffff984 */ /* 0x000fe20000000800 */
[----:B------:R-:W-:Y:S01]  /*e5d0*/  @!PT LDS RZ, [RZ] ;  /* 0x00000000fffff984 */ /* 0x000fe20000000800 */
[----:B------:R0:W-:Y:S01]  /*e5e0*/  @!P1 LDGSTS.E.BYPASS.LTC128B.128 [R10+0xc400], desc[UR50][R6.64], !P0 ;  /* 0x0c400000060a9fae */ /* 0x0001e2000c101d72 */
[----:B------:R-:W-:Y:S01]  /*e5f0*/  VIADD R4, R17, 0xa0 ;  /* 0x000000a011047836 */ /* 0x000fe20000000000 */
[----:B------:R-:W-:Y:S01]  /*e600*/  ISETP.GE.AND P1, PT, R0, R3, PT ;  /* 0x000000030000720c */ /* 0x000fe20003f26270 */
[----:B------:R-:W-:-:S12]  /*e610*/  IMAD.MOV.U32 R0, RZ, RZ, R14 ;  /* 0x000000ffff007224 */ /* 0x000fd800078e000e */
[----:B0-----:R-:W-:Y:S05]  /*e620*/  WARPSYNC.COLLECTIVE R15, `(.L_x_365) ;  /* 0x000000000f087348 */ /* 0x001fea0003c00000 */
[----:B------:R1:W2:Y:S02]  /*e630*/  SHFL.IDX P6, R14, R13, R12, R11 ;  /* 0x0000000c0d0e7389 */ /* 0x0002a400000c000b */
[----:B012---:R-:W-:Y:S01]  /*e640*/  ENDCOLLECTIVE ;  /* 0x000000000000791b */ /* 0x007fe20003800000 */
.L_x_365:
[----:B------:R-:W-:Y:S01]  /*e650*/  IMAD.MOV.U32 R13, RZ, RZ, R2 ;  /* 0x000000ffff0d7224 */ /* 0x000fe200078e0002 */
[----:B------:R-:W-:Y:S01]  /*e660*/  MOV R12, 0x2 ;  /* 0x00000002000c7802 */ /* 0x000fe20000000f00 */
[----:B------:R-:W-:-:S07]  /*e670*/  IMAD.MOV.U32 R6, RZ, RZ, R14 ;  /* 0x000000ffff067224 */ /* 0x000fce00078e000e */
[----:B------:R-:W-:Y:S05]  /*e680*/  WARPSYNC.COLLECTIVE R15, `(.L_x_366) ;  /* 0x000000000f087348 */ /* 0x000fea0003c00000 */
[----:B------:R0:W1:Y:S02]  /*e690*/  SHFL.IDX P6, R14, R13, R12, R11 ;  /* 0x0000000c0d0e7389 */ /* 0x00006400000c000b */
[----:B01----:R-:W-:Y:S01]  /*e6a0*/  ENDCOLLECTIVE ;  /* 0x000000000000791b */ /* 0x003fe20003800000 */
.L_x_366:
[----:B------:R-:W-:-:S05]  /*e6b0*/  @!P1 LEA R6, P2, R28, R6, 0x1 ;  /* 0x000000061c069211 */ /* 0x000fca00078408ff */
[----:B------:R-:W-:Y:S01]  /*e6c0*/  @!P1 IMAD.X R0, RZ, RZ, R0, P2 ;  /* 0x000000ffff009224 */ /* 0x000fe200010e0600 */
[----:B------:R-:W-:-:S03]  /*e6d0*/  ISETP.GE.AND P2, PT, R4, R3, PT ;  /* 0x000000030400720c */ /* 0x000fc60003f46270 */
[----:B------:R-:W-:Y:S02]  /*e6e0*/  @!P1 IMAD.MOV.U32 R7, RZ, RZ, R0 ;  /* 0x000000ffff079224 */ /* 0x000fe400078e0000 */
[----:B------:R-:W-:-:S03]  /*e6f0*/  IMAD.MOV.U32 R13, RZ, RZ, R5 ;  /* 0x000000ffff0d7224 */ /* 0x000fc600078e0005 */
[----:B------:R-:W-:Y:S01]  /*e700*/  @!PT LDS RZ, [RZ] ;  /* 0x00000000fffff984 */ /* 0x000fe20000000800 */
[----:B------:R-:W-:Y:S01]  /*e710*/  @!PT LDS RZ, [RZ] ;  /* 0x00000000fffff984 */ /* 0x000fe20000000800 */
[----:B------:R-:W-:Y:S01]  /*e720*/  @!PT LDS RZ, [RZ] ;  /* 0x00000000fffff984 */ /* 0x000fe20000000800 */
[----:B------:R0:W-:Y:S01]  /*e730*/  @!P1 LDGSTS.E.BYPASS.LTC128B.128 [R10+0xcc00], desc[UR50][R6.64], !P0 ;  /* 0x0cc00000060a9fae */ /* 0x0001e2000c101d72 */
[----:B------:R-:W-:-:S07]  /*e740*/  IMAD.MOV.U32 R0, RZ, RZ, R14 ;  /* 0x000000ffff007224 */ /* 0x000fce00078e000e */
[----:B0-----:R-:W-:Y:S05]  /*e750*/  WARPSYNC.COLLECTIVE R15, `(.L_x_367) ;  /* 0x000000000f087348 */ /* 0x001fea0003c00000 */
[----:B------:R1:W2:Y:S02]  /*e760*/  SHFL.IDX P6, R14, R13, R12, R11 ;  /* 0x0000000c0d0e7389 */ /* 0x0002a400000c000b */
[----:B012---:R-:W-:Y:S01]  /*e770*/  ENDCOLLECTIVE ;  /* 0x000000000000791b */ /* 0x007fe20003800000 */
.L_x_367:
[----:B------:R-:W-:Y:S01]  /*e780*/  MOV R13, R2 ;  /* 0x00000002000d7202 */ /* 0x000fe20000000f00 */
[----:B------:R-:W-:Y:S02]  /*e790*/  IMAD.MOV.U32 R12, RZ, RZ, 0x3 ;  /* 0x00000003ff0c7424 */ /* 0x000fe400078e00ff */
[----:B------:R-:W-:-:S07]  /*e7a0*/  IMAD.MOV.U32 R6, RZ, RZ, R14 ;  /* 0x000000ffff067224 */ /* 0x000fce00078e000e */
[----:B------:R-:W-:Y:S05]  /*e7b0*/  WARPSYNC.COLLECTIVE R15, `(.L_x_368) ;  /* 0x000000000f087348 */ /* 0x000fea0003c00000 */
[----:B------:R0:W1:Y:S02]  /*e7c0*/  SHFL.IDX P6, R14, R13, R12, R11 ;  /* 0x0000000c0d0e7389 */ /* 0x00006400000c000b */
[----:B01----:R-:W-:Y:S01]  /*e7d0*/  ENDCOLLECTIVE ;  /* 0x000000000000791b */ /* 0x003fe20003800000 */
.L_x_368:
[----:B------:R-:W-:-:S05]  /*e7e0*/  @!P2 LEA R6, P1, R28, R6, 0x1 ;  /* 0x000000061c06a211 */ /* 0x000fca00078208ff */
[----:B------:R-:W-:-:S04]  /*e7f0*/  @!P2 IMAD.X R0, RZ, RZ, R0, P1 ;  /* 0x000000ffff00a224 */ /* 0x000fc800008e0600 */
        /* <DEDUP_REMOVED lines=10> */
.L_x_369:
[----:B------:R-:W-:Y:S01]  /*e8a0*/  IMAD.MOV.U32 R2, RZ, RZ, R14 ;  /* 0x000000ffff027224 */ /* 0x000fe200078e000e */
[----:B------:R-:W-:Y:S06]  /*e8b0*/  BRA `(.L_x_370) ;  /* 0xffffffb800dc7947 */ /* 0x000fec000383ffff */
.L_x_272:
[----:B0-----:R0:W1:Y:S02]  /*e8c0*/  SYNCS.PHASECHK.TRANS64.TRYWAIT P0, [R22+URZ+0x16820], R3 ;  /* 0x01682003160075a7 */ /* 0x001064000800017f */
[----:B-1----:R-:W-:Y:S05]  /*e8d0*/  @!P0 NANOSLEEP.SYNCS 0x989680 ;  /* 0x009896800000895d */ /* 0x002fea0003900000 */
[----:B------:R-:W1:Y:S02]  /*e8e0*/  @!P0 SYNCS.PHASECHK.TRANS64 P0, [R22+URZ+0x16820], R3 ;  /* 0x01682003160085a7 */ /* 0x000e64000800007f */
[----:B-1----:R-:W-:Y:S05]  /*e8f0*/  @!P0 BRA `(.L_x_272) ;  /* 0xfffffffc00f08947 */ /* 0x002fea000383ffff */
[----:B------:R-:W-:Y:S05]  /*e900*/  BRA `(.L_x_371) ;  /* 0xffffffbc00407947 */ /* 0x000fea000383ffff */
.L_x_277:
[----:B0-----:R0:W1:Y:S02]  /*e910*/  SYNCS.PHASECHK.TRANS64.TRYWAIT P0, [R5+URZ+0x16840], R2 ;  /* 0x01684002050075a7 */ /* 0x001064000800017f */
[----:B-1----:R-:W-:Y:S05]  /*e920*/  @!P0 NANOSLEEP.SYNCS 0x989680 ;  /* 0x009896800000895d */ /* 0x002fea0003900000 */
[----:B------:R-:W1:Y:S02]  /*e930*/  @!P0 SYNCS.PHASECHK.TRANS64 P0, [R5+URZ+0x16840], R2 ;  /* 0x01684002050085a7 */ /* 0x000e64000800007f */
[----:B-1----:R-:W-:Y:S05]  /*e940*/  @!P0 BRA `(.L_x_277) ;  /* 0xfffffffc00f08947 */ /* 0x002fea000383ffff */
[----:B------:R-:W-:Y:S05]  /*e950*/  BRA `(.L_x_372) ;  /* 0xffffffc000107947 */ /* 0x000fea000383ffff */
.L_x_278:
[----:B------:R-:W-:Y:S01]  /*e960*/  BSSY B1, `(.L_x_373) ;  /* 0x0000008000017945 */ /* 0x000fe20003800000 */
[----:B------:R-:W-:Y:S01]  /*e970*/  IMAD.MOV.U32 R13, RZ, RZ, R10 ;  /* 0x000000ffff0d7224 */ /* 0x000fe200078e000a */
[----:B------:R-:W-:Y:S01]  /*e980*/  MOV R11, 0x181f ;  /* 0x0000181f000b7802 */ /* 0x000fe20000000f00 */
[----:B------:R-:W-:Y:S02]  /*e990*/  IMAD.MOV.U32 R12, RZ, RZ, RZ ;  /* 0x000000ffff0c7224 */ /* 0x000fe400078e00ff */
[----:B------:R-:W-:-:S07]  /*e9a0*/  IMAD.MOV.U32 R15, RZ, RZ, -0x1 ;  /* 0xffffffffff0f7424 */ /* 0x000fce00078e00ff */
[----:B------:R-:W-:Y:S05]  /*e9b0*/  WARPSYNC.COLLECTIVE R15, `(.L_x_374) ;  /* 0x000000000f087348 */ /* 0x000fea0003c00000 */
[----:B------:R0:W1:Y:S02]  /*e9c0*/  SHFL.IDX P6, R14, R13, R12, R11 ;  /* 0x0000000c0d0e7389 */ /* 0x00006400000c000b */
[----:B01----:R-:W-:Y:S01]  /*e9d0*/  ENDCOLLECTIVE ;  /* 0x000000000000791b */ /* 0x003fe20003800000 */
.L_x_374:
[----:B------:R-:W-:Y:S05]  /*e9e0*/  BSYNC B1 ;  /* 0x0000000000017941 */ /* 0x000fea0003800000 */
.L_x_373:
[----:B------:R-:W-:Y:S02]  /*e9f0*/  IMAD.MOV.U32 R13, RZ, RZ, R9 ;  /* 0x000000ffff0d7224 */ /* 0x000fe400078e0009 */
[----:B------:R-:W-:Y:S02]  /*ea00*/  IMAD.MOV.U32 R12, RZ, RZ, RZ ;  /* 0x000000ffff0c7224 */ /* 0x000fe400078e00ff */
[----:B------:R-:W-:Y:S02]  /*ea10*/  IMAD.MOV.U32 R11, RZ, RZ, 0x181f ;  /* 0x0000181fff0b7424 */ /* 0x000fe400078e00ff */
[----:B------:R-:W-:Y:S02]  /*ea20*/  IMAD.MOV.U32 R15, RZ, RZ, -0x1 ;  /* 0xffffffffff0f7424 */ /* 0x000fe400078e00ff */
[----:B------:R-:W-:Y:S02]  /*ea30*/  IMAD.MOV.U32 R3, RZ, RZ, R14 ;  /* 0x000000ffff037224 */ /* 0x000fe400078e000e */
[----:B------:R-:W-:-:S07]  /*ea40*/  IMAD.SHL.U32 R7, R28, 0x2, RZ ;  /* 0x000000021c077824 */ /* 0x000fce00078e00ff */
[----:B------:R-:W-:Y:S05]  /*ea50*/  WARPSYNC.COLLECTIVE R15, `(.L_x_375) ;  /* 0x000000000f087348 */ /* 0x000fea0003c00000 */
[----:B------:R0:W1:Y:S02]  /*ea60*/  SHFL.IDX P6, R14, R13, R12, R11 ;  /* 0x0000000c0d0e7389 */ /* 0x00006400000c000b */
[----:B01----:R-:W-:Y:S01]  /*ea70*/  ENDCOLLECTIVE ;  /* 0x000000000000791b */ /* 0x003fe20003800000 */
.L_x_375:
[----:B------:R-:W-:Y:S02]  /*ea80*/  IMAD R8, R8, 0x2, R22 ;  /* 0x0000000208087824 */ /* 0x000fe400078e0216 */
[----:B------:R-:W-:Y:S02]  /*ea90*/  IMAD.MOV.U32 R13, RZ, RZ, R10 ;  /* 0x000000ffff0d7224 */ /* 0x000fe400078e000a */
[----:B------:R-:W-:Y:S01]  /*eaa0*/  IMAD.MOV.U32 R12, RZ, RZ, 0x1 ;  /* 0x00000001ff0c7424 */ /* 0x000fe200078e00ff */
[----:B------:R-:W-:-:S07]  /*eab0*/  MOV R2, R14 ;  /* 0x0000000e00027202 */ /* 0x000fce0000000f00 */
[----:B------:R-:W-:Y:S05]  /*eac0*/  WARPSYNC.COLLECTIVE R15, `(.L_x_376) ;  /* 0x000000000f087348 */ /* 0x000fea0003c00000 */
[----:B------:R0:W1:Y:S02]  /*ead0*/  SHFL.IDX P6, R14, R13, R12, R11 ;  /* 0x0000000c0d0e7389 */ /* 0x00006400000c000b */
[----:B01----:R-:W-:Y:S01]  /*eae0*/  ENDCOLLECTIVE ;  /* 0x000000000000791b */ /* 0x003fe20003800000 */
.L_x_376:
        /* <DEDUP_REMOVED lines=11> */
.L_x_377:
[----:B------:R-:W-:Y:S02]  /*eba0*/  IMAD.MOV.U32 R13, RZ, RZ, R10 ;  /* 0x000000ffff0d7224 */ /* 0x000fe400078e000a */
[----:B------:R-:W-:Y:S02]  /*ebb0*/  IMAD.MOV.U32 R12, RZ, RZ, 0x2 ;  /* 0x00000002ff0c7424 */ /* 0x000fe400078e00ff */
[----:B------:R-:W-:-:S07]  /*ebc0*/  IMAD.MOV.U32 R2, RZ, RZ, R14 ;  /* 0x000000ffff027224 */ /* 0x000fce00078e000e */
[----:B------:R-:W-:Y:S05]  /*ebd0*/  WARPSYNC.COLLECTIVE R15, `(.L_x_378) ;  /* 0x000000000f087348 */ /* 0x000fea0003c00000 */
[----:B------:R0:W1:Y:S02]  /*ebe0*/  SHFL.IDX P6, R14, R13, R12, R11 ;  /* 0x0000000c0d0e7389 */ /* 0x00006400000c000b */
[----:B01----:R-:W-:Y:S01]  /*ebf0*/  ENDCOLLECTIVE ;  /* 0x000000000000791b */ /* 0x003fe20003800000 */
.L_x_378:
        /* <DEDUP_REMOVED lines=11> */
.L_x_379:
[----:B------:R-:W-:Y:S02]  /*ecb0*/  IMAD.MOV.U32 R13, RZ, RZ, R10 ;  /* 0x000000ffff0d7224 */ /* 0x000fe400078e000a */
[----:B------:R-:W-:Y:S01]  /*ecc0*/  IMAD.MOV.U32 R12, RZ, RZ, 0x3 ;  /* 0x00000003ff0c7424 */ /* 0x000fe200078e00ff */
[----:B------:R-:W-:-:S07]  /*ecd0*/  MOV R2, R14 ;  /* 0x0000000e00027202 */ /* 0x000fce0000000f00 */
[----:B------:R-:W-:Y:S05]  /*ece0*/  WARPSYNC.COLLECTIVE R15, `(.L_x_380) ;  /* 0x000000000f087348 */ /* 0x000fea0003c00000 */
[----:B------:R0:W1:Y:S02]  /*ecf0*/  SHFL.IDX P6, R14, R13, R12, R11 ;  /* 0x0000000c0d0e7389 */ /* 0x00006400000c000b */
[----:B01----:R-:W-:Y:S01]  /*ed00*/  ENDCOLLECTIVE ;  /* 0x000000000000791b */ /* 0x003fe20003800000 */
.L_x_380:
        /* <DEDUP_REMOVED lines=11> */
.L_x_381:
[----:B------:R-:W-:Y:S02]  /*edc0*/  IMAD.MOV.U32 R13, RZ, RZ, R10 ;  /* 0x000000ffff0d7224 */ /* 0x000fe400078e000a */
[----:B------:R-:W-:Y:S02]  /*edd0*/  IMAD.MOV.U32 R12, RZ, RZ, 0x4 ;  /* 0x00000004ff0c7424 */ /* 0x000fe400078e00ff */
[----:B------:R-:W-:-:S07]  /*ede0*/  IMAD.MOV.U32 R2, RZ, RZ, R14 ;  /* 0x000000ffff027224 */ /* 0x000fce00078e000e */
[----:B------:R-:W-:Y:S05]  /*edf0*/  WARPSYNC.COLLECTIVE R15, `(.L_x_382) ;  /* 0x000000000f087348 */ /* 0x000fea0003c00000 */
[----:B------:R0:W1:Y:S02]  /*ee00*/  SHFL.IDX P6, R14, R13, R12, R11 ;  /* 0x0000000c0d0e7389 */ /* 0x00006400000c000b */
[----:B01----:R-:W-:Y:S01]  /*ee10*/  ENDCOLLECTIVE ;  /* 0x000000000000791b */ /* 0x003fe20003800000 */
.L_x_382:
        /* <DEDUP_REMOVED lines=11> */
.L_x_383:
[----:B------:R-:W-:Y:S01]  /*eed0*/  MOV R13, R10 ;  /* 0x0000000a000d7202 */ /* 0x000fe20000000f00 */
[----:B------:R-:W-:Y:S02]  /*eee0*/  IMAD.MOV.U32 R12, RZ, RZ, 0x5 ;  /* 0x00000005ff0c7424 */ /* 0x000fe400078e00ff */
[----:B------:R-:W-:-:S07]  /*eef0*/  IMAD.MOV.U32 R2, RZ, RZ, R14 ;  /* 0x000000ffff027224 */ /* 0x000fce00078e000e */
[----:B------:R-:W-:Y:S05]  /*ef00*/  WARPSYNC.COLLECTIVE R15, `(.L_x_384) ;  /* 0x000000000f087348 */ /* 0x000fea0003c00000 */
[----:B------:R0:W1:Y:S02]  /*ef10*/  SHFL.IDX P6, R14, R13, R12, R11 ;  /* 0x0000000c0d0e7389 */ /* 0x00006400000c000b */
[----:B01----:R-:W-:Y:S01]  /*ef20*/  ENDCOLLECTIVE ;  /* 0x000000000000791b */ /* 0x003fe20003800000 */
.L_x_384:
        /* <DEDUP_REMOVED lines=11> */
.L_x_385:
[----:B------:R-:W-:Y:S01]  /*efe0*/  IMAD.MOV.U32 R13, RZ, RZ, R10 ;  /* 0x000000ffff0d7224 */ /* 0x000fe200078e000a */
[----:B------:R-:W-:Y:S01]  /*eff0*/  MOV R12, 0x6 ;  /* 0x00000006000c7802 */ /* 0x000fe20000000f00 */
[----:B------:R-:W-:-:S07]  /*f000*/  IMAD.MOV.U32 R2, RZ, RZ, R14 ;  /* 0x000000ffff027224 */ /* 0x000fce00078e000e */
[----:B------:R-:W-:Y:S05]  /*f010*/  WARPSYNC.COLLECTIVE R15, `(.L_x_386) ;  /* 0x000000000f087348 */ /* 0x000fea0003c00000 */
[----:B------:R0:W1:Y:S02]  /*f020*/  SHFL.IDX P6, R14, R13, R12, R11 ;  /* 0x0000000c0d0e7389 */ /* 0x00006400000c000b */
[----:B01----:R-:W-:Y:S01]  /*f030*/  ENDCOLLECTIVE ;  /* 0x000000000000791b */ /* 0x003fe20003800000 */
.L_x_386:
        /* <DEDUP_REMOVED lines=11> */
.L_x_387:
[----:B------:R-:W-:Y:S02]  /*f0f0*/  IMAD.MOV.U32 R13, RZ, RZ, R10 ;  /* 0x000000ffff0d7224 */ /* 0x000fe400078e000a */
[----:B------:R-:W-:Y:S02]  /*f100*/  IMAD.MOV.U32 R12, RZ, RZ, 0x7 ;  /* 0x00000007ff0c7424 */ /* 0x000fe400078e00ff */
[----:B------:R-:W-:-:S07]  /*f110*/  IMAD.MOV.U32 R2, RZ, RZ, R14 ;  /* 0x000000ffff027224 */ /* 0x000fce00078e000e */
[----:B------:R-:W-:Y:S05]  /*f120*/  WARPSYNC.COLLECTIVE R15, `(.L_x_388) ;  /* 0x000000000f087348 */ /* 0x000fea0003c00000 */
[----:B------:R0:W1:Y:S02]  /*f130*/  SHFL.IDX P6, R14, R13, R12, R11 ;  /* 0x0000000c0d0e7389 */ /* 0x00006400000c000b */
[----:B01----:R-:W-:Y:S01]  /*f140*/  ENDCOLLECTIVE ;  /* 0x000000000000791b */ /* 0x003fe20003800000 */
.L_x_388:
[----:B------:R-:W-:-:S05]  /*f150*/  IADD3 R2, P0, R2, R7, RZ ;  /* 0x0000000702027210 */ /* 0x000fca0007f1e0ff */
[----:B------:R-:W-:-:S05]  /*f160*/  IMAD.X R3, RZ, RZ, R3, P0 ;  /* 0x000000ffff037224 */ /* 0x000fca00000e0603 */
[----:B------:R-:W-:Y:S01]  /*f170*/  @!PT LDS RZ, [RZ] ;  /* 0x00000000fffff984 */ /* 0x000fe20000000800 */
[----:B------:R-:W-:Y:S01]  /*f180*/  @!PT LDS RZ, [RZ] ;  /* 0x00000000fffff984 */ /* 0x000fe20000000800 */
[----:B------:R-:W-:Y:S01]  /*f190*/  @!PT LDS RZ, [RZ] ;  /* 0x00000000fffff984 */ /* 0x000fe20000000800 */
[----:B------:R0:W-:Y:S01]  /*f1a0*/  LDGSTS.E.BYPASS.LTC128B.128 [R8+0x11400], desc[UR50][R2.64], !P2 ;  /* 0x1140000002087fae */ /* 0x0001e2000d101d72 */
[----:B------:R-:W-:Y:S01]  /*f1b0*/  IMAD.MOV.U32 R13, RZ, RZ, R9 ;  /* 0x000000ffff0d7224 */ /* 0x000fe200078e0009 */
[----:B------:R-:W-:-:S07]  /*f1c0*/  MOV R10, R14 ;  /* 0x0000000e000a7202 */ /* 0x000fce0000000f00 */
[----:B0-----:R-:W-:Y:S05]  /*f1d0*/  WARPSYNC.COLLECTIVE R15, `(.L_x_389) ;  /* 0x000000000f087348 */ /* 0x001fea0003c00000 */
[----:B------:R1:W2:Y:S02]  /*f1e0*/  SHFL.IDX P6, R14, R13, R12, R11 ;  /* 0x0000000c0d0e7389 */ /* 0x0002a400000c000b */
[----:B012---:R-:W-:Y:S01]  /*f1f0*/  ENDCOLLECTIVE ;  /* 0x000000000000791b */ /* 0x007fe20003800000 */
.L_x_389:
[----:B------:R-:W-:Y:S01]  /*f200*/  IMAD.MOV.U32 R2, RZ, RZ, R14 ;  /* 0x000000ffff027224 */ /* 0x000fe200078e000e */
[----:B------:R-:W-:Y:S06]  /*f210*/  BRA `(.L_x_390) ;  /* 0xffffffbc00007947 */ /* 0x000fec000383ffff */
.L_x_283:
[----:B-1----:R1:W2:Y:S02]  /*f220*/  SYNCS.PHASECHK.TRANS64.TRYWAIT P0, [R5+URZ+0x16860], R2 ;  /* 0x01686002050075a7 */ /* 0x0022a4000800017f */
[----:B--2---:R-:W-:Y:S05]  /*f230*/  @!P0 NANOSLEEP.SYNCS 0x989680 ;  /* 0x009896800000895d */ /* 0x004fea0003900000 */
[----:B------:R-:W2:Y:S02]  /*f240*/  @!P0 SYNCS.PHASECHK.TRANS64 P0, [R5+URZ+0x16860], R2 ;  /* 0x01686002050085a7 */ /* 0x000ea4000800007f */
[----:B--2---:R-:W-:Y:S05]  /*f250*/  @!P0 BRA `(.L_x_283) ;  /* 0xfffffffc00f08947 */ /* 0x004fea000383ffff */
[----:B------:R-:W-:Y:S05]  /*f260*/  BRA `(.L_x_391) ;  /* 0xffffffbc00587947 */ /* 0x000fea000383ffff */
.L_x_284:
[----:B------:R-:W-:Y:S01]  /*f270*/  BSSY B1, `(.L_x_392) ;  /* 0x0000008000017945 */ /* 0x000fe20003800000 */
[----:B------:R-:W-:Y:S02]  /*f280*/  IMAD.MOV.U32 R13, RZ, RZ, R24 ;  /* 0x000000ffff0d7224 */ /* 0x000fe400078e0018 */
[----:B------:R-:W-:Y:S02]  /*f290*/  IMAD.MOV.U32 R12, RZ, RZ, RZ ;  /* 0x000000ffff0c7224 */ /* 0x000fe400078e00ff */
[----:B------:R-:W-:Y:S02]  /*f2a0*/  IMAD.MOV.U32 R11, RZ, RZ, 0x181f ;  /* 0x0000181fff0b7424 */ /* 0x000fe400078e00ff */
[----:B------:R-:W-:-:S07]  /*f2b0*/  IMAD.MOV.U32 R15, RZ, RZ, -0x1 ;  /* 0xffffffffff0f7424 */ /* 0x000fce00078e00ff */
[----:B-1----:R-:W-:Y:S05]  /*f2c0*/  WARPSYNC.COLLECTIVE R15, `(.L_x_393) ;  /* 0x000000000f087348 */ /* 0x002fea0003c00000 */
[----:B------:R0:W2:Y:S02]  /*f2d0*/  SHFL.IDX P6, R14, R13, R12, R11 ;  /* 0x0000000c0d0e7389 */ /* 0x0000a400000c000b */
[----:B012---:R-:W-:Y:S01]  /*f2e0*/  ENDCOLLECTIVE ;  /* 0x000000000000791b */ /* 0x007fe20003800000 */
.L_x_393:
[----:B------:R-:W-:Y:S05]  /*f2f0*/  BSYNC B1 ;  /* 0x0000000000017941 */ /* 0x000fea0003800000 */
.L_x_392:
[----:B------:R-:W-:Y:S01]  /*f300*/  IMAD.MOV.U32 R13, RZ, RZ, R23 ;  /* 0x000000ffff0d7224 */ /* 0x000fe200078e0017 */
[----:B------:R-:W-:Y:S01]  /*f310*/  MOV R3, R14 ;  /* 0x0000000e00037202 */ /* 0x000fe20000000f00 */
[----:B------:R-:W-:Y:S01]  /*f320*/  IMAD.MOV.U32 R12, RZ, RZ, RZ ;  /* 0x000000ffff0c7224 */ /* 0x000fe200078e00ff */
[----:B------:R-:W-:Y:S01]  /*f330*/  ISETP.LT.OR P2, PT, R8, 0x1, P1 ;  /* 0x000000010800780c */ /* 0x000fe20000f41670 */
[----:B------:R-:W-:Y:S01]  /*f340*/  IMAD.MOV.U32 R11, RZ, RZ, 0x181f ;  /* 0x0000181fff0b7424 */ /* 0x000fe200078e00ff */
[----:B------:R-:W-:Y:S01]  /*f350*/  LEA R6, R6, R22, 0x1 ;  /* 0x0000001606067211 */ /* 0x000fe200078e08ff */
[----:B------:R-:W-:-:S10]  /*f360*/  IMAD.MOV.U32 R15, RZ, RZ, -0x1 ;  /* 0xffffffffff0f7424 */ /* 0x000fd400078e00ff */
[----:B------:R-:W-:Y:S05]  /*f370*/  WARPSYNC.COLLECTIVE R15, `(.L_x_394) ;  /* 0x000000000f087348 */ /* 0x000fea0003c00000 */
[----:B------:R0:W1:Y:S02]  /*f380*/  SHFL.IDX P6, R14, R13, R12, R11 ;  /* 0x0000000c0d0e7389 */ /* 0x00006400000c000b */
[----:B01----:R-:W-:Y:S01]  /*f390*/  ENDCOLLECTIVE ;  /* 0x000000000000791b */ /* 0x003fe20003800000 */
.L_x_394:
[----:B------:R-:W-:Y:S02]  /*f3a0*/  IMAD.MOV.U32 R13, RZ, RZ, R24 ;  /* 0x000000ffff0d7224 */ /* 0x000fe400078e0018 */
[----:B------:R-:W-:Y:S02]  /*f3b0*/  IMAD.MOV.U32 R12, RZ, RZ, 0x1 ;  /* 0x00000001ff0c7424 */ /* 0x000fe400078e00ff */
[----:B------:R-:W-:-:S07]  /*f3c0*/  IMAD.MOV.U32 R2, RZ, RZ, R14 ;  /* 0x000000ffff027224 */ /* 0x000fce00078e000e */
[----:B------:R-:W-:Y:S05]  /*f3d0*/  WARPSYNC.COLLECTIVE R15, `(.L_x_395) ;  /* 0x000000000f087348 */ /* 0x000fea0003c00000 */
[----:B------:R0:W1:Y:S02]  /*f3e0*/  SHFL.IDX P6, R14, R13, R12, R11 ;  /* 0x0000000c0d0e7389 */ /* 0x00006400000c000b */
[----:B01----:R-:W-:Y:S01]  /*f3f0*/  ENDCOLLECTIVE ;  /* 0x000000000000791b */ /* 0x003fe20003800000 */
.L_x_395:
        /* <DEDUP_REMOVED lines=12> */
.L_x_396:
[----:B------:R-:W-:Y:S01]  /*f4c0*/  MOV R13, R24 ;  /* 0x00000018000d7202 */ /* 0x000fe20000000f00 */
[----:B------:R-:W-:Y:S02]  /*f4d0*/  IMAD.MOV.U32 R12, RZ, RZ, 0x2 ;  /* 0x00000002ff0c7424 */ /* 0x000fe400078e00ff */
[----:B------:R-:W-:-:S07]  /*f4e0*/  IMAD.MOV.U32 R2, RZ, RZ, R14 ;  /* 0x000000ffff027224 */ /* 0x000fce00078e000e */
[----:B------:R-:W-:Y:S05]  /*f4f0*/  WARPSYNC.COLLECTIVE R15, `(.L_x_397) ;  /* 0x000000000f087348 */ /* 0x000fea0003c00000 */
[----:B------:R0:W1:Y:S02]  /*f500*/  SHFL.IDX P6, R14, R13, R12, R11 ;  /* 0x0000000c0d0e7389 */ /* 0x00006400000c000b */
[----:B01----:R-:W-:Y:S01]  /*f510*/  ENDCOLLECTIVE ;  /* 0x000000000000791b */ /* 0x003fe20003800000 */
.L_x_397:
        /* <DEDUP_REMOVED lines=12> */
.L_x_398:
[----:B------:R-:W-:Y:S01]  /*f5e0*/  IMAD.MOV.U32 R13, RZ, RZ, R24 ;  /* 0x000000ffff0d7224 */ /* 0x000fe200078e0018 */
[----:B------:R-:W-:Y:S01]  /*f5f0*/  MOV R12, 0x3 ;  /* 0x00000003000c7802 */ /* 0x000fe20000000f00 */
[----:B------:R-:W-:-:S07]  /*f600*/  IMAD.MOV.U32 R2, RZ, RZ, R14 ;  /* 0x000000ffff027224 */ /* 0x000fce00078e000e */
[----:B------:R-:W-:Y:S05]  /*f610*/  WARPSYNC.COLLECTIVE R15, `(.L_x_399) ;  /* 0x000000000f087348 */ /* 0x000fea0003c00000 */
[----:B------:R0:W1:Y:S02]  /*f620*/  SHFL.IDX P6, R14, R13, R12, R11 ;  /* 0x0000000c0d0e7389 */ /* 0x00006400000c000b */
[----:B01----:R-:W-:Y:S01]  /*f630*/  ENDCOLLECTIVE ;  /* 0x000000000000791b */ /* 0x003fe20003800000 */
.L_x_399:
        /* <DEDUP_REMOVED lines=12> */
.L_x_400:
[----:B------:R-:W-:Y:S02]  /*f700*/  IMAD.MOV.U32 R13, RZ, RZ, R24 ;  /* 0x000000ffff0d7224 */ /* 0x000fe400078e0018 */
[----:B------:R-:W-:Y:S02]  /*f710*/  IMAD.MOV.U32 R12, RZ, RZ, 0x4 ;  /* 0x00000004ff0c7424 */ /* 0x000fe400078e00ff */
[----:B------:R-:W-:-:S07]  /*f720*/  IMAD.MOV.U32 R2, RZ, RZ, R14 ;  /* 0x000000ffff027224 */ /* 0x000fce00078e000e */
[----:B------:R-:W-:Y:S05]  /*f730*/  WARPSYNC.COLLECTIVE R15, `(.L_x_401) ;  /* 0x000000000f087348 */ /* 0x000fea0003c00000 */
[----:B------:R0:W1:Y:S02]  /*f740*/  SHFL.IDX P6, R14, R13, R12, R11 ;  /* 0x0000000c0d0e7389 */ /* 0x00006400000c000b */
[----:B01----:R-:W-:Y:S01]  /*f750*/  ENDCOLLECTIVE ;  /* 0x000000000000791b */ /* 0x003fe20003800000 */
.L_x_401:
        /* <DEDUP_REMOVED lines=12> */
.L_x_402:
[----:B------:R-:W-:Y:S02]  /*f820*/  IMAD.MOV.U32 R13, RZ, RZ, R24 ;  /* 0x000000ffff0d7224 */ /* 0x000fe400078e0018 */
[----:B------:R-:W-:Y:S02]  /*f830*/  IMAD.MOV.U32 R12, RZ, RZ, 0x5 ;  /* 0x00000005ff0c7424 */ /* 0x000fe400078e00ff */
[----:B------:R-:W-:-:S07]  /*f840*/  IMAD.MOV.U32 R2, RZ, RZ, R14 ;  /* 0x000000ffff027224 */ /* 0x000fce00078e000e */
[----:B------:R-:W-:Y:S05]  /*f850*/  WARPSYNC.COLLECTIVE R15, `(.L_x_403) ;  /* 0x000000000f087348 */ /* 0x000fea0003c00000 */
[----:B------:R0:W1:Y:S02]  /*f860*/  SHFL.IDX P6, R14, R13, R12, R11 ;  /* 0x0000000c0d0e7389 */ /* 0x00006400000c000b */
[----:B01----:R-:W-:Y:S01]  /*f870*/  ENDCOLLECTIVE ;  /* 0x000000000000791b */ /* 0x003fe20003800000 */
.L_x_403:
        /* <DEDUP_REMOVED lines=12> */
.L_x_404:
[----:B------:R-:W-:Y:S02]  /*f940*/  IMAD.MOV.U32 R13, RZ, RZ, R24 ;  /* 0x000000ffff0d7224 */ /* 0x000fe400078e0018 */
[----:B------:R-:W-:Y:S02]  /*f950*/  IMAD.MOV.U32 R12, RZ, RZ, 0x6 ;  /* 0x00000006ff0c7424 */ /* 0x000fe400078e00ff */
[----:B------:R-:W-:-:S07]  /*f960*/  IMAD.MOV.U32 R2, RZ, RZ, R14 ;  /* 0x000000ffff027224 */ /* 0x000fce00078e000e */
[----:B------:R-:W-:Y:S05]  /*f970*/  WARPSYNC.COLLECTIVE R15, `(.L_x_405) ;  /* 0x000000000f087348 */ /* 0x000fea0003c00000 */
[----:B------:R0:W1:Y:S02]  /*f980*/  SHFL.IDX P6, R14, R13, R12, R11 ;  /* 0x0000000c0d0e7389 */ /* 0x00006400000c000b */
[----:B01----:R-:W-:Y:S01]  /*f990*/  ENDCOLLECTIVE ;  /* 0x000000000000791b */ /* 0x003fe20003800000 */
.L_x_405:
        /* <DEDUP_REMOVED lines=12> */
.L_x_406:
[----:B------:R-:W-:Y:S02]  /*fa60*/  IMAD.MOV.U32 R13, RZ, RZ, R24 ;  /* 0x000000ffff0d7224 */ /* 0x000fe400078e0018 */
[----:B------:R-:W-:Y:S01]  /*fa70*/  IMAD.MOV.U32 R12, RZ, RZ, 0x7 ;  /* 0x00000007ff0c7424 */ /* 0x000fe200078e00ff */
[----:B------:R-:W-:-:S07]  /*fa80*/  MOV R2, R14 ;  /* 0x0000000e00027202 */ /* 0x000fce0000000f00 */
[----:B------:R-:W-:Y:S05]  /*fa90*/  WARPSYNC.COLLECTIVE R15, `(.L_x_407) ;  /* 0x000000000f087348 */ /* 0x000fea0003c00000 */
[----:B------:R0:W1:Y:S02]  /*faa0*/  SHFL.IDX P6, R14, R13, R12, R11 ;  /* 0x0000000c0d0e7389 */ /* 0x00006400000c000b */
[----:B01----:R-:W-:Y:S01]  /*fab0*/  ENDCOLLECTIVE ;  /* 0x000000000000791b */ /* 0x003fe20003800000 */
.L_x_407:
        /* <DEDUP_REMOVED lines=11> */
.L_x_408:
[----:B------:R-:W-:Y:S01]  /*fb70*/  IMAD.MOV.U32 R2, RZ, RZ, R14 ;  /* 0x000000ffff027224 */ /* 0x000fe200078e000e */
[----:B------:R-:W-:Y:S06]  /*fb80*/  BRA `(.L_x_409) ;  /* 0xffffffb800047947 */ /* 0x000fec000383ffff */
.L_x_292:
[----:B0-----:R0:W1:Y:S02]  /*fb90*/  SYNCS.PHASECHK.TRANS64.TRYWAIT P0, [R0+URZ+0x16860], R3 ;  /* 0x01686003000075a7 */ /* 0x001064000800017f */
[----:B-1----:R-:W-:Y:S05]  /*fba0*/  @!P0 NANOSLEEP.SYNCS 0x989680 ;  /* 0x009896800000895d */ /* 0x002fea0003900000 */
[----:B------:R-:W1:Y:S02]  /*fbb0*/  @!P0 SYNCS.PHASECHK.TRANS64 P0, [R0+URZ+0x16860], R3 ;  /* 0x01686003000085a7 */ /* 0x000e64000800007f */
[----:B-1----:R-:W-:Y:S05]  /*fbc0*/  @!P0 BRA `(.L_x_292) ;  /* 0xfffffffc00f08947 */ /* 0x002fea000383ffff */
[----:B------:R-:W-:Y:S05]  /*fbd0*/  BRA `(.L_x_410) ;  /* 0xffffffbc00207947 */ /* 0x000fea000383ffff */
.L_x_293:
        /* <DEDUP_REMOVED lines=8> */
.L_x_412:
[----:B------:R-:W-:Y:S05]  /*fc60*/  BSYNC B0 ;  /* 0x0000000000007941 */ /* 0x000fea0003800000 */
.L_x_411:
[----:B------:R-:W-:Y:S01]  /*fc70*/  IMAD.MOV.U32 R13, RZ, RZ, R23 ;  /* 0x000000ffff0d7224 */ /* 0x000fe200078e0017 */
[----:B------:R-:W-:Y:S01]  /*fc80*/  MOV R11, 0x181f ;  /* 0x0000181f000b7802 */ /* 0x000fe20000000f00 */
[----:B------:R-:W-:Y:S01]  /*fc90*/  IMAD.MOV.U32 R12, RZ, RZ, RZ ;  /* 0x000000ffff0c7224 */ /* 0x000fe200078e00ff */
[----:B------:R-:W-:Y:S01]  /*fca0*/  ISETP.LT.OR P2, PT, R6, 0x1, P0 ;  /* 0x000000010600780c */ /* 0x000fe20000741670 */
[----:B------:R-:W-:Y:S02]  /*fcb0*/  IMAD.MOV.U32 R15, RZ, RZ, -0x1 ;  /* 0xffffffffff0f7424 */ /* 0x000fe400078e00ff */
[----:B------:R-:W-:Y:S02]  /*fcc0*/  IMAD.MOV.U32 R3, RZ, RZ, R14 ;  /* 0x000000ffff037224 */ /* 0x000fe400078e000e */
[----:B------:R-:W-:-:S08]  /*fcd0*/  IMAD.SHL.U32 R5, R28, 0x2, RZ ;  /* 0x000000021c057824 */ /* 0x000fd000078e00ff */
[----:B------:R-:W-:Y:S05]  /*fce0*/  WARPSYNC.COLLECTIVE R15, `(.L_x_413) ;  /* 0x000000000f087348 */ /* 0x000fea0003c00000 */
[----:B------:R0:W1:Y:S02]  /*fcf0*/  SHFL.IDX P6, R14, R13, R12, R11 ;  /* 0x0000000c0d0e7389 */ /* 0x00006400000c000b */
[----:B01----:R-:W-:Y:S01]  /*fd00*/  ENDCOLLECTIVE ;  /* 0x000000000000791b */ /* 0x003fe20003800000 */
.L_x_413:
[----:B------:R-:W-:Y:S02]  /*fd10*/  IMAD R4, R4, 0x2, R22 ;  /* 0x0000000204047824 */ /* 0x000fe400078e0216 */
[----:B------:R-:W-:Y:S02]  /*fd20*/  IMAD.MOV.U32 R13, RZ, RZ, R24 ;  /* 0x000000ffff0d7224 */ /* 0x000fe400078e0018 */
[----:B------:R-:W-:Y:S01]  /*fd30*/  IMAD.MOV.U32 R12, RZ, RZ, 0x1 ;  /* 0x00000001ff0c7424 */ /* 0x000fe200078e00ff */
[----:B------:R-:W-:-:S13]  /*fd40*/  IADD3 R2, P1, R14, R5, RZ ;  /* 0x000000050e027210 */ /* 0x000fda0007f3e0ff */
[----:B------:R-:W-:Y:S05]  /*fd50*/  WARPSYNC.COLLECTIVE R15, `(.L_x_414) ;  /* 0x000000000f087348 */ /* 0x000fea0003c00000 */
[----:B------:R0:W1:Y:S02]  /*fd60*/  SHFL.IDX P6, R14, R13, R12, R11 ;  /* 0x0000000c0d0e7389 */ /* 0x00006400000c000b */
[----:B01----:R-:W-:Y:S01]  /*fd70*/  ENDCOLLECTIVE ;  /* 0x000000000000791b */ /* 0x003fe20003800000 */
.L_x_414:
        /* <DEDUP_REMOVED lines=11> */
.L_x_415:
[----:B------:R-:W-:Y:S02]  /*fe30*/  IMAD.MOV.U32 R13, RZ, RZ, R24 ;  /* 0x000000ffff0d7224 */ /* 0x000fe400078e0018 */
[----:B------:R-:W-:Y:S02]  /*fe40*/  IMAD.MOV.U32 R12, RZ, RZ, 0x2 ;  /* 0x00000002ff0c7424 */ /* 0x000fe400078e00ff */
[----:B------:R-:W-:-:S07]  /*fe50*/  IMAD.MOV.U32 R9, RZ, RZ, R14 ;  /* 0x000000ffff097224 */ /* 0x000fce00078e000e */
[----:B------:R-:W-:Y:S05]  /*fe60*/  WARPSYNC.COLLECTIVE R15, `(.L_x_416) ;  /* 0x000000000f087348 */ /* 0x000fea0003c00000 */
[----:B------:R0:W1:Y:S02]  /*fe70*/  SHFL.IDX P6, R14, R13, R12, R11 ;  /* 0x0000000c0d0e7389 */ /* 0x00006400000c000b */
[----:B01----:R-:W-:Y:S01]  /*fe80*/  ENDCOLLECTIVE ;  /* 0x000000000000791b */ /* 0x003fe20003800000 */
.L_x_416:
        /* <DEDUP_REMOVED lines=8> */
[----:B------:R-:W-:-:S12]  /*ff10*/  IMAD.MOV.U32 R8, RZ, RZ, R14 ;  /* 0x000000ffff087224 */ /* 0x000fd800078e000e */
[----:B0-----:R-:W-:Y:S05]  /*ff20*/  WARPSYNC.COLLECTIVE R15, `(.L_x_417) ;  /* 0x000000000f087348 */ /* 0x001fea0003c00000 */
[----:B------:R1:W2:Y:S02]  /*ff30*/  SHFL.IDX P6, R14, R13, R12, R11 ;  /* 0x0000000c0d0e7389 */ /* 0x0002a400000c000b */
[----:B012---:R-:W-:Y:S01]  /*ff40*/  ENDCOLLECTIVE ;  /* 0x000000000000791b */ /* 0x007fe20003800000 */
.L_x_417:
[----:B------:R-:W-:Y:S02]  /*ff50*/  IMAD.MOV.U32 R13, RZ, RZ, R24 ;  /* 0x000000ffff0d7224 */ /* 0x000fe400078e0018 */
[----:B------:R-:W-:Y:S02]  /*ff60*/  IMAD.MOV.U32 R12, RZ, RZ, 0x3 ;  /* 0x00000003ff0c7424 */ /* 0x000fe400078e00ff */
[----:B------:R-:W-:-:S07]  /*ff70*/  IMAD.MOV.U32 R10, RZ, RZ, R14 ;  /* 0x000000ffff0a7224 */ /* 0x000fce00078e000e */
[----:B------:R-:W-:Y:S05]  /*ff80*/  WARPSYNC.COLLECTIVE R15, `(.L_x_418) ;  /* 0x000000000f087348 */ /* 0x000fea0003c00000 */
[----:B------:R0:W1:Y:S02]  /*ff90*/  SHFL.IDX P6, R14, R13, R12, R11 ;  /* 0x0000000c0d0e7389 */ /* 0x00006400000c000b */
[----:B01----:R-:W-:Y:S01]  /*ffa0*/  ENDCOLLECTIVE ;  /* 0x000000000000791b */ /* 0x003fe20003800000 */
.L_x_418:
        /* <DEDUP_REMOVED lines=12> */
.L_x_419:
[----:B------:R-:W-:Y:S02]  /*10070*/  IMAD.MOV.U32 R13, RZ, RZ, R24 ;  /* 0x000000ffff0d7224 */ /* 0x000fe400078e0018 */
[----:B------:R-:W-:Y:S01]  /*10080*/  IMAD.MOV.U32 R12, RZ, RZ, 0x4 ;  /* 0x00000004ff0c7424 */ /* 0x000fe200078e00ff */
[----:B------:R-:W-:-:S07]  /*10090*/  MOV R9, R14 ;  /* 0x0000000e00097202 */ /* 0x000fce0000000f00 */
[----:B------:R-:W-:Y:S05]  /*100a0*/  WARPSYNC.COLLECTIVE R15, `(.L_x_420) ;  /* 0x000000000f087348 */ /* 0x000fea0003c00000 */
[----:B------:R0:W1:Y:S02]  /*100b0*/  SHFL.IDX P6, R14, R13, R12, R11 ;  /* 0x0000000c0d0e7389 */ /* 0x00006400000c000b */
[----:B01----:R-:W-:Y:S01]  /*100c0*/  ENDCOLLECTIVE ;  /* 0x000000000000791b */ /* 0x003fe20003800000 */
.L_x_420:
[----:B------:R-:W-:-:S05]  /*100d0*/  IADD3 R2, P1, R9, R5, RZ ;  /* 0x0000000509027210 */ /* 0x000fca0007f3e0ff */
[----:B------:R-:W-:-:S05]  /*100e0*/  IMAD.X R3, RZ, RZ, R7, P1 ;  /* 0x000000ffff037224 */ /* 0x000fca00008e0607 */
        /* <DEDUP_REMOVED lines=10> */
.L_x_421:
[----:B------:R-:W-:Y:S02]  /*10190*/  IMAD.MOV.U32 R13, RZ, RZ, R24 ;  /* 0x000000ffff0d7224 */ /* 0x000fe400078e0018 */
[----:B------:R-:W-:Y:S02]  /*101a0*/  IMAD.MOV.U32 R12, RZ, RZ, 0x5 ;  /* 0x00000005ff0c7424 */ /* 0x000fe400078e00ff */
[----:B------:R-:W-:-:S07]  /*101b0*/  IMAD.MOV.U32 R10, RZ, RZ, R14 ;  /* 0x000000ffff0a7224 */ /* 0x000fce00078e000e */
[----:B------:R-:W-:Y:S05]  /*101c0*/  WARPSYNC.COLLECTIVE R15, `(.L_x_422) ;  /* 0x000000000f087348 */ /* 0x000fea0003c00000 */
[----:B------:R0:W1:Y:S02]  /*101d0*/  SHFL.IDX P6, R14, R13, R12, R11 ;  /* 0x0000000c0d0e7389 */ /* 0x00006400000c000b */
[----:B01----:R-:W-:Y:S01]  /*101e0*/  ENDCOLLECTIVE ;  /* 0x000000000000791b */ /* 0x003fe20003800000 */
.L_x_422:
        /* <DEDUP_REMOVED lines=12> */
.L_x_423:
[----:B------:R-:W-:Y:S01]  /*102b0*/  MOV R13, R24 ;  /* 0x00000018000d7202 */ /* 0x000fe20000000f00 */
[----:B------:R-:W-:Y:S02]  /*102c0*/  IMAD.MOV.U32 R12, RZ, RZ, 0x6 ;  /* 0x00000006ff0c7424 */ /* 0x000fe400078e00ff */
[----:B------:R-:W-:-:S07]  /*102d0*/  IMAD.MOV.U32 R9, RZ, RZ, R14 ;  /* 0x000000ffff097224 */ /* 0x000fce00078e000e */
[----:B------:R-:W-:Y:S05]  /*102e0*/  WARPSYNC.COLLECTIVE R15, `(.L_x_424) ;  /* 0x000000000f087348 */ /* 0x000fea0003c00000 */
[----:B------:R0:W1:Y:S02]  /*102f0*/  SHFL.IDX P6, R14, R13, R12, R11 ;  /* 0x0000000c0d0e7389 */ /* 0x00006400000c000b */
[----:B01----:R-:W-:Y:S01]  /*10300*/  ENDCOLLECTIVE ;  /* 0x000000000000791b */ /* 0x003fe20003800000 */
.L_x_424:
        /* <DEDUP_REMOVED lines=12> */
.L_x_425:
[----:B------:R-:W-:Y:S02]  /*103d0*/  IMAD.MOV.U32 R13, RZ, RZ, R24 ;  /* 0x000000ffff0d7224 */ /* 0x000fe400078e0018 */
[----:B------:R-:W-:Y:S01]  /*103e0*/  IMAD.MOV.U32 R12, RZ, RZ, 0x7 ;  /* 0x00000007ff0c7424 */ /* 0x000fe200078e00ff */
[----:B------:R-:W-:-:S13]  /*103f0*/  IADD3 R2, P1, R14, R5, RZ ;  /* 0x000000050e027210 */ /* 0x000fda0007f3e0ff */
[----:B------:R-:W-:Y:S05]  /*10400*/  WARPSYNC.COLLECTIVE R15, `(.L_x_426) ;  /* 0x000000000f087348 */ /* 0x000fea0003c00000 */
[----:B------:R0:W1:Y:S02]  /*10410*/  SHFL.IDX P6, R14, R13, R12, R11 ;  /* 0x0000000c0d0e7389 */ /* 0x00006400000c000b */
[----:B01----:R-:W-:Y:S01]  /*10420*/  ENDCOLLECTIVE ;  /* 0x000000000000791b */ /* 0x003fe20003800000 */
.L_x_426:
        /* <DEDUP_REMOVED lines=10> */
.L_x_427:
[----:B------:R-:W-:Y:S05]  /*104d0*/  BRA `(.L_x_428) ;  /* 0xffffffb400d47947 */ /* 0x000fea000383ffff */
.L_x_298:
[----:B------:R-:W-:Y:S01]  /*104e0*/  BSSY B0, `(.L_x_429) ;  /* 0x0000008000007945 */ /* 0x000fe20003800000 */
[----:B------:R-:W-:Y:S02]  /*104f0*/  IMAD.MOV.U32 R13, RZ, RZ, R16 ;  /* 0x000000ffff0d7224 */ /* 0x000fe400078e0010 */
[----:B------:R-:W-:Y:S02]  /*10500*/  IMAD.MOV.U32 R12, RZ, RZ, RZ ;  /* 0x000000ffff0c7224 */ /* 0x000fe400078e00ff */
[----:B------:R-:W-:Y:S02]  /*10510*/  IMAD.MOV.U32 R11, RZ, RZ, 0x1f ;  /* 0x0000001fff0b7424 */ /* 0x000fe400078e00ff */
[----:B------:R-:W-:-:S07]  /*10520*/  IMAD.MOV.U32 R15, RZ, RZ, -0x1 ;  /* 0xffffffffff0f7424 */ /* 0x000fce00078e00ff */
[----:B------:R-:W-:Y:S05]  /*10530*/  WARPSYNC.COLLECTIVE R15, `(.L_x_430) ;  /* 0x000000000f087348 */ /* 0x000fea0003c00000 */
[----:B------:R0:W1:Y:S02]  /*10540*/  SHFL.IDX P6, R14, R13, R12, R11 ;  /* 0x0000000c0d0e7389 */ /* 0x00006400000c000b */
[----:B01----:R-:W-:Y:S01]  /*10550*/  ENDCOLLECTIVE ;  /* 0x000000000000791b */ /* 0x003fe20003800000 */
.L_x_430:
[----:B------:R-:W-:Y:S05]  /*10560*/  BSYNC B0 ;  /* 0x0000000000007941 */ /* 0x000fea0003800000 */
.L_x_429:
[----:B------:R-:W-:Y:S01]  /*10570*/  MOV R13, R16 ;  /* 0x00000010000d7202 */ /* 0x000fe20000000f00 */
[----:B------:R-:W-:Y:S02]  /*10580*/  IMAD.MOV.U32 R12, RZ, RZ, 0x1 ;  /* 0x00000001ff0c7424 */ /* 0x000fe400078e00ff */
[----:B------:R-:W-:Y:S02]  /*10590*/  IMAD.MOV.U32 R11, RZ, RZ, 0x1f ;  /* 0x0000001fff0b7424 */ /* 0x000fe400078e00ff */
[----:B------:R-:W-:Y:S02]  /*105a0*/  IMAD.MOV.U32 R15, RZ, RZ, -0x1 ;  /* 0xffffffffff0f7424 */ /* 0x000fe400078e00ff */
[----:B------:R-:W-:Y:S02]  /*105b0*/  IMAD.IADD R5, R19, 0x1, R8 ;  /* 0x0000000113057824 */ /* 0x000fe400078e0208 */
[----:B------:R-:W-:-:S07]  /*105c0*/  IMAD.MOV.U32 R0, RZ, RZ, R14 ;  /* 0x000000ffff007224 */ /* 0x000fce00078e000e */
[----:B------:R-:W-:Y:S05]  /*105d0*/  WARPSYNC.COLLECTIVE R15, `(.L_x_431) ;  /* 0x000000000f087348 */ /* 0x000fea0003c00000 */
[----:B------:R0:W1:Y:S02]  /*105e0*/  SHFL.IDX P6, R14, R13, R12, R11 ;  /* 0x0000000c0d0e7389 */ /* 0x00006400000c000b */
[----:B01----:R-:W-:Y:S01]  /*105f0*/  ENDCOLLECTIVE ;  /* 0x000000000000791b */ /* 0x003fe20003800000 */
.L_x_431:
[----:B------:R-:W-:Y:S02]  /*10600*/  ULDC UR4, c[0x0][0xc3c] ;  /* 0x00030f0000047ab9 */ /* 0x000fe40000000800 */
[----:B------:R-:W-:-:S13]  /*10610*/  ISETP.GE.OR P1, PT, R5, UR4, !P0 ;  /* 0x0000000405007c0c */ /* 0x000fda000c726670 */
[----:B------:R-:W0:Y:S01]  /*10620*/  @!P1 LDC.64 R2, c[0x0][0xc80] ;  /* 0x00032000ff029b82 */ /* 0x000e220000000a00 */
[----:B------:R-:W-:Y:S02]  /*10630*/  IMAD.MOV.U32 R11, RZ, RZ, RZ ;  /* 0x000000ffff0b7224 */ /* 0x000fe400078e00ff */
[----:B------:R-:W-:Y:S02]  /*10640*/  IMAD.MOV.U32 R4, RZ, RZ, R14 ;  /* 0x000000ffff047224 */ /* 0x000fe400078e000e */
[----:B0-----:R-:W-:-:S06]  /*10650*/  @!P1 IMAD.WIDE R2, R5, 0x4, R2 ;  /* 0x0000000405029825 */ /* 0x001fcc00078e0202 */
[----:B------:R-:W2:Y:S01]  /*10660*/  @!P1 LDG.E R2, desc[UR50][R2.64] ;  /* 0x0000003202029981 */ /* 0x000ea2000c1e1900 */
[----:B------:R-:W-:Y:S01]  /*10670*/  IMAD.MOV.U32 R5, RZ, RZ, RZ ;  /* 0x000000ffff057224 */ /* 0x000fe200078e00ff */
[C---:B------:R-:W-:Y:S02]  /*10680*/  ISETP.GE.U32.AND P2, PT, R8.reuse, 0x2, PT ;  /* 0x000000020800780c */ /* 0x040fe40003f46070 */
[C---:B------:R-:W-:Y:S02]  /*10690*/  ISETP.GE.U32.AND P3, PT, R8.reuse, 0x4, PT ;  /* 0x000000040800780c */ /* 0x040fe40003f66070 */
[C---:B------:R-:W-:Y:S02]  /*106a0*/  ISETP.GE.U32.AND P4, PT, R8.reuse, 0x8, PT ;  /* 0x000000080800780c */ /* 0x040fe40003f86070 */
[----:B------:R-:W-:Y:S02]  /*106b0*/  ISETP.GE.U32.AND P5, PT, R8, 0x10, PT ;  /* 0x000000100800780c */ /* 0x000fe40003fa6070 */
[----:B--2---:R-:W-:-:S02]  /*106c0*/  @!P1 MOV R5, R2 ;  /* 0x0000000200059202 */ /* 0x004fc40000000f00 */
[----:B------:R-:W-:-:S03]  /*106d0*/  ISETP.NE.AND P1, PT, R8, RZ, PT ;  /* 0x000000ff0800720c */ /* 0x000fc60003f25270 */
[----:B------:R-:W-:-:S10]  /*106e0*/  IMAD.MOV.U32 R13, RZ, RZ, R5 ;  /* 0x000000ffff0d7224 */ /* 0x000fd400078e0005 */
[----:B------:R-:W-:Y:S05]  /*106f0*/  WARPSYNC.COLLECTIVE R15, `(.L_x_432) ;  /* 0x000000000f087348 */ /* 0x000fea0003c00000 */
[----:B------:R0:W1:Y:S02]  /*10700*/  SHFL.UP P6, R14, R13, R12, R11 ;  /* 0x0400000c0d0e7389 */ /* 0x00006400000c000b */
[----:B01----:R-:W-:Y:S01]  /*10710*/  ENDCOLLECTIVE ;  /* 0x000000000000791b */ /* 0x003fe20003800000 */
.L_x_432:
[----:B------:R-:W-:Y:S01]  /*10720*/  IMAD.MOV.U32 R12, RZ, RZ, 0x2 ;  /* 0x00000002ff0c7424 */ /* 0x000fe200078e00ff */
[----:B------:R-:W-:-:S05]  /*10730*/  SEL R6, R14, RZ, P1 ;  /* 0x000000ff0e067207 */ /* 0x000fca0000800000 */
[----:B------:R-:W-:-:S04]  /*10740*/  IMAD.IADD R6, R5, 0x1, R6 ;  /* 0x0000000105067824 */ /* 0x000fc800078e0206 */
[----:B------:R-:W-:-:S07]  /*10750*/  IMAD.MOV.U32 R13, RZ, RZ, R6 ;  /* 0x000000ffff0d7224 */ /* 0x000fce00078e0006 */
[----:B------:R-:W-:Y:S05]  /*10760*/  WARPSYNC.COLLECTIVE R15, `(.L_x_433) ;  /* 0x000000000f087348 */ /* 0x000fea0003c00000 */
[----:B------:R0:W1:Y:S02]  /*10770*/  SHFL.UP P6, R14, R13, R12, R11 ;  /* 0x0400000c0d0e7389 */ /* 0x00006400000c000b */
[----:B01----:R-:W-:Y:S01]  /*10780*/  ENDCOLLECTIVE ;  /* 0x000000000000791b */ /* 0x003fe20003800000 */
.L_x_433:
[----:B------:R-:W-:Y:S01]  /*10790*/  IMAD.MOV.U32 R12, RZ, RZ, 0x4 ;  /* 0x00000004ff0c7424 */ /* 0x000fe200078e00ff */
[----:B------:R-:W-:-:S05]  /*107a0*/  SEL R7, R14, RZ, P2 ;  /* 0x000000ff0e077207 */ /* 0x000fca0001000000 */
[----:B------:R-:W-:-:S05]  /*107b0*/  IMAD.IADD R7, R6, 0x1, R7 ;  /* 0x0000000106077824 */ /* 0x000fca00078e0207 */
[----:B------:R-:W-:-:S07]  /*107c0*/  MOV R13, R7 ;  /* 0x00000007000d7202 */ /* 0x000fce0000000f00 */
[----:B------:R-:W-:Y:S05]  /*107d0*/  WARPSYNC.COLLECTIVE R15, `(.L_x_434) ;  /* 0x000000000f087348 */ /* 0x000fea0003c00000 */
[----:B------:R0:W1:Y:S02]  /*107e0*/  SHFL.UP P6, R14, R13, R12, R11 ;  /* 0x0400000c0d0e7389 */ /* 0x00006400000c000b */
[----:B01----:R-:W-:Y:S01]  /*107f0*/  ENDCOLLECTIVE ;  /* 0x000000000000791b */ /* 0x003fe20003800000 */
.L_x_434:
[----:B------:R-:W-:Y:S01]  /*10800*/  IMAD.MOV.U32 R12, RZ, RZ, 0x8 ;  /* 0x00000008ff0c7424 */ /* 0x000fe200078e00ff */
[----:B------:R-:W-:-:S05]  /*10810*/  SEL R2, R14, RZ, P3 ;  /* 0x000000ff0e027207 */ /* 0x000fca0001800000 */
[----:B------:R-:W-:-:S04]  /*10820*/  IMAD.IADD R2, R7, 0x1, R2 ;  /* 0x0000000107027824 */ /* 0x000fc800078e0202 */
[----:B------:R-:W-:-:S07]  /*10830*/  IMAD.MOV.U32 R13, RZ, RZ, R2 ;  /* 0x000000ffff0d7224 */ /* 0x000fce00078e0002 */
[----:B------:R-:W-:Y:S05]  /*10840*/  WARPSYNC.COLLECTIVE R15, `(.L_x_435) ;  /* 0x000000000f087348 */ /* 0x000fea0003c00000 */
[----:B------:R0:W1:Y:S02]  /*10850*/  SHFL.UP P6, R14, R13, R12, R11 ;  /* 0x0400000c0d0e7389 */ /* 0x00006400000c000b */
[----:B01----:R-:W-:Y:S01]  /*10860*/  ENDCOLLECTIVE ;  /* 0x000000000000791b */ /* 0x003fe20003800000 */
.L_x_435:
[----:B------:R-:W-:Y:S02]  /*10870*/  MOV R12, 0x10 ;  /* 0x00000010000c7802 */ /* 0x000fe40000000f00 */
[----:B------:R-:W-:-:S05]  /*10880*/  SEL R3, R14, RZ, P4 ;  /* 0x000000ff0e037207 */ /* 0x000fca0002000000 */
[----:B------:R-:W-:-:S04]  /*10890*/  IMAD.IADD R3, R2, 0x1, R3 ;  /* 0x0000000102037824 */ /* 0x000fc800078e0203 */
[----:B------:R-:W-:-:S07]  /*108a0*/  IMAD.MOV.U32 R13, RZ, RZ, R3 ;  /* 0x000000ffff0d7224 */ /* 0x000fce00078e0003 */
[----:B------:R-:W-:Y:S05]  /*108b0*/  WARPSYNC.COLLECTIVE R15, `(.L_x_436) ;  /* 0x000000000f087348 */ /* 0x000fea0003c00000 */
[----:B------:R0:W1:Y:S02]  /*108c0*/  SHFL.UP P6, R14, R13, R12, R11 ;  /* 0x0400000c0d0e7389 */ /* 0x00006400000c000b */
[----:B01----:R-:W-:Y:S01]  /*108d0*/  ENDCOLLECTIVE ;  /* 0x000000000000791b */ /* 0x003fe20003800000 */
.L_x_436:
[----:B------:R-:W-:Y:S02]  /*108e0*/  IMAD.MOV.U32 R12, RZ, RZ, 0x1f ;  /* 0x0000001fff0c7424 */ /* 0x000fe400078e00ff */
[----:B------:R-:W-:Y:S01]  /*108f0*/  IMAD.MOV.U32 R11, RZ, RZ, 0x1f ;  /* 0x0000001fff0b7424 */ /* 0x000fe200078e00ff */
[----:B------:R-:W-:-:S05]  /*10900*/  SEL R2, R14, RZ, P5 ;  /* 0x000000ff0e027207 */ /* 0x000fca0002800000 */
[----:B------:R-:W-:-:S04]  /*10910*/  IMAD.IADD R2, R3, 0x1, R2 ;  /* 0x0000000103027824 */ /* 0x000fc800078e0202 */
[----:B------:R-:W-:-:S07]  /*10920*/  IMAD.MOV.U32 R13, RZ, RZ, R2 ;  /* 0x000000ffff0d7224 */ /* 0x000fce00078e0002 */
[----:B------:R-:W-:Y:S05]  /*10930*/  WARPSYNC.COLLECTIVE R15, `(.L_x_437) ;  /* 0x000000000f087348 */ /* 0x000fea0003c00000 */
[----:B------:R0:W1:Y:S02]  /*10940*/  SHFL.IDX P6, R14, R13, R12, R11 ;  /* 0x0000000c0d0e7389 */ /* 0x00006400000c000b */
[----:B01----:R-:W-:Y:S01]  /*10950*/  ENDCOLLECTIVE ;  /* 0x000000000000791b */ /* 0x003fe20003800000 */
.L_x_437:
[----:B------:R-:W-:Y:S05]  /*10960*/  BRA `(.L_x_438) ;  /* 0xffffffb400dc7947 */ /* 0x000fea000383ffff */
.L_x_303:
[----:B------:R-:W-:Y:S01]  /*10970*/  BSSY B0, `(.L_x_439) ;  /* 0x0000008000007945 */ /* 0x000fe20003800000 */
[----:B-----5:R-:W-:Y:S01]  /*10980*/  IMAD.MOV.U32 R13, RZ, RZ, R5 ;  /* 0x000000ffff0d7224 */ /* 0x020fe200078e0005 */
[----:B------:R-:W-:Y:S01]  /*10990*/  MOV R11, RZ ;  /* 0x000000ff000b7202 */ /* 0x000fe20000000f00 */
[----:B------:R-:W-:Y:S02]  /*109a0*/  IMAD.MOV.U32 R12, RZ, RZ, 0x1 ;  /* 0x00000001ff0c7424 */ /* 0x000fe400078e00ff */
[----:B------:R-:W-:-:S07]  /*109b0*/  IMAD.MOV.U32 R15, RZ, RZ, -0x1 ;  /* 0xffffffffff0f7424 */ /* 0x000fce00078e00ff */
[----:B0-----:R-:W-:Y:S05]  /*109c0*/  WARPSYNC.COLLECTIVE R15, `(.L_x_440) ;  /* 0x000000000f087348 */ /* 0x001fea0003c00000 */
[----:B------:R1:W2:Y:S02]  /*109d0*/  SHFL.UP P6, R14, R13, R12, R11 ;  /* 0x0400000c0d0e7389 */ /* 0x0002a400000c000b */
[----:B012---:R-:W-:Y:S01]  /*109e0*/  ENDCOLLECTIVE ;  /* 0x000000000000791b */ /* 0x007fe20003800000 */
.L_x_440:
[----:B------:R-:W-:Y:S05]  /*109f0*/  BSYNC B0 ;  /* 0x0000000000007941 */ /* 0x000fea0003800000 */
.L_x_439:
[----:B------:R-:W-:Y:S01]  /*10a00*/  SEL R14, R14, RZ, P1 ;  /* 0x000000ff0e0e7207 */ /* 0x000fe20000800000 */
[----:B------:R-:W-:Y:S02]  /*10a10*/  IMAD.MOV.U32 R12, RZ, RZ, 0x2 ;  /* 0x00000002ff0c7424 */ /* 0x000fe400078e00ff */
[----:B------:R-:W-:Y:S02]  /*10a20*/  IMAD.MOV.U32 R11, RZ, RZ, RZ ;  /* 0x000000ffff0b7224 */ /* 0x000fe400078e00ff */
[----:B------:R-:W-:Y:S02]  /*10a30*/  IMAD.IADD R13, R5, 0x1, R14 ;  /* 0x00000001050d7824 */ /* 0x000fe400078e020e */
[----:B------:R-:W-:-:S07]  /*10a40*/  IMAD.MOV.U32 R15, RZ, RZ, -0x1 ;  /* 0xffffffffff0f7424 */ /* 0x000fce00078e00ff */
[----:B------:R-:W-:Y:S05]  /*10a50*/  WARPSYNC.COLLECTIVE R15, `(.L_x_441) ;  /* 0x000000000f087348 */ /* 0x000fea0003c00000 */
[----:B------:R0:W1:Y:S02]  /*10a60*/  SHFL.UP P6, R14, R13, R12, R11 ;  /* 0x0400000c0d0e7389 */ /* 0x00006400000c000b */
[----:B01----:R-:W-:Y:S01]  /*10a70*/  ENDCOLLECTIVE ;  /* 0x000000000000791b */ /* 0x003fe20003800000 */
.L_x_441:
[----:B------:R-:W-:Y:S01]  /*10a80*/  IMAD.MOV.U32 R12, RZ, RZ, 0x4 ;  /* 0x00000004ff0c7424 */ /* 0x000fe200078e00ff */
[----:B------:R-:W-:-:S05]  /*10a90*/  SEL R2, R14, RZ, P2 ;  /* 0x000000ff0e027207 */ /* 0x000fca0001000000 */
[----:B------:R-:W-:-:S05]  /*10aa0*/  IMAD.IADD R2, R13, 0x1, R2 ;  /* 0x000000010d027824 */ /* 0x000fca00078e0202 */
[----:B------:R-:W-:-:S07]  /*10ab0*/  MOV R13, R2 ;  /* 0x00000002000d7202 */ /* 0x000fce0000000f00 */
[----:B------:R-:W-:Y:S05]  /*10ac0*/  WARPSYNC.COLLECTIVE R15, `(.L_x_442) ;  /* 0x000000000f087348 */ /* 0x000fea0003c00000 */
[----:B------:R0:W1:Y:S02]  /*10ad0*/  SHFL.UP P6, R14, R13, R12, R11 ;  /* 0x0400000c0d0e7389 */ /* 0x00006400000c000b */
[----:B01----:R-:W-:Y:S01]  /*10ae0*/  ENDCOLLECTIVE ;  /* 0x000000000000791b */ /* 0x003fe20003800000 */
.L_x_442:
[----:B------:R-:W-:Y:S01]  /*10af0*/  IMAD.MOV.U32 R12, RZ, RZ, 0x8 ;  /* 0x00000008ff0c7424 */ /* 0x000fe200078e00ff */
[----:B------:R-:W-:-:S05]  /*10b00*/  SEL R3, R14, RZ, P3 ;  /* 0x000000ff0e037207 */ /* 0x000fca0001800000 */
[----:B------:R-:W-:-:S04]  /*10b10*/  IMAD.IADD R3, R2, 0x1, R3 ;  /* 0x0000000102037824 */ /* 0x000fc800078e0203 */
[----:B------:R-:W-:-:S07]  /*10b20*/  IMAD.MOV.U32 R13, RZ, RZ, R3 ;  /* 0x000000ffff0d7224 */ /* 0x000fce00078e0003 */
[----:B------:R-:W-:Y:S05]  /*10b30*/  WARPSYNC.COLLECTIVE R15, `(.L_x_443) ;  /* 0x000000000f087348 */ /* 0x000fea0003c00000 */
[----:B------:R0:W1:Y:S02]  /*10b40*/  SHFL.UP P6, R14, R13, R12, R11 ;  /* 0x0400000c0d0e7389 */ /* 0x00006400000c000b */
[----:B01----:R-:W-:Y:S01]  /*10b50*/  ENDCOLLECTIVE ;  /* 0x000000000000791b */ /* 0x003fe20003800000 */
.L_x_443:
[----:B------:R-:W-:Y:S02]  /*10b60*/  MOV R12, 0x10 ;  /* 0x00000010000c7802 */ /* 0x000fe40000000f00 */
[----:B------:R-:W-:-:S05]  /*10b70*/  SEL R4, R14, RZ, P4 ;  /* 0x000000ff0e047207 */ /* 0x000fca0002000000 */
[----:B------:R-:W-:-:S04]  /*10b80*/  IMAD.IADD R4, R3, 0x1, R4 ;  /* 0x0000000103047824 */ /* 0x000fc800078e0204 */
[----:B------:R-:W-:-:S07]  /*10b90*/  IMAD.MOV.U32 R13, RZ, RZ, R4 ;  /* 0x000000ffff0d7224 */ /* 0x000fce00078e0004 */
[----:B------:R-:W-:Y:S05]  /*10ba0*/  WARPSYNC.COLLECTIVE R15, `(.L_x_444) ;  /* 0x000000000f087348 */ /* 0x000fea0003c00000 */
[----:B------:R0:W1:Y:S02]  /*10bb0*/  SHFL.UP P6, R14, R13, R12, R11 ;  /* 0x0400000c0d0e7389 */ /* 0x00006400000c000b */
[----:B01----:R-:W-:Y:S01]  /*10bc0*/  ENDCOLLECTIVE ;  /* 0x000000000000791b */ /* 0x003fe20003800000 */
.L_x_444:
        /* <DEDUP_REMOVED lines=8> */
.L_x_445:
[----:B------:R-:W-:Y:S05]  /*10c50*/  BRA `(.L_x_446) ;  /* 0xffffffb400bc7947 */ /* 0x000fea000383ffff */
.L_x_305:
[----:B------:R-:W-:Y:S01]  /*10c60*/  BSSY B0, `(.L_x_447) ;  /* 0x0000006000007945 */ /* 0x000fe20003800000 */
[----:B------:R-:W-:Y:S01]  /*10c70*/  PLOP3.LUT P6, PT, P6, PT, PT, 0x8, 0x0 ;  /* 0x000000000000781c */ /* 0x000fe200037ce170 */
[----:B------:R-:W-:-:S12]  /*10c80*/  IMAD.MOV.U32 R15, RZ, RZ, -0x1 ;  /* 0xffffffffff0f7424 */ /* 0x000fd800078e00ff */
[----:B0-----:R-:W-:Y:S05]  /*10c90*/  WARPSYNC.COLLECTIVE R15, `(.L_x_448) ;  /* 0x000000000f087348 */ /* 0x001fea0003c00000 */
[----:B------:R-:W-:Y:S01]  /*10ca0*/  VOTE.ANY R14, PT, P6 ;  /* 0x00000000000e7806 */ /* 0x000fe200030e0100 */
[----:B0-----:R-:W-:Y:S06]  /*10cb0*/  ENDCOLLECTIVE ;  /* 0x000000000000791b */ /* 0x001fec0003800000 */
.L_x_448:
[----:B------:R-:W-:Y:S05]  /*10cc0*/  BSYNC B0 ;  /* 0x0000000000007941 */ /* 0x000fea0003800000 */
.L_x_447:
[----:B------:R-:W-:Y:S01]  /*10cd0*/  IMAD.MOV.U32 R3, RZ, RZ, R14 ;  /* 0x000000ffff037224 */ /* 0x000fe200078e000e */
[----:B------:R-:W-:Y:S01]  /*10ce0*/  MOV R13, R5 ;  /* 0x00000005000d7202 */ /* 0x000fe20000000f00 */
[----:B------:R-:W-:Y:S02]  /*10cf0*/  IMAD.MOV.U32 R11, RZ, RZ, 0x1f ;  /* 0x0000001fff0b7424 */ /* 0x000fe400078e00ff */
[----:B------:R-:W0:Y:S01]  /*10d00*/  POPC R4, R3 ;  /* 0x0000000300047309 */ /* 0x000e220000000000 */
[----:B------:R-:W-:Y:S02]  /*10d10*/  IMAD.MOV.U32 R15, RZ, RZ, -0x1 ;  /* 0xffffffffff0f7424 */ /* 0x000fe400078e00ff */
[----:B0-----:R-:W-:-:S07]  /*10d20*/  IMAD.MOV.U32 R12, RZ, RZ, R4 ;  /* 0x000000ffff0c7224 */ /* 0x001fce00078e0004 */
[----:B------:R-:W-:Y:S05]  /*10d30*/  WARPSYNC.COLLECTIVE R15, `(.L_x_449) ;  /* 0x000000000f087348 */ /* 0x000fea0003c00000 */
[----:B------:R0:W1:Y:S02]  /*10d40*/  SHFL.IDX P6, R14, R13, R12, R11 ;  /* 0x0000000c0d0e7389 */ /* 0x00006400000c000b */
[----:B01----:R-:W-:Y:S01]  /*10d50*/  ENDCOLLECTIVE ;  /* 0x000000000000791b */ /* 0x003fe20003800000 */
.L_x_449:
[----:B------:R-:W-:Y:S01]  /*10d60*/  IMAD.MOV.U32 R5, RZ, RZ, R14 ;  /* 0x000000ffff057224 */ /* 0x000fe200078e000e */
[----:B------:R-:W-:Y:S06]  /*10d70*/  BRA `(.L_x_450) ;  /* 0xffffffb400ac7947 */ /* 0x000fec000383ffff */
.L_x_307:
[----:B------:R-:W-:Y:S01]  /*10d80*/  BSSY B0, `(.L_x_451) ;  /* 0x0000007000007945 */ /* 0x000fe20003800000 */
[----:B------:R-:W-:Y:S01]  /*10d90*/  IMAD.MOV.U32 R13, RZ, RZ, R2 ;  /* 0x000000ffff0d7224 */ /* 0x000fe200078e0002 */
[----:B------:R-:W-:Y:S01]  /*10da0*/  MOV R15, 0xffffffff ;  /* 0xffffffff000f7802 */ /* 0x000fe20000000f00 */
[----:B------:R-:W-:-:S07]  /*10db0*/  IMAD.MOV.U32 R11, RZ, RZ, 0x1f ;  /* 0x0000001fff0b7424 */ /* 0x000fce00078e00ff */
[----:B012---:R-:W-:Y:S05]  /*10dc0*/  WARPSYNC.COLLECTIVE R15, `(.L_x_452) ;  /* 0x000000000f087348 */ /* 0x007fea0003c00000 */
[----:B------:R3:W4:Y:S02]  /*10dd0*/  SHFL.IDX P6, R14, R13, R12, R11 ;  /* 0x0000000c0d0e7389 */ /* 0x00072400000c000b */
[----:B01234-:R-:W-:Y:S01]  /*10de0*/  ENDCOLLECTIVE ;  /* 0x000000000000791b */ /* 0x01ffe20003800000 */
.L_x_452:
[----:B------:R-:W-:Y:S05]  /*10df0*/  BSYNC B0 ;  /* 0x0000000000007941 */ /* 0x000fea0003800000 */
.L_x_451:
[----:B------:R-:W-:Y:S05]  /*10e00*/  BRA `(.L_x_306) ;  /* 0xffffffb400a47947 */ /* 0x000fea000383ffff */
.L_x_311:
[----:B0-----:R0:W3:Y:S02]  /*10e10*/  SYNCS.PHASECHK.TRANS64.TRYWAIT P0, [R5+URZ+0x16820], R0 ;  /* 0x01682000050075a7 */ /* 0x0010e4000800017f */
[----:B---3--:R-:W-:Y:S05]  /*10e20*/  @!P0 NANOSLEEP.SYNCS 0x989680 ;  /* 0x009896800000895d */ /* 0x008fea0003900000 */
[----:B------:R-:W3:Y:S02]  /*10e30*/  @!P0 SYNCS.PHASECHK.TRANS64 P0, [R5+URZ+0x16820], R0 ;  /* 0x01682000050085a7 */ /* 0x000ee4000800007f */
[----:B---3--:R-:W-:Y:S05]  /*10e40*/  @!P0 BRA `(.L_x_311) ;  /* 0xfffffffc00f08947 */ /* 0x008fea000383ffff */
[----:B------:R-:W-:Y:S05]  /*10e50*/  BRA `(.L_x_453) ;  /* 0xffffffb800907947 */ /* 0x000fea000383ffff */
.L_x_312:
[----:B------:R-:W3:Y:S01]  /*10e60*/  S2R R2, SR_TID.X ;  /* 0x0000000000027919 */ /* 0x000ee20000002100 */
[----:B------:R-:W-:Y:S01]  /*10e70*/  BSSY B0, `(.L_x_454) ;  /* 0x000000a000007945 */ /* 0x000fe20003800000 */
[----:B------:R-:W-:Y:S02]  /*10e80*/  IMAD.MOV.U32 R12, RZ, RZ, RZ ;  /* 0x000000ffff0c7224 */ /* 0x000fe400078e00ff */
[----:B------:R-:W-:Y:S02]  /*10e90*/  IMAD.MOV.U32 R11, RZ, RZ, 0x1f ;  /* 0x0000001fff0b7424 */ /* 0x000fe400078e00ff */
[----:B------:R-:W-:Y:S01]  /*10ea0*/  IMAD.MOV.U32 R15, RZ, RZ, -0x1 ;  /* 0xffffffffff0f7424 */ /* 0x000fe200078e00ff */
[----:B---3--:R-:W-:-:S04]  /*10eb0*/  SHF.R.U32.HI R2, RZ, 0x5, R2 ;  /* 0x00000005ff027819 */ /* 0x008fc80000011602 */
[----:B------:R-:W-:-:S05]  /*10ec0*/  LOP3.LUT R2, R2, 0x3, RZ, 0xc0, !PT ;  /* 0x0000000302027812 */ /* 0x000fca00078ec0ff */
[----:B------:R-:W-:-:S07]  /*10ed0*/  IMAD.MOV.U32 R13, RZ, RZ, R2 ;  /* 0x000000ffff0d7224 */ /* 0x000fce00078e0002 */
[----:B012---:R-:W-:Y:S05]  /*10ee0*/  WARPSYNC.COLLECTIVE R15, `(.L_x_455) ;  /* 0x000000000f087348 */ /* 0x007fea0003c00000 */
[----:B------:R3:W4:Y:S02]  /*10ef0*/  SHFL.IDX P6, R14, R13, R12, R11 ;  /* 0x0000000c0d0e7389 */ /* 0x00072400000c000b */
[----:B01234-:R-:W-:Y:S01]  /*10f00*/  ENDCOLLECTIVE ;  /* 0x000000000000791b */ /* 0x01ffe20003800000 */
.L_x_455:
[----:B------:R-:W-:Y:S05]  /*10f10*/  BSYNC B0 ;  /* 0x0000000000007941 */ /* 0x000fea0003800000 */
.L_x_454:
[----:B------:R-:W-:Y:S05]  /*10f20*/  BRA `(.L_x_456) ;  /* 0xffffffb800787947 */ /* 0x000fea000383ffff */
.L_x_315:
[----:B------:R-:W-:Y:S01]  /*10f30*/  BSSY B1, `(.L_x_457) ;  /* 0x0000006000017945 */ /* 0x000fe20003800000 */
[----:B------:R-:W-:-:S07]  /*10f40*/  IMAD.MOV.U32 R15, RZ, RZ, -0x1 ;  /* 0xffffffffff0f7424 */ /* 0x000fce00078e00ff */
[----:B012---:R-:W-:Y:S05]  /*10f50*/  WARPSYNC.COLLECTIVE R15, `(.L_x_458) ;  /* 0x000000000f0c7348 */ /* 0x007fea0003c00000 */
[----:B------:R-:W-:Y:S02]  /*10f60*/  ELECT P6, UR62, PT ;  /* 0x00000000003e782f */ /* 0x000fe400038c0000 */
[----:B------:R-:W-:Y:S01]  /*10f70*/  MOV R14, UR62 ;  /* 0x0000003e000e7c02 */ /* 0x000fe20008000f00 */
[----:B012---:R-:W-:Y:S10]  /*10f80*/  ENDCOLLECTIVE ;  /* 0x000000000000791b */ /* 0x007ff40003800000 */
.L_x_458:
[----:B------:R-:W-:Y:S05]  /*10f90*/  BSYNC B1 ;  /* 0x0000000000017941 */ /* 0x000fea0003800000 */
.L_x_457:
[----:B------:R-:W-:Y:S05]  /*10fa0*/  BRA `(.L_x_459) ;  /* 0xffffffb800707947 */ /* 0x000fea000383ffff */
.L_x_317:
[----:B0-----:R0:W3:Y:S02]  /*10fb0*/  SYNCS.PHASECHK.TRANS64.TRYWAIT P1, [R3+URZ+0x16840], R2 ;  /* 0x01684002030075a7 */ /* 0x0010e4000802017f */
[----:B---3--:R-:W-:Y:S05]  /*10fc0*/  @!P1 NANOSLEEP.SYNCS 0x989680 ;  /* 0x009896800000995d */ /* 0x008fea0003900000 */
[----:B------:R-:W3:Y:S02]  /*10fd0*/  @!P1 SYNCS.PHASECHK.TRANS64 P1, [R3+URZ+0x16840], R2 ;  /* 0x01684002030095a7 */ /* 0x000ee4000802007f */
[----:B---3--:R-:W-:Y:S05]  /*10fe0*/  @!P1 BRA `(.L_x_317) ;  /* 0xfffffffc00f09947 */ /* 0x008fea000383ffff */
[----:B------:R-:W-:Y:S05]  /*10ff0*/  BRA `(.L_x_460) ;  /* 0xffffffb800907947 */ /* 0x000fea000383ffff */
.L_x_319:
[----:B---3--:R3:W4:Y:S02]  /*11000*/  SYNCS.PHASECHK.TRANS64.TRYWAIT P1, [R25+URZ+0x16840], R0 ;  /* 0x01684000190075a7 */ /* 0x008724000802017f */
[----:B----4-:R-:W-:Y:S05]  /*11010*/  @!P1 NANOSLEEP.SYNCS 0x989680 ;  /* 0x009896800000995d */ /* 0x010fea0003900000 */
[----:B------:R-:W4:Y:S02]  /*11020*/  @!P1 SYNCS.PHASECHK.TRANS64 P1, [R25+URZ+0x16840], R0 ;  /* 0x01684000190095a7 */ /* 0x000f24000802007f */
[----:B----4-:R-:W-:Y:S05]  /*11030*/  @!P1 BRA `(.L_x_319) ;  /* 0xfffffffc00f09947 */ /* 0x010fea000383ffff */
[----:B------:R-:W-:Y:S05]  /*11040*/  BRA `(.L_x_461) ;  /* 0xffffffb8009c7947 */ /* 0x000fea000383ffff */
.L_x_321:
[----:B----4-:R4:W0:Y:S02]  /*11050*/  SYNCS.PHASECHK.TRANS64.TRYWAIT P1, [R3+URZ+0x16860], R2 ;  /* 0x01686002030075a7 */ /* 0x010824000802017f */
[----:B0-----:R-:W-:Y:S05]  /*11060*/  @!P1 NANOSLEEP.SYNCS 0x989680 ;  /* 0x009896800000995d */ /* 0x001fea0003900000 */
[----:B------:R-:W0:Y:S02]  /*11070*/  @!P1 SYNCS.PHASECHK.TRANS64 P1, [R3+URZ+0x16860], R2 ;  /* 0x01686002030095a7 */ /* 0x000e24000802007f */
[----:B0-----:R-:W-:Y:S05]  /*11080*/  @!P1 BRA `(.L_x_321) ;  /* 0xfffffffc00f09947 */ /* 0x001fea000383ffff */
[----:B------:R-:W-:Y:S05]  /*11090*/  BRA `(.L_x_462) ;  /* 0xffffffb800987947 */ /* 0x000fea000383ffff */
.L_x_463:
        /* <DEDUP_REMOVED lines=14> */
.L_x_3106:


//--------------------- .text._ZN7cutlass13device_kernelIN5flash11enable_sm90INS1_16FlashAttnFwdSm90INS1_25CollectiveMainloopFwdSm90ILi2EN4cute5tupleIJNS5_1CILi1EEES8_S8_EEENS6_IJNS7_ILi192EEENS7_ILi128EEENS7_ILi64EEEEEELi64ENS_10bfloat16_tEfNS_4arch4Sm90ELb0ELb0ELb0ELb1ELb1ELb1ELb0ELb1ELb1ELb1ELb0ELb0EEENS1_21CollectiveEpilogueFwdINS6_IJSA_SC_SB_EEES9_SE_SG_Li384ELb1ELb1ELb0ELb0EEENS1_36VarlenDynamicPersistentTileSchedulerILi192ELi128ELi384ELi128ELb0ELb1ELb1ELb0ELb1ELb1EEEEEEEEEvNT_6ParamsE --------------------------
	.section	.text._ZN7cutlass13device_kernelIN5flash11enable_sm90INS1_16FlashAttnFwdSm90INS1_25CollectiveMainloopFwdSm90ILi2EN4cute5tupleIJNS5_1CILi1EEES8_S8_EEENS6_IJNS7_ILi192EEENS7_ILi128EEENS7_ILi64EEEEEELi64ENS_10bfloat16_tEfNS_4arch4Sm90ELb0ELb0ELb0ELb1ELb1ELb1ELb0ELb1ELb1ELb1ELb0ELb0EEENS1_21CollectiveEpilogueFwdINS6_IJSA_SC_SB_EEES9_SE_SG_Li384ELb1ELb1ELb0ELb0EEENS1_36VarlenDynamicPersistentTileSchedulerILi192ELi128ELi384ELi128ELb0ELb1ELb1ELb0ELb1ELb1EEEEEEEEEvNT_6ParamsE,"ax",@progbits
	.align	128
.text._ZN7cutlass13device_kernelIN5flash11enable_sm90INS1_16FlashAttnFwdSm90INS1_25CollectiveMainloopFwdSm90ILi2EN4cute5tupleIJNS5_1CILi1EEES8_S8_EEENS6_IJNS7_ILi192EEENS7_ILi128EEENS7_ILi64EEEEEELi64ENS_10bfloat16_tEfNS_4arch4Sm90ELb0ELb0ELb0ELb1ELb1ELb1ELb0ELb1ELb1ELb1ELb0ELb0EEENS1_21CollectiveEpilogueFwdINS6_IJSA_SC_SB_EEES9_SE_SG_Li384ELb1ELb1ELb0ELb0EEENS1_36VarlenDynamicPersistentTileSchedulerILi192ELi128ELi384ELi128ELb0ELb1ELb1ELb0ELb1ELb1EEEEEEEEEvNT_6ParamsE:
        .type           _ZN7cutlass13device_kernelIN5flash11enable_sm90INS1_16FlashAttnFwdSm90INS1_25CollectiveMainloopFwdSm90ILi2EN4cute5tupleIJNS5_1CILi1EEES8_S8_EEENS6_IJNS7_ILi192EEENS7_ILi128EEENS7_ILi64EEEEEELi64ENS_10bfloat16_tEfNS_4arch4Sm90ELb0ELb0ELb0ELb1ELb1ELb1ELb0ELb1ELb1ELb1ELb0ELb0EEENS1_21CollectiveEpilogueFwdINS6_IJSA_SC_SB_EEES9_SE_SG_Li384ELb1ELb1ELb0ELb0EEENS1_36VarlenDynamicPersistentTileSchedulerILi192ELi128ELi384ELi128ELb0ELb1ELb1ELb0ELb1ELb1EEEEEEEEEvNT_6ParamsE,@function
        .size           _ZN7cutlass13device_kernelIN5flash11enable_sm90INS1_16FlashAttnFwdSm90INS1_25CollectiveMainloopFwdSm90ILi2EN4cute5tupleIJNS5_1CILi1EEES8_S8_EEENS6_IJNS7_ILi192EEENS7_ILi128EEENS7_ILi64EEEEEELi64ENS_10bfloat16_tEfNS_4arch4Sm90ELb0ELb0ELb0ELb1ELb1ELb1ELb0ELb1ELb1ELb1ELb0ELb0EEENS1_21CollectiveEpilogueFwdINS6_IJSA_SC_SB_EEES9_SE_SG_Li384ELb1ELb1ELb0ELb0EEENS1_36VarlenDynamicPersistentTileSchedulerILi192ELi128ELi384ELi128ELb0ELb1ELb1ELb0ELb1ELb1EEEEEEEEEvNT_6ParamsE,(.L_x_3107 - _ZN7cutlass13device_kernelIN5flash11enable_sm90INS1_16FlashAttnFwdSm90INS1_25CollectiveMainloopFwdSm90ILi2EN4cute5tupleIJNS5_1CILi1EEES8_S8_EEENS6_IJNS7_ILi192EEENS7_ILi128EEENS7_ILi64EEEEEELi64ENS_10bfloat16_tEfNS_4arch4Sm90ELb0ELb0ELb0ELb1ELb1ELb1ELb0ELb1ELb1ELb1ELb0ELb0EEENS1_21CollectiveEpilogueFwdINS6_IJSA_SC_SB_EEES9_SE_SG_Li384ELb1ELb1ELb0ELb0EEENS1_36VarlenDynamicPersistentTileSchedulerILi192ELi128ELi384ELi128ELb0ELb1ELb1ELb0ELb1ELb1EEEEEEEEEvNT_6ParamsE)
        .other          _ZN7cutlass13device_kernelIN5flash11enable_sm90INS1_16FlashAttnFwdSm90INS1_25CollectiveMainloopFwdSm90ILi2EN4cute5tupleIJNS5_1CILi1EEES8_S8_EEENS6_IJNS7_ILi192EEENS7_ILi128EEENS7_ILi64EEEEEELi64ENS_10bfloat16_tEfNS_4arch4Sm90ELb0ELb0ELb0ELb1ELb1ELb1ELb0ELb1ELb1ELb1ELb0ELb0EEENS1_21CollectiveEpilogueFwdINS6_IJSA_SC_SB_EEES9_SE_SG_Li384ELb1ELb1ELb0ELb0EEENS1_36VarlenDynamicPersistentTileSchedulerILi192ELi128ELi384ELi128ELb0ELb1ELb1ELb0ELb1ELb1EEEEEEEEEvNT_6ParamsE,@"STO_CUDA_ENTRY STV_DEFAULT"
_ZN7cutlass13device_kernelIN5flash11enable_sm90INS1_16FlashAttnFwdSm90INS1_25CollectiveMainloopFwdSm90ILi2EN4cute5tupleIJNS5_1CILi1EEES8_S8_EEENS6_IJNS7_ILi192EEENS7_ILi128EEENS7_ILi64EEEEEELi64ENS_10bfloat16_tEfNS_4arch4Sm90ELb0ELb0ELb0ELb1ELb1ELb1ELb0ELb1ELb1ELb1ELb0ELb0EEENS1_21CollectiveEpilogueFwdINS6_IJSA_SC_SB_EEES9_SE_SG_Li384ELb1ELb1ELb0ELb0EEENS1_36VarlenDynamicPersistentTileSchedulerILi192ELi128ELi384ELi128ELb0ELb1ELb1ELb0ELb1ELb1EEEEEEEEEvNT_6ParamsE:
[----:B------:R-:W0:Y:S02]  /*0000*/  LDC R1, c[0x0][0x28] ;  /* 0x00000a00ff017b82 */ /* 0x000e240000000800 */
[----:B0-----:R-:W-:Y:S01]  /*0010*/  VIADD R1, R1, 0xffffff88 ;  /* 0xffffff8801017836 */ /* 0x001fe20000000000 */
[----:B------:R-:W0:Y:S01]  /*0020*/  S2R R3, SR_TID.X ;  /* 0x0000000000037919 */ /* 0x000e220000002100 */
[----:B------:R-:W-:Y:S01]  /*0030*/  ELECT P0, URZ, PT ;  /* 0x00000000003f782f */ /* 0x000fe20003800000 */
[----:B------:R-:W-:Y:S01]  /*0040*/  BSSY B0, `(.L_x_464) ;  /* 0x000000e000007945 */ /* 0x000fe20003800000 */
[--C-:B0-----:R-:W-:Y:S02]  /*0050*/  SHF.R.U32.HI R0, RZ, 0x5, R3.reuse ;  /* 0x00000005ff007819 */ /* 0x101fe40000011603 */
[----:B------:R-:W-:-:S03]  /*0060*/  SHF.R.U32.HI R3, RZ, 0x7, R3 ;  /* 0x00000007ff037819 */ /* 0x000fc60000011603 */
[----:B------:R-:W0:Y:S02]  /*0070*/  SHFL.IDX PT, R2, R0, RZ, 0x1f ;  /* 0x00001fff00027589 */ /* 0x000e2400000e0000 */
[----:B0-----:R-:W-:-:S13]  /*0080*/  ISETP.EQ.AND P0, PT, R2, RZ, P0 ;  /* 0x000000ff0200720c */ /* 0x001fda0000702270 */
[----:B------:R-:W-:Y:S05]  /*0090*/  @!P0 BRA `(.L_x_465) ;  /* 0x0000000000208947 */ /* 0x000fea0003800000 */
[----:B------:R-:W-:Y:S02]  /*00a0*/  ULDC.64 UR4, c[0x0][0x198] ;  /* 0x0000660000047ab9 */ /* 0x000fe40000000a00 */
[----:B------:R-:W-:Y:S02]  /*00b0*/  UIADD3 UR6, UP0, UR4, 0x570, URZ ;  /* 0x0000057004067890 */ /* 0x000fe4000ff1e03f */
[----:B------:R-:W-:Y:S02]  /*00c0*/  UIADD3 UR4, UP1, UR4, 0x670, URZ ;  /* 0x0000067004047890 */ /* 0x000fe4000ff3e03f */
[----:B------:R-:W-:Y:S02]  /*00d0*/  UIADD3.X UR7, URZ, UR5, URZ, UP0, !UPT ;  /* 0x000000053f077290 */ /* 0x000fe400087fe43f */
[----:B------:R-:W-:-:S07]  /*00e0*/  UIADD3.X UR5, URZ, UR5, URZ, UP1, !UPT ;  /* 0x000000053f057290 */ /* 0x000fce0008ffe43f */
[----:B------:R0:W-:Y:S02]  /*00f0*/  UTMACCTL.PF [UR6] ;  /* 0x00000000060079b9 */ /* 0x0001e40008040000 */
[----:B------:R0:W-:Y:S02]  /*0100*/  UTMACCTL.PF [UR4] ;  /* 0x00000000040079b9 */ /* 0x0001e40008040000 */
[----:B0-----:R-:W-:Y:S01]  /*0110*/  NOP ;  /* 0x0000000000007918 */ /* 0x001fe20000000000 */
.L_x_465:
[----:B------:R-:W-:Y:S05]  /*0120*/  BSYNC B0 ;  /* 0x0000000000007941 */ /* 0x000fea0003800000 */
.L_x_464:
[----:B------:R-:W-:Y:S01]  /*0130*/  VOTEU.ANY UP0, P0 ;  /* 0x00000000003f7886 */ /* 0x000fe20000000100 */
[----:B------:R-:W0:Y:S01]  /*0140*/  SHFL.IDX PT, R3, R3, RZ, 0x1f ;  /* 0x00001fff03037589 */ /* 0x000e2200000e0000 */
[----:B------:R-:W-:Y:S01]  /*0150*/  UMOV UR4, 0x80 ;  /* 0x0000008000047882 */ /* 0x000fe20000000000 */
[----:B------:R-:W-:Y:S01]  /*0160*/  UMOV UR7, 0x180 ;  /* 0x0000018000077882 */ /* 0x000fe20000000000 */
[----:B------:R-:W-:Y:S01]  /*0170*/  VOTEU.ANY UP1, P0 ;  /* 0x00000000003f7886 */ /* 0x000fe20000020100 */
[----:B------:R-:W1:Y:S01]  /*0180*/  @UP0 S2UR UR8, SR_CgaCtaId ;  /* 0x00000000000809c3 */ /* 0x000e620000008800 */
[----:B------:R-:W2:Y:S01]  /*0190*/  SHFL.IDX PT, R2, R0, RZ, 0x1f ;  /* 0x00001fff00027589 */ /* 0x000ea200000e0000 */
[----:B------:R-:W-:Y:S01]  /*01a0*/  @UP0 UMOV UR6, 0x400 ;  /* 0x0000040000060882 */ /* 0x000fe20000000000 */
[----:B------:R-:W-:-:S04]  /*01b0*/  @UP0 UIADD3 UR4, -UR4, 0x100000, URZ ;  /* 0x0010000004040890 */ /* 0x000fc8000fffe13f */
[----:B------:R-:W-:Y:S02]  /*01c0*/  @UP0 USHF.L.U32 UR5, UR4, 0xb, URZ ;  /* 0x0000000b04050899 */ /* 0x000fe4000800063f */
[----:B------:R-:W-:Y:S01]  /*01d0*/  @UP0 USHF.L.U32 UR4, UR4, 0x1, URZ ;  /* 0x0000000104040899 */ /* 0x000fe2000800063f */
[----:B------:R-:W-:Y:S01]  /*01e0*/  VOTEU.ANY UP2, P0 ;  /* 0x00000000003f7886 */ /* 0x000fe20000040100 */
[----:B0-----:R-:W-:Y:S01]  /*01f0*/  R2UR UR9, R3 ;  /* 0x00000000030972ca */ /* 0x001fe200000e0000 */
[----:B-1----:R-:W-:Y:S01]  /*0200*/  @UP0 ULEA UR8, UR8, UR6, 0x18 ;  /* 0x0000000608080291 */ /* 0x002fe2000f8ec03f */
[----:B--2---:R-:W-:Y:S01]  /*0210*/  ISETP.NE.AND P1, PT, R2, RZ, PT ;  /* 0x000000ff0200720c */ /* 0x004fe20003f25270 */
[----:B------:R-:W-:-:S04]  /*0220*/  @UP0 UIADD3 UR6, -UR7, 0x100000, URZ ;  /* 0x0010000007060890 */ /* 0x000fc8000fffe13f */
[----:B------:R-:W-:Y:S02]  /*0230*/  @UP0 USHF.L.U32 UR7, UR6, 0xb, URZ ;  /* 0x0000000b06070899 */ /* 0x000fe4000800063f */
[----:B------:R-:W-:-:S04]  /*0240*/  @UP0 USHF.L.U32 UR6, UR6, 0x1, URZ ;  /* 0x0000000106060899 */ /* 0x000fc8000800063f */
[----:B------:R-:W-:Y:S01]  /*0250*/  UISETP.NE.AND UP0, UPT, UR9, URZ, UPT ;  /* 0x0000003f0900728c */ /* 0x000fe2000bf05270 */
[----:B------:R-:W0:Y:S02]  /*0260*/  FENCE.VIEW.ASYNC.S ;  /* 0x00000000000073c6 */ /* 0x000e240000000000 */
[----:B0-----:R0:W1:Y:S05]  /*0270*/  @UP1 SYNCS.EXCH.64 URZ, [UR8+0x16800], UR4 ;  /* 0x01680004083f15b2 */ /* 0x00106a0008000100 */
[----:B------:R0:W2:Y:S01]  /*0280*/  @UP2 SYNCS.EXCH.64 URZ, [UR8+0x16820], UR6 ;  /* 0x01682006083f25b2 */ /* 0x0000a20008000100 */
[----:B------:R-:W-:Y:S05]  /*0290*/  @P1 BRA `(.L_x_466) ;  /* 0x0000000000481947 */ /* 0x000fea0003800000 */
[----:B0-----:R-:W0:Y:S01]  /*02a0*/  S2UR UR5, SR_CgaCtaId ;  /* 0x00000000000579c3 */ /* 0x001e220000008800 */
[----:B------:R-:W-:Y:S01]  /*02b0*/  UMOV UR4, 0x400 ;  /* 0x0000040000047882 */ /* 0x000fe20000000000 */
[----:B------:R-:W-:Y:S01]  /*02c0*/  UMOV UR6, 0x80 ;  /* 0x0000008000067882 */ /* 0x000fe20000000000 */
[----:B------:R-:W-:Y:S01]  /*02d0*/  UMOV UR7, 0x180 ;  /* 0x0000018000077882 */ /* 0x000fe20000000000 */
[----:B------:R-:W-:Y:S01]  /*02e0*/  ELECT P0, URZ, PT ;  /* 0x00000000003f782f */ /* 0x000fe20003800000 */
[----:B0-----:R-:W-:Y:S02]  /*02f0*/  ULEA UR8, UR5, UR4, 0x18 ;  /* 0x0000000405087291 */ /* 0x001fe4000f8ec03f */
[----:B------:R-:W-:-:S04]  /*0300*/  UIADD3 UR4, -UR6, 0x100000, URZ ;  /* 0x0010000006047890 */ /* 0x000fc8000fffe13f */
[----:B------:R-:W-:Y:S02]  /*0310*/  USHF.L.U32 UR5, UR4, 0xb, URZ ;  /* 0x0000000b04057899 */ /* 0x000fe4000800063f */
[----:B------:R-:W-:Y:S02]  /*0320*/  USHF.L.U32 UR4, UR4, 0x1, URZ ;  /* 0x0000000104047899 */ /* 0x000fe4000800063f */
[----:B------:R-:W-:-:S04]  /*0330*/  UIADD3 UR6, -UR7, 0x100000, URZ ;  /* 0x0010000007067890 */ /* 0x000fc8000fffe13f */
[----:B------:R-:W-:Y:S02]  /*0340*/  USHF.L.U32 UR7, UR6, 0xb, URZ ;  /* 0x0000000b06077899 */ /* 0x000fe4000800063f */
[----:B------:R-:W-:Y:S01]  /*0350*/  USHF.L.U32 UR6, UR6, 0x1, URZ ;  /* 0x0000000106067899 */ /* 0x000fe2000800063f */
[----:B------:R-:W0:Y:S03]  /*0360*/  FENCE.VIEW.ASYNC.S ;  /* 0x00000000000073c6 */ /* 0x000e260000000000 */
[----:B0-----:R3:W4:Y:S08]  /*0370*/  SYNCS.EXCH.64 URZ, [UR8+0x16830], UR4 ;  /* 0x01683004083f75b2 */ /* 0x0017300008000100 */
[----:B------:R3:W0:Y:S01]  /*0380*/  SYNCS.EXCH.64 URZ, [UR8+0x16840], UR6 ;  /* 0x01684006083f75b2 */ /* 0x0006220008000100 */
[----:B------:R3:W0:Y:S01]  /*0390*/  SYNCS.EXCH.64 URZ, [UR8+0x16838], UR4 ;  /* 0x01683804083f75b2 */ /* 0x0006220008000100 */
[----:B------:R3:W0:Y:S02]  /*03a0*/  SYNCS.EXCH.64 URZ, [UR8+0x16848], UR6 ;  /* 0x01684806083f75b2 */ /* 0x0006240008000100 */
[----:B---3--:R-:W-:Y:S01]  /*03b0*/  NOP ;  /* 0x0000000000007918 */ /* 0x008fe20000000000 */
.L_x_466:
[----:B------:R-:W3:Y:S01]  /*03c0*/  SHFL.IDX PT, R2, R0, RZ, 0x1f ;  /* 0x00001fff00027589 */ /* 0x000ee200000e0000 */
[----:B------:R-:W-:Y:S01]  /*03d0*/  NOP ;  /* 0x0000000000007918 */ /* 0x000fe20000000000 */
[----:B---3--:R-:W-:-:S13]  /*03e0*/  ISETP.NE.AND P0, PT, R2, RZ, PT ;  /* 0x000000ff0200720c */ /* 0x008fda0003f05270 */
        /* <DEDUP_REMOVED lines=14> */
[----:B0-----:R3:W0:Y:S08]  /*04d0*/  SYNCS.EXCH.64 URZ, [UR8+0x16850], UR4 ;  /* 0x01685004083f75b2 */ /* 0x0016300008000100 */
[----:B------:R3:W0:Y:S01]  /*04e0*/  SYNCS.EXCH.64 URZ, [UR8+0x16860], UR6 ;  /* 0x01686006083f75b2 */ /* 0x0006220008000100 */
[----:B------:R3:W0:Y:S01]  /*04f0*/  SYNCS.EXCH.64 URZ, [UR8+0x16858], UR4 ;  /* 0x01685804083f75b2 */ /* 0x0006220008000100 */
[----:B------:R3:W0:Y:S02]  /*0500*/  SYNCS.EXCH.64 URZ, [UR8+0x16868], UR6 ;  /* 0x01686806083f75b2 */ /* 0x0006240008000100 */
[----:B---3--:R-:W-:Y:S01]  /*0510*/  NOP ;  /* 0x0000000000007918 */ /* 0x008fe20000000000 */
.L_x_467:
[----:B------:R-:W3:Y:S01]  /*0520*/  SHFL.IDX PT, R2, R0, RZ, 0x1f ;  /* 0x00001fff00027589 */ /* 0x000ee200000e0000 */
[----:B------:R-:W-:Y:S01]  /*0530*/  NOP ;  /* 0x0000000000007918 */ /* 0x000fe20000000000 */
[----:B---3--:R-:W-:-:S13]  /*0540*/  ISETP.NE.AND P0, PT, R2, RZ, PT ;  /* 0x000000ff0200720c */ /* 0x008fda0003f05270 */
[----:B------:R-:W-:Y:S05]  /*0550*/  @P0 BRA `(.L_x_468) ;  /* 0x0000000000380947 */ /* 0x000fea0003800000 */
[----:B0-----:R-:W0:Y:S01]  /*0560*/  S2UR UR5, SR_CgaCtaId ;  /* 0x00000000000579c3 */ /* 0x001e220000008800 */
[----:B------:R-:W-:Y:S01]  /*0570*/  UMOV UR4, 0x400 ;  /* 0x0000040000047882 */ /* 0x000fe20000000000 */
[----:B------:R-:W-:Y:S01]  /*0580*/  UMOV UR7, 0x80 ;  /* 0x0000008000077882 */ /* 0x000fe20000000000 */
[----:B------:R-:W-:Y:S01]  /*0590*/  ELECT P0, URZ, PT ;  /* 0x00000000003f782f */ /* 0x000fe20003800000 */
[----:B0-----:R-:W-:Y:S02]  /*05a0*/  ULEA UR6, UR5, UR4, 0x18 ;  /* 0x0000000405067291 */ /* 0x001fe4000f8ec03f */
[----:B------:R-:W-:-:S04]  /*05b0*/  UIADD3 UR4, -UR7, 0x100000, URZ ;  /* 0x0010000007047890 */ /* 0x000fc8000fffe13f */
[----:B------:R-:W-:Y:S02]  /*05c0*/  USHF.L.U32 UR5, UR4, 0xb, URZ ;  /* 0x0000000b04057899 */ /* 0x000fe4000800063f */
[----:B------:R-:W-:Y:S01]  /*05d0*/  USHF.L.U32 UR4, UR4, 0x1, URZ ;  /* 0x0000000104047899 */ /* 0x000fe2000800063f */
[----:B------:R-:W0:Y:S11]  /*05e0*/  FENCE.VIEW.ASYNC.S ;  /* 0x00000000000073c6 */ /* 0x000e360000000000 */
[----:B0-----:R3:W0:Y:S01]  /*05f0*/  SYNCS.EXCH.64 URZ, [UR6+0x16870], UR4 ;  /* 0x01687004063f75b2 */ /* 0x0016220008000100 */
[----:B------:R3:W0:Y:S01]  /*0600*/  SYNCS.EXCH.64 URZ, [UR6+0x16880], UR4 ;  /* 0x01688004063f75b2 */ /* 0x0006220008000100 */
[----:B------:R3:W0:Y:S01]  /*0610*/  SYNCS.EXCH.64 URZ, [UR6+0x16878], UR4 ;  /* 0x01687804063f75b2 */ /* 0x0006220008000100 */
[----:B------:R3:W0:Y:S02]  /*0620*/  SYNCS.EXCH.64 URZ, [UR6+0x16888], UR4 ;  /* 0x01688804063f75b2 */ /* 0x0006240008000100 */
[----:B---3--:R-:W-:Y:S01]  /*0630*/  NOP ;  /* 0x0000000000007918 */ /* 0x008fe20000000000 */
.L_x_468:
        /* <DEDUP_REMOVED lines=22> */
.L_x_469:
        /* <DEDUP_REMOVED lines=22> */
.L_x_470:
[----:B------:R-:W-:Y:S01]  /*0900*/  PLOP3.LUT P0, PT, PT, PT, UP0, 0x80, 0x0 ;  /* 0x000000000000781c */ /* 0x000fe20003f0f008 */
[----:B------:R-:W-:Y:S01]  /*0910*/  UMOV UR36, 0x1 ;  /* 0x0000000100247882 */ /* 0x000fe20000000000 */
[----:B------:R-:W-:Y:S01]  /*0920*/  NOP ;  /* 0x0000000000007918 */ /* 0x000fe20000000000 */
[----:B------:R-:W-:Y:S01]  /*0930*/  USEL UR36, UR36, 0x2, !UP0 ;  /* 0x0000000224247887 */ /* 0x000fe2000c000000 */
[----:B------:R-:W-:Y:S01]  /*0940*/  BSSY B9, `(.L_x_471) ;  /* 0x0001452000097945 */ /* 0x000fe20003800000 */
[----:B------:R-:W-:Y:S01]  /*0950*/  ULDC.64 UR42, c[0x0][0x208] ;  /* 0x00008200002a7ab9 */ /* 0x000fe20000000a00 */
[----:B012-4-:R-:W-:Y:S07]  /*0960*/  BAR.SYNC.DEFER_BLOCKING 0x0 ;  /* 0x0000000000007b1d */ /* 0x017fee0000010000 */
[----:B------:R-:W-:Y:S05]  /*0970*/  @!P0 BRA `(.L_x_472) ;  /* 0x000000dc009c8947 */ /* 0x000fea0003800000 */
.L_x_473:
[----:B------:R-:W-:-:S08]  /*0980*/  NOP ;  /* 0x0000000000007918 */ /* 0x000fd00000000000 */
[----:B------:R-:W0:Y:S02]  /*0990*/  USETMAXREG.TRY_ALLOC.CTAPOOL UP0, 0xa0 ;  /* 0x000000a0000079c8 */ /* 0x000e240008000600 */
[----:B0-----:R-:W-:-:S13]  /*09a0*/  PLOP3.LUT P0, PT, PT, PT, UP0, 0x80, 0x0 ;  /* 0x000000000000781c */ /* 0x001fda0003f0f008 */
[----:B------:R-:W-:Y:S05]  /*09b0*/  @!P0 BRA `(.L_x_473) ;  /* 0xfffffffc00f08947 */ /* 0x000fea000383ffff */
[----:B------:R-:W2:Y:S01]  /*09c0*/  LDL.LU R0, [R1] ;  /* 0x0000000001007983 */ /* 0x000ea20000300800 */
[----:B------:R-:W0:Y:S01]  /*09d0*/  S2R R2, SR_TID.X ;  /* 0x0000000000027919 */ /* 0x000e220000002100 */
[----:B------:R-:W1:Y:S01]  /*09e0*/  S2UR UR38, SR_CgaCtaId ;  /* 0x00000000002679c3 */ /* 0x000e620000008800 */
[----:B------:R-:W-:Y:S01]  /*09f0*/  UMOV UR4, 0x400 ;  /* 0x0000040000047882 */ /* 0x000fe20000000000 */
[----:B0-----:R-:W-:-:S06]  /*0a00*/  SHF.R.U32.HI R2, RZ, 0x7, R2 ;  /* 0x00000007ff027819 */ /* 0x001fcc0000011602 */
[----:B------:R-:W-:Y:S06]  /*0a10*/  BAR.ARV 0x8, 0x200 ;  /* 0x0208000000007b1d */ /* 0x000fec0000002000 */
[----:B------:R-:W-:-:S13]  /*0a20*/  ISETP.NE.AND P0, PT, R2, 0x1, PT ;  /* 0x000000010200780c */ /* 0x000fda0003f05270 */
[----:B------:R-:W-:Y:S08]  /*0a30*/  @!P0 BAR.ARV 0x9, 0x100 ;  /* 0x0244000000008b1d */ /* 0x000ff00000002000 */
[----:B------:R-:W-:Y:S01]  /*0a40*/  BAR.SYNC.DEFER_BLOCKING 0x5, 0x200 ;  /* 0x0148000000007b1d */ /* 0x000fe20000010000 */
[----:B-1----:R-:W-:-:S06]  /*0a50*/  ULEA UR4, UR38, UR4, 0x18 ;  /* 0x0000000426047291 */ /* 0x002fcc000f8ec03f */
[----:B------:R-:W-:Y:S01]  /*0a60*/  IMAD.U32 R18, RZ, RZ, UR4 ;  /* 0x00000004ff127e24 */ /* 0x000fe2000f8e00ff */
[----:B------:R-:W-:-:S04]  /*0a70*/  ULDC UR4, c[0x0][0xc3c] ;  /* 0x00030f0000047ab9 */ /* 0x000fc80000000800 */
[----:B------:R-:W0:Y:S01]  /*0a80*/  LDS.128 R32, [R18+0x168d0] ;  /* 0x0168d00012207984 */ /* 0x000e220000000c00 */
[----:B------:R-:W-:Y:S06]  /*0a90*/  BAR.ARV 0x4, 0x200 ;  /* 0x0108000000007b1d */ /* 0x000fec0000002000 */
[----:B--2---:R-:W-:-:S04]  /*0aa0*/  LOP3.LUT R0, R0, 0xffffffef, RZ, 0xc0, !PT ;  /* 0xffffffef00007812 */ /* 0x004fc800078ec0ff */
[----:B------:R-:W-:-:S05]  /*0ab0*/  @P0 LOP3.LUT R0, R0, 0x10, RZ, 0xfc, !PT ;  /* 0x0000001000000812 */ /* 0x000fca00078efcff */
[----:B------:R4:W-:Y:S01]  /*0ac0*/  STL [R1], R0 ;  /* 0x0000000001007387 */ /* 0x0009e20000100800 */
[----:B0-----:R-:W-:-:S13]  /*0ad0*/  ISETP.GE.AND P0, PT, R35, UR4, PT ;  /* 0x0000000423007c0c */ /* 0x001fda000bf06270 */
[----:B----4-:R-:W-:Y:S05]  /*0ae0*/  @P0 BRA `(.L_x_474) ;  /* 0x0000014000dc0947 */ /* 0x010fea0003800000 */
[----:B------:R-:W0:Y:S01]  /*0af0*/  S2R R0, SR_TID.X ;  /* 0x0000000000007919 */ /* 0x000e220000002100 */
[----:B------:R-:W-:Y:S01]  /*0b00*/  IMAD.MOV.U32 R19, RZ, RZ, RZ ;  /* 0x000000ffff137224 */ /* 0x000fe200078e00ff */
[----:B------:R-:W-:Y:S01]  /*0b10*/  CS2R R154, SRZ ;  /* 0x00000000009a7805 */ /* 0x000fe2000001ff00 */
[----:B------:R-:W-:Y:S01]  /*0b20*/  IMAD.MOV.U32 R157, RZ, RZ, RZ ;  /* 0x000000ffff9d7224 */ /* 0x000fe200078e00ff */
[----:B------:R-:W-:Y:S01]  /*0b30*/  ULOP3.LUT UR39, UR36, 0x1, URZ, 0xfc, !UPT ;  /* 0x0000000124277892 */ /* 0x000fe2000f8efc3f */
[----:B------:R-:W-:Y:S01]  /*0b40*/  UMOV UR37, URZ ;  /* 0x0000003f00257c82 */ /* 0x000fe20008000000 */
[----:B0-----:R-:W-:-:S05]  /*0b50*/  VIADD R10, R0, 0xffffff80 ;  /* 0xffffff80000a7836 */ /* 0x001fca0000000000 */
[----:B------:R-:W-:-:S04]  /*0b60*/  SHF.R.S32.HI R0, RZ, 0x1f, R10 ;  /* 0x0000001fff007819 */ /* 0x000fc8000001140a */
[----:B------:R-:W-:-:S04]  /*0b70*/  LEA.HI R2, R0, R10, RZ, 0x7 ;  /* 0x0000000a00027211 */ /* 0x000fc800078f38ff */
[----:B------:R-:W-:Y:S02]  /*0b80*/  LOP3.LUT R3, R2, 0xffffff80, RZ, 0xc0, !PT ;  /* 0xffffff8002037812 */ /* 0x000fe400078ec0ff */
[----:B------:R-:W-:Y:S02]  /*0b90*/  SHF.R.S32.HI R11, RZ, 0x7, R2 ;  /* 0x00000007ff0b7819 */ /* 0x000fe40000011402 */
[-C--:B------:R-:W-:Y:S01]  /*0ba0*/  LEA.HI R2, R0, R10.reuse, RZ, 0x5 ;  /* 0x0000000a00027211 */ /* 0x080fe200078f28ff */
[----:B------:R-:W-:Y:S01]  /*0bb0*/  IMAD.IADD R12, R10, 0x1, -R3 ;  /* 0x000000010a0c7824 */ /* 0x000fe200078e0a03 */
[----:B------:R-:W-:Y:S02]  /*0bc0*/  LEA.HI R3, R0, R10, RZ, 0x4 ;  /* 0x0000000a00037211 */ /* 0x000fe400078f20ff */
[----:B------:R-:W-:Y:S02]  /*0bd0*/  SHF.R.S32.HI R13, RZ, 0x5, R2 ;  /* 0x00000005ff0d7819 */ /* 0x000fe40000011402 */
[----:B------:R-:W-:-:S02]  /*0be0*/  SHF.R.S32.HI R6, RZ, 0x1f, R12 ;  /* 0x0000001fff067819 */ /* 0x000fc4000001140c */
[----:B------:R-:W-:Y:S02]  /*0bf0*/  SHF.R.S32.HI R4, RZ, 0x4, R3 ;  /* 0x00000004ff047819 */ /* 0x000fe40000011403 */
[----:B------:R-:W-:Y:S02]  /*0c00*/  LEA.HI R7, R6, R12, RZ, 0x2 ;  /* 0x0000000c06077211 */ /* 0x000fe400078f10ff */
[C---:B------:R-:W-:Y:S02]  /*0c10*/  LEA.HI R5, R3.reuse, R4, RZ, 0x1 ;  /* 0x0000000403057211 */ /* 0x040fe400078f08ff */
[--C-:B------:R-:W-:Y:S02]  /*0c20*/  SHF.R.S32.HI R8, RZ, 0x2, R7.reuse ;  /* 0x00000002ff087819 */ /* 0x100fe40000011407 */
[----:B------:R-:W-:Y:S02]  /*0c30*/  SHF.R.S32.HI R9, RZ, 0x1f, R7 ;  /* 0x0000001fff097819 */ /* 0x000fe40000011407 */
[----:B------:R-:W-:-:S02]  /*0c40*/  LOP3.LUT R3, R3, 0x3fffff0, RZ, 0xc0, !PT ;  /* 0x03fffff003037812 */ /* 0x000fc400078ec0ff */
[----:B------:R-:W-:Y:S02]  /*0c50*/  LEA.HI R9, R9, R8, RZ, 0x3 ;  /* 0x0000000809097211 */ /* 0x000fe400078f18ff */
[----:B------:R-:W-:Y:S01]  /*0c60*/  LOP3.LUT R5, R5, 0x1ffffffe, RZ, 0xc0, !PT ;  /* 0x1ffffffe05057812 */ /* 0x000fe200078ec0ff */
[----:B------:R-:W-:Y:S01]  /*0c70*/  IMAD.IADD R3, R10, 0x1, -R3 ;  /* 0x000000010a037824 */ /* 0x000fe200078e0a03 */
[----:B------:R-:W-:Y:S02]  /*0c80*/  LOP3.LUT R9, R9, 0xfffffff8, RZ, 0xc0, !PT ;  /* 0xfffffff809097812 */ /* 0x000fe400078ec0ff */
[----:B------:R-:W-:Y:S01]  /*0c90*/  LOP3.LUT R7, R7, 0x7ffffffc, RZ, 0xc0, !PT ;  /* 0x7ffffffc07077812 */ /* 0x000fe200078ec0ff */
[----:B------:R-:W-:Y:S01]  /*0ca0*/  IMAD.IADD R5, R4, 0x1, -R5 ;  /* 0x0000000104057824 */ /* 0x000fe200078e0a05 */
[----:B------:R-:W-:Y:S01]  /*0cb0*/  LEA.HI R6, R6, R12, RZ, 0x5 ;  /* 0x0000000c06067211 */ /* 0x000fe200078f28ff */
[----:B------:R-:W-:Y:S01]  /*0cc0*/  IMAD.IADD R9, R8, 0x1, -R9 ;  /* 0x0000000108097824 */ /* 0x000fe200078e0a09 */
[----:B------:R-:W-:Y:S01]  /*0cd0*/  IADD3 R7, R12, -R7, RZ ;  /* 0x800000070c077210 */ /* 0x000fe20007ffe0ff */
[----:B------:R-:W-:Y:S01]  /*0ce0*/  IMAD R2, R13, 0x10, R3 ;  /* 0x000000100d027824 */ /* 0x000fe200078e0203 */
[----:B------:R-:W-:Y:S01]  /*0cf0*/  SHF.R.S32.HI R6, RZ, 0x5, R6 ;  /* 0x00000005ff067819 */ /* 0x000fe20000011406 */
[----:B------:R-:W-:-:S02]  /*0d00*/  IMAD.MOV.U32 R8, RZ, RZ, -0x2 ;  /* 0xfffffffeff087424 */ /* 0x000fc400078e00ff */
[----:B------:R-:W-:-:S04]  /*0d10*/  IMAD.HI R4, R11, 0x55555556, RZ ;  /* 0x555555560b047827 */ /* 0x000fc800078e02ff */
[----:B------:R-:W-:Y:S01]  /*0d20*/  IMAD R5, R2, 0x8, R5 ;  /* 0x0000000802057824 */ /* 0x000fe200078e0205 */
[----:B------:R-:W-:Y:S01]  /*0d30*/  LEA.HI R4, R4, R4, RZ, 0x1 ;  /* 0x0000000404047211 */ /* 0x000fe200078f08ff */
[----:B------:R-:W-:Y:S02]  /*0d40*/  IMAD R2, R7, R8, 0x80 ;  /* 0x0000008007027424 */ /* 0x000fe400078e0208 */
[----:B------:R-:W-:Y:S02]  /*0d50*/  IMAD R9, R6, 0x10, R9 ;  /* 0x0000001006097824 */ /* 0x000fe400078e0209 */
[----:B------:R-:W-:Y:S01]  /*0d60*/  IMAD R4, R4, -0x3, R11 ;  /* 0xfffffffd04047824 */ /* 0x000fe200078e020b */
[----:B------:R0:W-:Y:S01]  /*0d70*/  STL [R1+0x5c], R2 ;  /* 0x00005c0201007387 */ /* 0x0001e20000100800 */
[----:B------:R-:W-:Y:S02]  /*0d80*/  IMAD.SHL.U32 R5, R5, 0x8, RZ ;  /* 0x0000000805057824 */ /* 0x000fe400078e00ff */
[----:B------:R-:W-:-:S05]  /*0d90*/  IMAD R6, R4, 0x40, R9 ;  /* 0x0000004004067824 */ /* 0x000fca00078e0209 */
[----:B------:R-:W-:Y:S01]  /*0da0*/  STL [R1+0x58], R6 ;  /* 0x0000580601007387 */ /* 0x000fe20000100800 */
[CC--:B0-----:R-:W-:Y:S02]  /*0db0*/  LEA.HI R2, R0.reuse, R10.reuse, RZ, 0x2 ;  /* 0x0000000a00027211 */ /* 0x0c1fe400078f10ff */
[----:B------:R-:W-:Y:S02]  /*0dc0*/  LEA.HI R0, R0, R10, RZ, 0x3 ;  /* 0x0000000a00007211 */ /* 0x000fe400078f18ff */
[--C-:B------:R-:W-:Y:S02]  /*0dd0*/  SHF.R.S32.HI R152, RZ, 0x2, R2.reuse ;  /* 0x00000002ff987819 */ /* 0x100fe40000011402 */
[----:B------:R-:W-:Y:S02]  /*0de0*/  SHF.R.S32.HI R3, RZ, 0x1f, R2 ;  /* 0x0000001fff037819 */ /* 0x000fe40000011402 */
[----:B------:R-:W-:Y:S01]  /*0df0*/  SHF.R.S32.HI R4, RZ, 0x3, R0 ;  /* 0x00000003ff047819 */ /* 0x000fe20000011400 */
[----:B------:R-:W-:Y:S01]  /*0e00*/  VIADD R9, R152, 0x60 ;  /* 0x0000006098097836 */ /* 0x000fe20000000000 */
[----:B------:R-:W-:-:S02]  /*0e10*/  LOP3.LUT R0, R0, 0xfffffff8, RZ, 0xc0, !PT ;  /* 0xfffffff800007812 */ /* 0x000fc400078ec0ff */
[----:B------:R-:W-:Y:S02]  /*0e20*/  LEA.HI R3, R3, R152, RZ, 0x3 ;  /* 0x0000009803037211 */ /* 0x000fe400078f18ff */
[----:B------:R-:W-:Y:S01]  /*0e30*/  LOP3.LUT R2, R2, 0xfffffffc, RZ, 0xc0, !PT ;  /* 0xfffffffc02027812 */ /* 0x000fe200078ec0ff */
[----:B------:R-:W-:Y:S01]  /*0e40*/  IMAD.IADD R8, R10, 0x1, -R0 ;  /* 0x000000010a087824 */ /* 0x000fe200078e0a00 */
[----:B------:R-:W-:Y:S02]  /*0e50*/  LOP3.LUT R3, R3, 0xfffffff8, RZ, 0xc0, !PT ;  /* 0xfffffff803037812 */ /* 0x000fe400078ec0ff */
[----:B------:R-:W-:Y:S01]  /*0e60*/  SHF.R.S32.HI R4, RZ, 0x1f, R9 ;  /* 0x0000001fff047819 */ /* 0x000fe20000011409 */
[----:B------:R-:W-:Y:S02]  /*0e70*/  IMAD.SHL.U32 R8, R8, 0x8, RZ ;  /* 0x0000000808087824 */ /* 0x000fe400078e00ff */
[----:B------:R-:W-:Y:S01]  /*0e80*/  IMAD.IADD R7, R10, 0x1, -R2 ;  /* 0x000000010a077824 */ /* 0x000fe200078e0a02 */
[----:B------:R-:W-:Y:S01]  /*0e90*/  LEA.HI R4, R4, R9, RZ, 0x3 ;  /* 0x0000000904047211 */ /* 0x000fe200078f18ff */
[----:B------:R-:W-:Y:S01]  /*0ea0*/  IMAD.IADD R3, R152, 0x1, -R3 ;  /* 0x0000000198037824 */ /* 0x000fe200078e0a03 */
[----:B------:R-:W-:Y:S01]  /*0eb0*/  SHF.L.U32 R2, R9, 0x6, RZ ;  /* 0x0000000609027819 */ /* 0x000fe200000006ff */
[----:B------:R-:W-:Y:S01]  /*0ec0*/  STL [R1+0x40], R8 ;  /* 0x0000400801007387 */ /* 0x000fe20000100800 */
[C---:B------:R-:W-:Y:S01]  /*0ed0*/  LEA.HI R0, R7.reuse, R7, RZ, 0x1 ;  /* 0x0000000707007211 */ /* 0x040fe200078f08ff */
[----:B------:R-:W-:-:S02]  /*0ee0*/  IMAD.SHL.U32 R16, R7, 0x8, RZ ;  /* 0x0000000807107824 */ /* 0x000fc400078e00ff */
[----:B------:R0:W-:Y:S01]  /*0ef0*/  STL [R1+0x1c], R3 ;  /* 0x00001c0301007387 */ /* 0x0001e20000100800 */
[C---:B------:R-:W-:Y:S01]  /*0f00*/  IMAD.SHL.U32 R22, R7.reuse, 0x4, RZ ;  /* 0x0000000407167824 */ /* 0x040fe200078e00ff */
[----:B------:R-:W-:Y:S01]  /*0f10*/  LOP3.LUT R0, R0, 0x1ffffffe, RZ, 0xc0, !PT ;  /* 0x1ffffffe00007812 */ /* 0x000fe200078ec0ff */
[----:B------:R-:W-:Y:S01]  /*0f20*/  IMAD.SHL.U32 R4, R4, 0x40, RZ ;  /* 0x0000004004047824 */ /* 0x000fe200078e00ff */
[----:B------:R-:W-:Y:S01]  /*0f30*/  SHF.R.S32.HI R17, RZ, 0x1f, R16 ;  /* 0x0000001fff117819 */ /* 0x000fe20000011410 */
[----:B------:R-:W-:Y:S02]  /*0f40*/  VIADD R156, R22, 0x10 ;  /* 0x00000010169c7836 */ /* 0x000fe40000000000 */
[----:B------:R-:W-:Y:S01]  /*0f50*/  IMAD.IADD R0, R7, 0x1, -R0 ;  /* 0x0000000107007824 */ /* 0x000fe200078e0a00 */
[----:B------:R-:W-:Y:S02]  /*0f60*/  LOP3.LUT R4, R4, 0xfffffe00, RZ, 0xc0, !PT ;  /* 0xfffffe0004047812 */ /* 0x000fe400078ec0ff */
[----:B0-----:R-:W-:Y:S01]  /*0f70*/  LOP3.LUT R3, R2, 0x1c0, RZ, 0xc0, !PT ;  /* 0x000001c002037812 */ /* 0x001fe200078ec0ff */
[----:B------:R-:W-:Y:S01]  /*0f80*/  IMAD R0, R0, 0x8, R6 ;  /* 0x0000000800007824 */ /* 0x000fe200078e0206 */
[----:B------:R-:W-:-:S02]  /*0f90*/  SHF.R.S32.HI R2, RZ, 0x1f, R8 ;  /* 0x0000001fff027819 */ /* 0x000fc40000011408 */
[----:B------:R-:W-:Y:S02]  /*0fa0*/  SHF.R.U32.HI R8, RZ, 0x3, R3 ;  /* 0x00000003ff087819 */ /* 0x000fe40000011603 */
[----:B------:R-:W-:Y:S01]  /*0fb0*/  LOP3.LUT R3, R3, 0x38, R16, 0xf8, !PT ;  /* 0x0000003803037812 */ /* 0x000fe200078ef810 */
[----:B------:R0:W-:Y:S01]  /*0fc0*/  STL [R1+0x68], R2 ;  /* 0x0000680201007387 */ /* 0x0001e20000100800 */
[----:B------:R-:W-:Y:S02]  /*0fd0*/  SHF.R.S32.HI R7, RZ, 0x1f, R156 ;  /* 0x0000001fff077819 */ /* 0x000fe4000001149c */
[----:B------:R-:W-:Y:S01]  /*0fe0*/  LOP3.LUT R3, R4, R3, R8, 0xf6, !PT ;  /* 0x0000000304037212 */ /* 0x000fe200078ef608 */
[----:B------:R1:W-:Y:S01]  /*0ff0*/  STL [R1+0x24], R4 ;  /* 0x0000240401007387 */ /* 0x0003e20000100800 */
[----:B------:R-:W-:-:S03]  /*1000*/  SHF.L.U32 R8, R156, 0x1, RZ ;  /* 0x000000019c087819 */ /* 0x000fc600000006ff */
[----:B------:R-:W-:Y:S02]  /*1010*/  IMAD R3, R3, 0x2, R18 ;  /* 0x0000000203037824 */ /* 0x000fe400078e0212 */
[----:B------:R2:W-:Y:S01]  /*1020*/  STL [R1+0x50], R8 ;  /* 0x0000500801007387 */ /* 0x0005e20000100800 */
[----:B0-----:R-:W-:Y:S01]  /*1030*/  VIADD R2, R16, 0x20 ;  /* 0x0000002010027836 */ /* 0x001fe20000000000 */
[----:B-1----:R-:W-:Y:S02]  /*1040*/  SHF.L.U64.HI R4, R156, 0x1, R7 ;  /* 0x000000019c047819 */ /* 0x002fe40000010207 */
[----:B------:R2:W-:Y:S02]  /*1050*/  STL [R1+0x64], R5 ;  /* 0x0000640501007387 */ /* 0x0005e40000100800 */
[----:B------:R-:W-:Y:S02]  /*1060*/  SHF.R.S32.HI R153, RZ, 0x1f, R2 ;  /* 0x0000001fff997819 */ /* 0x000fe40000011402 */
[----:B------:R2:W-:Y:S04]  /*1070*/  STL [R1+0x4c], R4 ;  /* 0x00004c0401007387 */ /* 0x0005e80000100800 */
[----:B------:R2:W-:Y:S04]  /*1080*/  STL [R1+0x54], R3 ;  /* 0x0000540301007387 */ /* 0x0005e80000100800 */
[----:B------:R2:W-:Y:S02]  /*1090*/  STL [R1+0x60], R0 ;  /* 0x0000600001007387 */ /* 0x0005e40000100800 */
.L_x_603:
[----:B0-2--5:R-:W0:Y:S02]  /*10a0*/  LDC.64 R4, c[0x0][0xc88] ;  /* 0x00032200ff047b82 */ /* 0x025e240000000a00 */
[----:B0-----:R-:W-:-:S05]  /*10b0*/  IMAD.WIDE R4, R35, 0x4, R4 ;  /* 0x0000000423047825 */ /* 0x001fca00078e0204 */
[----:B------:R-:W2:Y:S01]  /*10c0*/  LDG.E R3, desc[UR42][R4.64] ;  /* 0x0000002a04037981 */ /* 0x000ea2000c1e1900 */
[----:B------:R-:W-:Y:S05]  /*10d0*/  YIELD ;  /* 0x0000000000007946 */ /* 0x000fea0003800000 */
[----:B------:R-:W-:Y:S01]  /*10e0*/  ULDC.64 UR4, c[0x0][0xa28] ;  /* 0x00028a0000047ab9 */ /* 0x000fe20000000a00 */
[----:B------:R-:W-:Y:S01]  /*10f0*/  ULDC.64 UR8, c[0x0][0xa18] ;  /* 0x0002860000087ab9 */ /* 0x000fe20000000a00 */
[----:B------:R-:W-:Y:S01]  /*1100*/  ISETP.NE.U32.AND P1, PT, RZ, UR4, PT ;  /* 0x00000004ff007c0c */ /* 0x000fe2000bf25070 */
[----:B------:R-:W-:Y:S01]  /*1110*/  ULDC.64 UR6, c[0x0][0xa08] ;  /* 0x0002820000067ab9 */ /* 0x000fe20000000a00 */
[----:B------:R-:W-:Y:S01]  /*1120*/  IMAD.MOV.U32 R70, RZ, RZ, RZ ;  /* 0x000000ffff467224 */ /* 0x000fe200078e00ff */
[----:B------:R-:W-:-:S02]  /*1130*/  ISETP.NE.U32.AND P0, PT, RZ, UR6, PT ;  /* 0x00000006ff007c0c */ /* 0x000fc4000bf05070 */
[----:B------:R-:W-:Y:S02]  /*1140*/  ISETP.NE.AND.EX P1, PT, RZ, UR5, PT, P1 ;  /* 0x00000005ff007c0c */ /* 0x000fe4000bf25310 */
[----:B------:R-:W-:Y:S02]  /*1150*/  ISETP.NE.AND.EX P0, PT, RZ, UR7, PT, P0 ;  /* 0x00000007ff007c0c */ /* 0x000fe4000bf05300 */
[----:B--2---:R-:W-:Y:S01]  /*1160*/  SHF.R.S32.HI R0, RZ, 0x1f, R3 ;  /* 0x0000001fff007819 */ /* 0x004fe20000011403 */
[----:B------:R-:W-:Y:S08]  /*1170*/  STL [R1+0x38], R3 ;  /* 0x0000380301007387 */ /* 0x000ff00000100800 */
[C---:B------:R-:W-:Y:S01]  /*1180*/  @P1 LEA R6, P2, R3.reuse, UR4, 0x2 ;  /* 0x0000000403061c11 */ /* 0x040fe2000f8410ff */
[C---:B------:R-:W-:Y:S01]  /*1190*/  IMAD.SHL.U32 R36, R3.reuse, 0x4, RZ ;  /* 0x0000000403247824 */ /* 0x040fe200078e00ff */
[C-C-:B------:R-:W-:Y:S01]  /*11a0*/  SHF.L.U64.HI R32, R3.reuse, 0x2, R0.reuse ;  /* 0x0000000203207819 */ /* 0x140fe20000010200 */
[----:B------:R0:W-:Y:S01]  /*11b0*/  STL [R1+0x44], R0 ;  /* 0x0000440001007387 */ /* 0x0001e20000100800 */
[----:B------:R-:W-:-:S02]  /*11c0*/  @P1 LEA.HI.X R7, R3, UR5, R0, 0x2, P2 ;  /* 0x0000000503071c11 */ /* 0x000fc400090f1400 */
[----:B------:R-:W-:Y:S01]  /*11d0*/  ISETP.NE.U32.AND P2, PT, RZ, UR8, PT ;  /* 0x00000008ff007c0c */ /* 0x000fe2000bf45070 */
[----:B------:R-:W-:Y:S01]  /*11e0*/  ULDC UR4, c[0x0][0x288] ;  /* 0x0000a20000047ab9 */ /* 0x000fe20000000800 */
[----:B------:R-:W-:Y:S01]  /*11f0*/  IADD3 R8, P3, R36, UR6, RZ ;  /* 0x0000000624087c10 */ /* 0x000fe2000ff7e0ff */
[----:B-1----:R1:W-:Y:S01]  /*1200*/  STL [R1+0x2c], R36 ;  /* 0x00002c2401007387 */ /* 0x0023e20000100800 */
[----:B------:R-:W-:Y:S01]  /*1210*/  ISETP.NE.AND.EX P2, PT, RZ, UR9, PT, P2 ;  /* 0x00000009ff007c0c */ /* 0x000fe2000bf45320 */
[----:B0-----:R-:W-:Y:S01]  /*1220*/  IMAD.MOV.U32 R0, RZ, RZ, RZ ;  /* 0x000000ffff007224 */ /* 0x001fe200078e00ff */
[----:B------:R-:W-:Y:S01]  /*1230*/  IADD3.X R9, R32, UR7, RZ, P3, !PT ;  /* 0x0000000720097c10 */ /* 0x000fe20009ffe4ff */
[----:B------:R-:W-:Y:S01]  /*1240*/  IMAD.U32 R25, RZ, RZ, UR4 ;  /* 0x00000004ff197e24 */ /* 0x000fe2000f8e00ff */
[----:B------:R-:W-:Y:S01]  /*1250*/  ULDC.64 UR4, c[0x0][0x418] ;  /* 0x0001060000047ab9 */ /* 0x000fe20000000a00 */
[----:B------:R1:W-:Y:S04]  /*1260*/  STL [R1+0x30], R32 ;  /* 0x0000302001007387 */ /* 0x0003e80000100800 */
[----:B------:R1:W5:Y:S04]  /*1270*/  @P1 LDG.E R0, desc[UR42][R6.64] ;  /* 0x0000002a06001981 */ /* 0x000368000c1e1900 */
[----:B------:R-:W-:Y:S01]  /*1280*/  @P2 IADD3 R4, P1, R36, UR8, RZ ;  /* 0x0000000824042c10 */ /* 0x000fe2000ff3e0ff */
[----:B------:R1:W5:Y:S03]  /*1290*/  @P0 LDG.E R70, desc[UR42][R8.64] ;  /* 0x0000002a08460981 */ /* 0x000366000c1e1900 */
[----:B------:R-:W-:-:S05]  /*12a0*/  @P2 IADD3.X R5, R32, UR9, RZ, P1, !PT ;  /* 0x0000000920052c10 */ /* 0x000fca0008ffe4ff */
[----:B------:R1:W5:Y:S01]  /*12b0*/  @P2 LDG.E R25, desc[UR42][R4.64] ;  /* 0x0000002a04192981 */ /* 0x000362000c1e1900 */
[----:B------:R-:W-:Y:S01]  /*12c0*/  UISETP.NE.U32.AND UP0, UPT, UR4, URZ, UPT ;  /* 0x0000003f0400728c */ /* 0x000fe2000bf05070 */
[----:B------:R-:W-:Y:S02]  /*12d0*/  MOV R29, R3 ;  /* 0x00000003001d7202 */ /* 0x000fe40000000f00 */
[----:B------:R-:W-:Y:S01]  /*12e0*/  ULDC UR4, c[0x0][0x424] ;  /* 0x0001090000047ab9 */ /* 0x000fe20000000800 */
[----:B------:R-:W-:-:S03]  /*12f0*/  UISETP.NE.AND.EX UP0, UPT, UR5, URZ, UPT, UP0 ;  /* 0x0000003f0500728c */ /* 0x000fc6000bf05300 */
[----:B------:R-:W-:Y:S01]  /*1300*/  ULDC UR5, c[0x0][0x2f0] ;  /* 0x0000bc0000057ab9 */ /* 0x000fe20000000800 */
[----:B------:R-:W-:-:S04]  /*1310*/  USEL UR4, UR4, 0x1, UP0 ;  /* 0x0000000104047887 */ /* 0x000fc80008000000 */
[----:B------:R-:W-:-:S03]  /*1320*/  UIMAD UR4, UR4, UR5, URZ ;  /* 0x00000005040472a4 */ /* 0x000fc6000f8e023f */
[----:B------:R-:W-:Y:S02]  /*1330*/  ULDC UR5, c[0x0][0x348] ;  /* 0x0000d20000057ab9 */ /* 0x000fe40000000800 */
[----:B------:R-:W-:Y:S02]  /*1340*/  IMAD.U32 R30, RZ, RZ, UR5 ;  /* 0x00000005ff1e7e24 */ /* 0x000fe4000f8e00ff */
[----:B------:R-:W-:Y:S01]  /*1350*/  IMAD.U32 R31, RZ, RZ, UR4 ;  /* 0x00000004ff1f7e24 */ /* 0x000fe2000f8e00ff */
[----:B-1----:R-:W-:Y:S06]  /*1360*/  @P2 BRA `(.L_x_475) ;  /* 0x0000000000242947 */ /* 0x002fec0003800000 */
[----:B------:R-:W-:Y:S02]  /*1370*/  ULDC.64 UR4, c[0x0][0xa00] ;  /* 0x0002800000047ab9 */ /* 0x000fe40000000a00 */
[----:B------:R-:W-:-:S04]  /*1380*/  ISETP.NE.U32.AND P1, PT, RZ, UR4, PT ;  /* 0x00000004ff007c0c */ /* 0x000fc8000bf25070 */
[----:B------:R-:W-:-:S13]  /*1390*/  ISETP.NE.AND.EX P1, PT, RZ, UR5, PT, P1 ;  /* 0x00000005ff007c0c */ /* 0x000fda000bf25310 */
[----:B------:R-:W-:Y:S05]  /*13a0*/  @!P1 BRA `(.L_x_475) ;  /* 0x0000000000149947 */ /* 0x000fea0003800000 */
[----:B------:R-:W0:Y:S02]  /*13b0*/  LDC.64 R4, c[0x0][0xa00] ;  /* 0x00028000ff047b82 */ /* 0x000e240000000a00 */
[----:B0-----:R-:W-:-:S05]  /*13c0*/  IMAD.WIDE R4, R29, 0x4, R4 ;  /* 0x000000041d047825 */ /* 0x001fca00078e0204 */
[----:B-----5:R-:W2:Y:S04]  /*13d0*/  LDG.E R25, desc[UR42][R4.64] ;  /* 0x0000002a04197981 */ /* 0x020ea8000c1e1900 */
[----:B------:R-:W2:Y:S02]  /*13e0*/  LDG.E R6, desc[UR42][R4.64+0x4] ;  /* 0x0000042a04067981 */ /* 0x000ea4000c1e1900 */
[----:B--2---:R-:W-:-:S07]  /*13f0*/  IMAD.IADD R25, R6, 0x1, -R25 ;  /* 0x0000000106197824 */ /* 0x004fce00078e0a19 */
.L_x_475:
[----:B------:R-:W-:Y:S01]  /*1400*/  ULDC.64 UR4, c[0x0][0xa20] ;  /* 0x0002880000047ab9 */ /* 0x000fe20000000a00 */
[----:B------:R0:W-:Y:S01]  /*1410*/  STL [R1+0x3c], R33 ;  /* 0x00003c2101007387 */ /* 0x0001e20000100800 */
[----:B------:R-:W-:-:S03]  /*1420*/  ISETP.NE.U32.AND P1, PT, RZ, UR4, PT ;  /* 0x00000004ff007c0c */ /* 0x000fc6000bf25070 */
[----:B------:R0:W-:Y:S01]  /*1430*/  STL [R1+0x28], R34 ;  /* 0x0000282201007387 */ /* 0x0001e20000100800 */
[----:B------:R-:W-:-:S13]  /*1440*/  ISETP.NE.AND.EX P1, PT, RZ, UR5, PT, P1 ;  /* 0x00000005ff007c0c */ /* 0x000fda000bf25310 */
[----:B0-----:R-:W-:Y:S05]  /*1450*/  @!P1 BRA `(.L_x_476) ;  /* 0x0000000000109947 */ /* 0x001fea0003800000 */
[----:B------:R-:W-:-:S04]  /*1460*/  IADD3 R4, P0, R36, UR4, RZ ;  /* 0x0000000424047c10 */ /* 0x000fc8000ff1e0ff */
[----:B------:R-:W-:-:S05]  /*1470*/  IADD3.X R5, R32, UR5, RZ, P0, !PT ;  /* 0x0000000520057c10 */ /* 0x000fca00087fe4ff */
[----:B------:R0:W5:Y:S01]  /*1480*/  LDG.E R31, desc[UR42][R4.64] ;  /* 0x0000002a041f7981 */ /* 0x000162000c1e1900 */
[----:B------:R-:W-:Y:S05]  /*1490*/  BRA `(.L_x_477) ;  /* 0x0000000000107947 */ /* 0x000fea0003800000 */
.L_x_476:
[----:B------:R-:W-:Y:S05]  /*14a0*/  @!P0 BRA `(.L_x_477) ;  /* 0x00000000000c8947 */ /* 0x000fea0003800000 */
[----:B------:R-:W2:Y:S04]  /*14b0*/  LDG.E R4, desc[UR42][R8.64] ;  /* 0x0000002a08047981 */ /* 0x000ea8000c1e1900 */
[----:B------:R-:W2:Y:S02]  /*14c0*/  LDG.E R31, desc[UR42][R8.64+0x4] ;  /* 0x0000042a081f7981 */ /* 0x000ea4000c1e1900 */
[----:B--2---:R-:W-:-:S07]  /*14d0*/  IMAD.IADD R31, R31, 0x1, -R4 ;  /* 0x000000011f1f7824 */ /* 0x004fce00078e0a04 */
.L_x_477:
[----:B------:R-:W-:Y:S02]  /*14e0*/  ULDC.64 UR4, c[0x0][0xa10] ;  /* 0x0002840000047ab9 */ /* 0x000fe40000000a00 */
[----:B------:R-:W-:-:S04]  /*14f0*/  ISETP.NE.U32.AND P0, PT, RZ, UR4, PT ;  /* 0x00000004ff007c0c */ /* 0x000fc8000bf05070 */
[----:B------:R-:W-:Y:S01]  /*1500*/  ISETP.NE.AND.EX P0, PT, RZ, UR5, PT, P0 ;  /* 0x00000005ff007c0c */ /* 0x000fe2000bf05300 */
[----:B-----5:R-:W-:Y:S01]  /*1510*/  IMAD.IADD R9, R31, 0x1, -R0 ;  /* 0x000000011f097824 */ /* 0x020fe200078e0a00 */
[----:B------:R-:W-:-:S11]  /*1520*/  ULDC.64 UR4, c[0x0][0xa30] ;  /* 0x00028c0000047ab9 */ /* 0x000fd60000000a00 */
[----:B0-----:R-:W0:Y:S02]  /*1530*/  @P0 LDC.64 R4, c[0x0][0xa10] ;  /* 0x00028400ff040b82 */ /* 0x001e240000000a00 */
[----:B0-----:R-:W-:-:S05]  /*1540*/  @P0 IMAD.WIDE R4, R29, 0x4, R4 ;  /* 0x000000041d040825 */ /* 0x001fca00078e0204 */
[----:B------:R-:W2:Y:S04]  /*1550*/  @P0 LDG.E R3, desc[UR42][R4.64] ;  /* 0x0000002a04030981 */ /* 0x000ea8000c1e1900 */
[----:B------:R-:W2:Y:S01]  /*1560*/  @P0 LDG.E R8, desc[UR42][R4.64+0x4] ;  /* 0x0000042a04080981 */ /* 0x000ea2000c1e1900 */
[----:B------:R-:W-:Y:S01]  /*1570*/  IADD3 R28, -R9, RZ, RZ ;  /* 0x000000ff091c7210 */ /* 0x000fe20007ffe1ff */
[----:B------:R-:W-:Y:S01]  /*1580*/  IMAD.MOV.U32 R24, RZ, RZ, R31 ;  /* 0x000000ffff187224 */ /* 0x000fe200078e001f */
[----:B------:R-:W-:Y:S02]  /*1590*/  ISETP.NE.U32.AND P1, PT, RZ, UR4, PT ;  /* 0x00000004ff007c0c */ /* 0x000fe4000bf25070 */
[----:B------:R-:W-:Y:S02]  /*15a0*/  VIMNMX R28, RZ, R28, !PT ;  /* 0x0000001cff1c7248 */ /* 0x000fe40007fe0100 */
[----:B------:R-:W-:-:S13]  /*15b0*/  ISETP.NE.AND.EX P1, PT, RZ, UR5, PT, P1 ;  /* 0x00000005ff007c0c */ /* 0x000fda000bf25310 */
[----:B------:R-:W-:-:S04]  /*15c0*/  @P1 IADD3 R6, P2, R36, UR4, RZ ;  /* 0x0000000424061c10 */ /* 0x000fc8000ff5e0ff */
[----:B------:R-:W-:-:S05]  /*15d0*/  @P1 IADD3.X R7, R32, UR5, RZ, P2, !PT ;  /* 0x0000000520071c10 */ /* 0x000fca00097fe4ff */
[----:B------:R0:W5:Y:S01]  /*15e0*/  @P1 LDG.E R24, desc[UR42][R6.64] ;  /* 0x0000002a06181981 */ /* 0x000162000c1e1900 */
[----:B--2---:R-:W-:-:S04]  /*15f0*/  @P0 IMAD.IADD R30, R8, 0x1, -R3 ;  /* 0x00000001081e0824 */ /* 0x004fc800078e0a03 */
[----:B------:R-:W-:-:S04]  /*1600*/  IMAD.IADD R88, R9, 0x1, R30 ;  /* 0x0000000109587824 */ /* 0x000fc800078e021e */
[----:B------:R-:W-:-:S05]  /*1610*/  VIADD R0, R88, 0x7f ;  /* 0x0000007f58007836 */ /* 0x000fca0000000000 */
[----:B------:R-:W-:-:S04]  /*1620*/  SHF.R.S32.HI R3, RZ, 0x1f, R0 ;  /* 0x0000001fff037819 */ /* 0x000fc80000011400 */
[----:B------:R-:W-:-:S04]  /*1630*/  LEA.HI R3, R3, R0, RZ, 0x7 ;  /* 0x0000000003037211 */ /* 0x000fc800078f38ff */
[----:B------:R-:W-:-:S04]  /*1640*/  LOP3.LUT R5, R3, 0xffffff80, RZ, 0xc0, !PT ;  /* 0xffffff8003057812 */ /* 0x000fc800078ec0ff */
[----:B------:R-:W-:-:S04]  /*1650*/  VIADDMNMX R5, R5, -R9, R30, PT ;  /* 0x8000000905057246 */ /* 0x000fc8000380011e */
[----:B------:R-:W-:Y:S02]  /*1660*/  ISETP.GT.AND P0, PT, R5, R28, PT ;  /* 0x0000001c0500720c */ /* 0x000fe40003f04270 */
[----:B------:R-:W-:-:S05]  /*1670*/  SHF.R.U32.HI R28, RZ, 0x7, R28 ;  /* 0x00000007ff1c7819 */ /* 0x000fca000001161c */
[----:B------:R-:W-:-:S06]  /*1680*/  IMAD.MOV.U32 R27, RZ, RZ, R28 ;  /* 0x000000ffff1b7224 */ /* 0x000fcc00078e001c */
[----:B------:R-:W-:-:S05]  /*1690*/  @P0 VIADD R0, R5, 0x7f ;  /* 0x0000007f05000836 */ /* 0x000fca0000000000 */
[----:B------:R-:W-:-:S04]  /*16a0*/  @P0 SHF.R.S32.HI R5, RZ, 0x1f, R0 ;  /* 0x0000001fff050819 */ /* 0x000fc80000011400 */
[----:B------:R-:W-:Y:S02]  /*16b0*/  @P0 LEA.HI R5, R5, R0, RZ, 0x7 ;  /* 0x0000000005050211 */ /* 0x000fe400078f38ff */
[----:B------:R-:W-:Y:S02]  /*16c0*/  SHF.R.S32.HI R0, RZ, 0x7, R3 ;  /* 0x00000007ff007819 */ /* 0x000fe40000011403 */
[----:B------:R-:W-:Y:S02]  /*16d0*/  @P0 SHF.R.S32.HI R27, RZ, 0x7, R5 ;  /* 0x00000007ff1b0819 */ /* 0x000fe40000011405 */
[----:B------:R-:W-:Y:S01]  /*16e0*/  PLOP3.LUT P0, PT, PT, PT, PT, 0x80, 0x0 ;  /* 0x000000000000781c */ /* 0x000fe20003f0f070 */
[----:B------:R0:W-:Y:S01]  /*16f0*/  STL [R1+0x48], R0 ;  /* 0x0000480001007387 */ /* 0x0001e20000100800 */
[----:B------:R-:W-:-:S13]  /*1700*/  ISETP.GT.AND P1, PT, R27, R28, PT ;  /* 0x0000001c1b00720c */ /* 0x000fda0003f24270 */
[----:B0-----:R-:W-:Y:S05]  /*1710*/  @!P1 BRA `(.L_x_478) ;  /* 0x0000004000e09947 */ /* 0x001fea0003800000 */
[----:B------:R-:W-:Y:S01]  /*1720*/  VIADD R0, R18, 0xe400 ;  /* 0x0000e40012007836 */ /* 0x000fe20000000000 */
[----:B------:R-:W-:Y:S04]  /*1730*/  BSSY B6, `(.L_x_479) ;  /* 0x0000013000067945 */ /* 0x000fe80003800000 */
[----:B------:R-:W-:-:S13]  /*1740*/  LOP3.LUT P0, RZ, R0, 0x3ff, RZ, 0xc0, !PT ;  /* 0x000003ff00ff7812 */ /* 0x000fda000780c0ff */
[----:B------:R-:W-:Y:S05]  /*1750*/  @!P0 BRA `(.L_x_480) ;  /* 0x0000000000408947 */ /* 0x000fea0003800000 */
        /* <DEDUP_REMOVED lines=8> */
[----:B------:R-:W-:Y:S01]  /*17e0*/  MOV R11, UR7 ;  /* 0x00000007000b7c02 */ /* 0x000fe20008000f00 */
[----:B------:R-:W-:Y:S02]  /*17f0*/  IMAD.U32 R6, RZ, RZ, UR4 ;  /* 0x00000004ff067e24 */ /* 0x000fe4000f8e00ff */
[----:B------:R-:W-:-:S02]  /*1800*/  IMAD.U32 R7, RZ, RZ, UR5 ;  /* 0x00000005ff077e24 */ /* 0x000fc4000f8e00ff */
[----:B------:R-:W-:Y:S02]  /*1810*/  IMAD.MOV.U32 R8, RZ, RZ, 0x70 ;  /* 0x00000070ff087424 */ /* 0x000fe400078e00ff */
[----:B------:R-:W-:Y:S02]  /*1820*/  IMAD.MOV.U32 R12, RZ, RZ, 0x1 ;  /* 0x00000001ff0c7424 */ /* 0x000fe400078e00ff */
[----:B0-----:R-:W-:-:S07]  /*1830*/  IMAD.MOV.U32 R13, RZ, RZ, RZ ;  /* 0x000000ffff0d7224 */ /* 0x001fce00078e00ff */
[----:B------:R-:W-:-:S07]  /*1840*/  LEPC R20, `(.L_x_480) ;  /* 0x000000001014794e */ /* 0x000fce0000000000 */
[----:B-1---5:R-:W-:Y:S05]  /*1850*/  CALL.ABS.NOINC R14 ;  /* 0x000000000e007343 */ /* 0x022fea0003c00000 */
.L_x_480:
[----:B------:R-:W-:Y:S05]  /*1860*/  BSYNC B6 ;  /* 0x0000000000067941 */ /* 0x000fea0003800000 */
.L_x_479:
        /* <DEDUP_REMOVED lines=11> */
[----:B------:R-:W-:Y:S01]  /*1920*/  MOV R10, UR6 ;  /* 0x00000006000a7c02 */ /* 0x000fe20008000f00 */
[----:B------:R-:W-:Y:S02]  /*1930*/  IMAD.U32 R6, RZ, RZ, UR4 ;  /* 0x00000004ff067e24 */ /* 0x000fe4000f8e00ff */
[----:B------:R-:W-:-:S02]  /*1940*/  IMAD.U32 R7, RZ, RZ, UR5 ;  /* 0x00000005ff077e24 */ /* 0x000fc4000f8e00ff */
[----:B------:R-:W-:Y:S02]  /*1950*/  IMAD.U32 R11, RZ, RZ, UR7 ;  /* 0x00000007ff0b7e24 */ /* 0x000fe4000f8e00ff */
[----:B------:R-:W-:Y:S02]  /*1960*/  IMAD.MOV.U32 R8, RZ, RZ, 0x70 ;  /* 0x00000070ff087424 */ /* 0x000fe400078e00ff */
[----:B------:R-:W-:Y:S02]  /*1970*/  IMAD.MOV.U32 R12, RZ, RZ, 0x1 ;  /* 0x00000001ff0c7424 */ /* 0x000fe400078e00ff */
[----:B0-----:R-:W-:-:S07]  /*1980*/  IMAD.MOV.U32 R13, RZ, RZ, RZ ;  /* 0x000000ffff0d7224 */ /* 0x001fce00078e00ff */
[----:B------:R-:W-:-:S07]  /*1990*/  LEPC R20, `(.L_x_482) ;  /* 0x000000001014794e */ /* 0x000fce0000000000 */
[----:B-1---5:R-:W-:Y:S05]  /*19a0*/  CALL.ABS.NOINC R14 ;  /* 0x000000000e007343 */ /* 0x022fea0003c00000 */
.L_x_482:
[----:B------:R-:W-:Y:S05]  /*19b0*/  BSYNC B6 ;  /* 0x0000000000067941 */ /* 0x000fea0003800000 */
.L_x_481:
[----:B------:R-:W-:Y:S01]  /*19c0*/  ULDC.64 UR4, c[0x0][0x9f8] ;  /* 0x00027e0000047ab9 */ /* 0x000fe20000000a00 */
[----:B------:R-:W2:Y:S01]  /*19d0*/  LDL R38, [R1+0x1c] ;  /* 0x00001c0001267983 */ /* 0x000ea20000100800 */
[----:B------:R-:W-:Y:S01]  /*19e0*/  ISETP.NE.U32.AND P0, PT, RZ, UR4, PT ;  /* 0x00000004ff007c0c */ /* 0x000fe2000bf05070 */
[----:B------:R-:W0:Y:S03]  /*19f0*/  LDC.64 R4, c[0x0][0x3f8] ;  /* 0x0000fe00ff047b82 */ /* 0x000e260000000a00 */
[----:B------:R-:W-:-:S05]  /*1a00*/  ISETP.NE.AND.EX P0, PT, RZ, UR5, PT, P0 ;  /* 0x00000005ff007c0c */ /* 0x000fca000bf05300 */
[----:B------:R-:W1:Y:S08]  /*1a10*/  LDC.64 R64, c[0x0][0x408] ;  /* 0x00010200ff407b82 */ /* 0x000e700000000a00 */
[----:B------:R-:W-:Y:S01]  /*1a20*/  @P0 IADD3 R6, P1, R36, UR4, RZ ;  /* 0x0000000424060c10 */ /* 0x000fe2000ff3e0ff */
[----:B------:R-:W3:Y:S03]  /*1a30*/  LDC R37, c[0x0][0x3f4] ;  /* 0x0000fd00ff257b82 */ /* 0x000ee60000000800 */
[----:B------:R-:W-:-:S02]  /*1a40*/  @P0 IADD3.X R7, R32, UR5, RZ, P1, !PT ;  /* 0x0000000520070c10 */ /* 0x000fc40008ffe4ff */
[----:B------:R-:W4:Y:S04]  /*1a50*/  LDL.LU R32, [R1] ;  /* 0x0000000001207983 */ /* 0x000f280000300800 */
[----:B------:R-:W4:Y:S04]  /*1a60*/  LDL R14, [R1+0x24] ;  /* 0x00002400010e7983 */ /* 0x000f280000100800 */
[----:B------:R1:W4:Y:S01]  /*1a70*/  @P0 LDG.E R29, desc[UR42][R6.64] ;  /* 0x0000002a061d0981 */ /* 0x000322000c1e1900 */
[----:B------:R-:W1:Y:S01]  /*1a80*/  S2R R36, SR_TID.X ;  /* 0x0000000000247919 */ /* 0x000e620000002100 */
[----:B------:R-:W-:-:S02]  /*1a90*/  SHF.R.S32.HI R3, RZ, 0x1f, R152 ;  /* 0x0000001fff037819 */ /* 0x000fc40000011498 */
[----:B------:R-:W-:-:S03]  /*1aa0*/  SHF.R.S32.HI R23, RZ, 0x1f, R22 ;  /* 0x0000001fff177819 */ /* 0x000fc60000011416 */
[-C--:B0-----:R-:W-:Y:S02]  /*1ab0*/  IMAD R0, R3, R4.reuse, RZ ;  /* 0x0000000403007224 */ /* 0x081fe400078e02ff */
[----:B------:R-:W-:-:S04]  /*1ac0*/  IMAD.WIDE.U32 R8, R152, R4, R22 ;  /* 0x0000000498087225 */ /* 0x000fc800078e0016 */
[C---:B------:R-:W-:Y:S02]  /*1ad0*/  IMAD R13, R152.reuse, R5, R0 ;  /* 0x00000005980d7224 */ /* 0x040fe400078e0200 */
[----:B------:R-:W-:Y:S01]  /*1ae0*/  IMAD.WIDE.U32 R10, R152, R4, R16 ;  /* 0x00000004980a7225 */ /* 0x000fe200078e0010 */
[----:B---3--:R-:W-:-:S03]  /*1af0*/  ISETP.GE.AND P0, PT, R16, R37, PT ;  /* 0x000000251000720c */ /* 0x008fc60003f06270 */
[----:B-1----:R-:W-:Y:S02]  /*1b00*/  IMAD R3, R3, R64, RZ ;  /* 0x0000004003037224 */ /* 0x002fe400078e02ff */
[----:B------:R-:W-:Y:S02]  /*1b10*/  IMAD.IADD R9, R9, 0x1, R13 ;  /* 0x0000000109097824 */ /* 0x000fe400078e020d */
[----:B------:R-:W-:Y:S01]  /*1b20*/  IMAD.IADD R11, R13, 0x1, R11 ;  /* 0x000000010d0b7824 */ /* 0x000fe200078e020b */
[----:B-----5:R-:W-:Y:S01]  /*1b30*/  SHF.R.S32.HI R13, RZ, 0x1f, R24 ;  /* 0x0000001fff0d7819 */ /* 0x020fe20000011418 */
[----:B------:R-:W-:Y:S01]  /*1b40*/  IMAD R15, R152, R65, R3 ;  /* 0x00000041980f7224 */ /* 0x000fe200078e0203 */
[----:B------:R-:W-:-:S03]  /*1b50*/  SEL R3, R37, RZ, P0 ;  /* 0x000000ff25037207 */ /* 0x000fc60000000000 */
[C---:B------:R-:W-:Y:S02]  /*1b60*/  IMAD R12, R13.reuse, R4, RZ ;  /* 0x000000040d0c7224 */ /* 0x040fe400078e02ff */
[----:B------:R-:W-:Y:S02]  /*1b70*/  VIADD R39, R36, 0xffffff80 ;  /* 0xffffff8024277836 */ /* 0x000fe40000000000 */
[----:B------:R-:W-:Y:S01]  /*1b80*/  IMAD R13, R13, R64, RZ ;  /* 0x000000400d0d7224 */ /* 0x000fe200078e02ff */
[----:B------:R-:W-:Y:S01]  /*1b90*/  IADD3 R3, R16, R3, RZ ;  /* 0x0000000310037210 */ /* 0x000fe20007ffe0ff */
[-C--:B------:R-:W-:Y:S01]  /*1ba0*/  IMAD.WIDE.U32 R20, R24, R4.reuse, R8 ;  /* 0x0000000418147225 */ /* 0x080fe200078e0008 */
[----:B------:R-:W-:Y:S02]  /*1bb0*/  SHF.L.U64.HI R68, R4, 0x7, R5 ;  /* 0x0000000704447819 */ /* 0x000fe40000010205 */
[----:B------:R-:W-:Y:S01]  /*1bc0*/  SHF.L.U64.HI R66, R64, 0x7, R65 ;  /* 0x0000000740427819 */ /* 0x000fe20000010241 */
[----:B------:R-:W-:Y:S01]  /*1bd0*/  IMAD.WIDE.U32 R52, R24, R4, R10 ;  /* 0x0000000418347225 */ /* 0x000fe200078e000a */
[----:B------:R-:W-:-:S03]  /*1be0*/  SHF.R.S32.HI R0, RZ, 0x1f, R3 ;  /* 0x0000001fff007819 */ /* 0x000fc60000011403 */
[----:B------:R-:W-:Y:S02]  /*1bf0*/  IMAD.SHL.U32 R67, R4, 0x80, RZ ;  /* 0x0000008004437824 */ /* 0x000fe400078e00ff */
[----:B------:R-:W-:Y:S02]  /*1c00*/  IMAD R13, R24, R65, R13 ;  /* 0x00000041180d7224 */ /* 0x000fe400078e020d */
[----:B------:R-:W-:Y:S01]  /*1c10*/  IMAD.WIDE.U32 R6, R152, R64, R16 ;  /* 0x0000004098067225 */ /* 0x000fe200078e0010 */
[----:B------:R-:W-:-:S03]  /*1c20*/  LEA.HI R0, R0, R3, RZ, 0x3 ;  /* 0x0000000300007211 */ /* 0x000fc600078f18ff */
[----:B------:R-:W-:Y:S02]  /*1c30*/  IMAD.IADD R7, R15, 0x1, R7 ;  /* 0x000000010f077824 */ /* 0x000fe400078e0207 */
[-C--:B------:R-:W-:Y:S01]  /*1c40*/  IMAD.WIDE.U32 R56, R24, R64.reuse, R6 ;  /* 0x0000004018387225 */ /* 0x080fe200078e0006 */
[----:B------:R-:W-:Y:S02]  /*1c50*/  SHF.R.S32.HI R7, RZ, 0x3, R0 ;  /* 0x00000003ff077819 */ /* 0x000fe40000011400 */
[----:B------:R-:W-:Y:S01]  /*1c60*/  LOP3.LUT R6, R0, 0xfffffff8, RZ, 0xc0, !PT ;  /* 0xfffffff800067812 */ /* 0x000fe200078ec0ff */
[----:B------:R-:W-:-:S04]  /*1c70*/  IMAD.WIDE.U32 R54, R152, R64, R22 ;  /* 0x0000004098367225 */ /* 0x000fc800078e0016 */
[----:B------:R-:W-:Y:S02]  /*1c80*/  IMAD.IADD R55, R55, 0x1, R15 ;  /* 0x0000000137377824 */ /* 0x000fe400078e020f */
[C---:B------:R-:W-:Y:S02]  /*1c90*/  IMAD R35, R24.reuse, R5, R12 ;  /* 0x0000000518237224 */ /* 0x040fe400078e020c */
[----:B------:R-:W-:Y:S01]  /*1ca0*/  IMAD.WIDE.U32 R54, R24, R64, R54 ;  /* 0x0000004018367225 */ /* 0x000fe200078e0036 */
[----:B------:R-:W-:-:S03]  /*1cb0*/  SHF.R.S32.HI R63, RZ, 0x1f, R34 ;  /* 0x0000001fff3f7819 */ /* 0x000fc60000011422 */
[----:B------:R-:W-:Y:S02]  /*1cc0*/  IMAD.IADD R70, R70, 0x1, R31 ;  /* 0x0000000146467824 */ /* 0x000fe400078e021f */
[----:B------:R-:W-:Y:S02]  /*1cd0*/  IMAD.IADD R58, R21, 0x1, R35 ;  /* 0x00000001153a7824 */ /* 0x000fe400078e0223 */
[----:B------:R-:W-:Y:S02]  /*1ce0*/  IMAD.SHL.U32 R64, R64, 0x80, RZ ;  /* 0x0000008040407824 */ /* 0x000fe400078e00ff */
[----:B------:R-:W-:Y:S02]  /*1cf0*/  IMAD.SHL.U32 R60, R37, 0x2, RZ ;  /* 0x00000002253c7824 */ /* 0x000fe400078e00ff */
[----:B------:R-:W-:Y:S02]  /*1d00*/  IMAD.IADD R35, R35, 0x1, R53 ;  /* 0x0000000123237824 */ /* 0x000fe400078e0235 */
[----:B------:R-:W-:-:S02]  /*1d10*/  IMAD.IADD R31, R13, 0x1, R57 ;  /* 0x000000010d1f7824 */ /* 0x000fc400078e0239 */
[C---:B--2---:R-:W-:Y:S01]  /*1d20*/  IMAD.SHL.U32 R69, R38.reuse, 0x40, RZ ;  /* 0x0000004026457824 */ /* 0x044fe200078e00ff */
[----:B------:R-:W-:Y:S02]  /*1d30*/  LOP3.LUT P1, RZ, R38, 0x4, RZ, 0xc0, !PT ;  /* 0x0000000426ff7812 */ /* 0x000fe4000782c0ff */
[----:B------:R-:W-:Y:S02]  /*1d40*/  SHF.R.U32.HI R38, RZ, 0x7, R36 ;  /* 0x00000007ff267819 */ /* 0x000fe40000011624 */
[----:B------:R-:W-:Y:S02]  /*1d50*/  LOP3.LUT R69, R69, 0x1c0, RZ, 0xc0, !PT ;  /* 0x000001c045457812 */ /* 0x000fe400078ec0ff */
[----:B------:R-:W-:Y:S01]  /*1d60*/  SHF.R.S32.HI R36, RZ, 0x1f, R39 ;  /* 0x0000001fff247819 */ /* 0x000fe20000011427 */
[C---:B------:R-:W-:Y:S01]  /*1d70*/  VIADD R62, R38.reuse, 0x8 ;  /* 0x00000008263e7836 */ /* 0x040fe20000000000 */
[----:B------:R-:W-:Y:S01]  /*1d80*/  ISETP.NE.AND P6, PT, R38, 0x1, PT ;  /* 0x000000012600780c */ /* 0x000fe20003fc5270 */
[----:B------:R-:W-:Y:S01]  /*1d90*/  VIADD R38, R152, 0x60 ;  /* 0x0000006098267836 */ /* 0x000fe20000000000 */
[----:B------:R-:W-:-:S02]  /*1da0*/  SHF.R.U32.HI R65, RZ, 0x3, R69 ;  /* 0x00000003ff417819 */ /* 0x000fc40000011645 */
[----:B------:R-:W-:Y:S01]  /*1db0*/  LOP3.LUT R4, R69, 0x18, R16, 0xf8, !PT ;  /* 0x0000001845047812 */ /* 0x000fe200078ef810 */
[----:B------:R-:W-:Y:S01]  /*1dc0*/  IMAD.SHL.U32 R38, R38, 0x40, RZ ;  /* 0x0000004026267824 */ /* 0x000fe200078e00ff */
[----:B------:R-:W-:Y:S02]  /*1dd0*/  LEA.HI R36, R36, R39, RZ, 0x5 ;  /* 0x0000002724247211 */ /* 0x000fe400078f28ff */
[----:B------:R-:W-:Y:S02]  /*1de0*/  LOP3.LUT R4, R4, R65, RZ, 0x3c, !PT ;  /* 0x0000004104047212 */ /* 0x000fe400078e3cff */
[----:B------:R-:W-:Y:S02]  /*1df0*/  SHF.R.S32.HI R36, RZ, 0x5, R36 ;  /* 0x00000005ff247819 */ /* 0x000fe40000011424 */
[----:B------:R-:W-:Y:S02]  /*1e00*/  LOP3.LUT R38, R38, 0x1c0, RZ, 0xc0, !PT ;  /* 0x000001c026267812 */ /* 0x000fe400078ec0ff */
[----:B----4-:R-:W-:-:S02]  /*1e10*/  LOP3.LUT R32, R32, 0xfffffffd, RZ, 0xc0, !PT ;  /* 0xfffffffd20207812 */ /* 0x010fc400078ec0ff */
[----:B------:R-:W-:Y:S02]  /*1e20*/  LEA R59, R36, R4, 0x9 ;  /* 0x00000004243b7211 */ /* 0x000fe400078e48ff */
[----:B------:R-:W-:Y:S02]  /*1e30*/  @P1 LOP3.LUT R32, R32, 0x2, RZ, 0xfc, !PT ;  /* 0x0000000220201812 */ /* 0x000fe400078efcff */
[--C-:B------:R-:W-:Y:S02]  /*1e40*/  LOP3.LUT R4, R69, 0x38, R0.reuse, 0xf8, !PT ;  /* 0x0000003845047812 */ /* 0x100fe400078ef800 */
[----:B------:R-:W-:Y:S01]  /*1e50*/  LOP3.LUT R0, R38, 0x38, R0, 0xf8, !PT ;  /* 0x0000003826007812 */ /* 0x000fe200078ef800 */
[----:B------:R-:W-:Y:S01]  /*1e60*/  VIADD R38, R152, 0x60 ;  /* 0x0000006098267836 */ /* 0x000fe20000000000 */
[----:B------:R-:W-:Y:S05]  /*1e70*/  @!P6 WARPSYNC.ALL ;  /* 0x000000000000e948 */ /* 0x000fea0003800000 */
[----:B------:R0:W-:Y:S01]  /*1e80*/  STL [R1], R32 ;  /* 0x0000002001007387 */ /* 0x0001e20000100800 */
[----:B------:R-:W-:Y:S01]  /*1e90*/  IMAD.SHL.U32 R38, R38, 0x40, RZ ;  /* 0x0000004026267824 */ /* 0x000fe200078e00ff */
[----:B------:R-:W-:Y:S01]  /*1ea0*/  LOP3.LUT R3, R4, R65, RZ, 0x3c, !PT ;  /* 0x0000004104037212 */ /* 0x000fe200078e3cff */
[----:B------:R-:W-:Y:S01]  /*1eb0*/  ULDC UR4, c[0x0][0x2f4] ;  /* 0x0000bd0000047ab9 */ /* 0x000fe20000000800 */
[----:B0-----:R-:W-:-:S02]  /*1ec0*/  SHF.R.S32.HI R32, RZ, 0x1f, R39 ;  /* 0x0000001fff207819 */ /* 0x001fc40000011427 */
[----:B------:R-:W-:Y:S02]  /*1ed0*/  LOP3.LUT R38, R38, 0x1c0, RZ, 0xc0, !PT ;  /* 0x000001c026267812 */ /* 0x000fe400078ec0ff */
[----:B------:R-:W-:Y:S02]  /*1ee0*/  LEA.HI R32, R32, R39, RZ, 0x2 ;  /* 0x0000002720207211 */ /* 0x000fe400078f10ff */
[----:B------:R-:W-:Y:S02]  /*1ef0*/  SHF.R.U32.HI R38, RZ, 0x3, R38 ;  /* 0x00000003ff267819 */ /* 0x000fe40000011626 */
[----:B------:R-:W-:Y:S02]  /*1f00*/  LOP3.LUT R32, R32, 0xfffffffc, RZ, 0xc0, !PT ;  /* 0xfffffffc20207812 */ /* 0x000fe400078ec0ff */
[----:B------:R-:W-:-:S03]  /*1f10*/  LOP3.LUT R0, R0, R38, RZ, 0x3c, !PT ;  /* 0x0000002600007212 */ /* 0x000fc600078e3cff */
[----:B------:R-:W-:Y:S01]  /*1f20*/  IMAD.IADD R32, R39, 0x1, -R32 ;  /* 0x0000000127207824 */ /* 0x000fe200078e0a20 */
[----:B------:R-:W-:Y:S01]  /*1f30*/  @!P6 BAR.SYNC.DEFER_BLOCKING 0x9, 0x100 ;  /* 0x024400000000eb1d */ /* 0x000fe20000010000 */
[----:B------:R-:W-:Y:S01]  /*1f40*/  ISETP.GE.AND P1, PT, R16, UR4, PT ;  /* 0x0000000410007c0c */ /* 0x000fe2000bf26270 */
[----:B------:R-:W-:Y:S01]  /*1f50*/  IMAD.IADD R0, R14, 0x1, R0 ;  /* 0x000000010e007824 */ /* 0x000fe200078e0200 */
[----:B------:R-:W-:Y:S01]  /*1f60*/  ISETP.GE.AND P2, PT, R2, UR4, PT ;  /* 0x0000000402007c0c */ /* 0x000fe2000bf46270 */
[----:B------:R-:W-:Y:S01]  /*1f70*/  IMAD R61, R32, 0x60, R152 ;  /* 0x00000060203d7824 */ /* 0x000fe200078e0298 */
[----:B------:R-:W-:Y:S01]  /*1f80*/  SHF.R.S32.HI R5, RZ, 0x1f, R29 ;  /* 0x0000001fff057819 */ /* 0x000fe2000001141d */
[----:B------:R-:W-:Y:S01]  /*1f90*/  IMAD.IADD R32, R55, 0x1, R13 ;  /* 0x0000000137207824 */ /* 0x000fe200078e020d */
[----:B------:R-:W-:Y:S02]  /*1fa0*/  SHF.R.S32.HI R4, RZ, 0x1f, R6 ;  /* 0x0000001fff047819 */ /* 0x000fe40000011406 */
[----:B------:R-:W-:-:S07]  /*1fb0*/  LEA R3, R36, R3, 0x9 ;  /* 0x0000000324037211 */ /* 0x000fce00078e48ff */
.L_x_538:
[----:B--2---:R-:W2:Y:S01]  /*1fc0*/  LDL R38, [R1+0x1c] ;  /* 0x00001c0001267983 */ /* 0x004ea20000100800 */
[----:B------:R-:W0:Y:S03]  /*1fd0*/  LDC R75, c[0x0][0x430] ;  /* 0x00010c00ff4b7b82 */ /* 0x000e260000000800 */
[----:B----4-:R-:W3:Y:S01]  /*1fe0*/  LDL.LU R37, [R1] ;  /* 0x0000000001257983 */ /* 0x010ee20000300800 */
[----:B------:R-:W-:Y:S02]  /*1ff0*/  VIADD R27, R27, 0xffffffff ;  /* 0xffffffff1b1b7836 */ /* 0x000fe40000000000 */
[----:B------:R-:W-:Y:S02]  /*2000*/  IMAD.MOV.U32 R74, RZ, RZ, RZ ;  /* 0x000000ffff4a7224 */ /* 0x000fe400078e00ff */
[----:B------:R-:W-:Y:S01]  /*2010*/  IMAD R9, R27, 0x80, R61 ;  /* 0x000000801b097824 */ /* 0x000fe200078e023d */
[----:B------:R-:W1:Y:S03]  /*2020*/  LDC R80, c[0x0][0x3f4] ;  /* 0x0000fd00ff507b82 */ /* 0x000e660000000800 */
[----:B------:R-:W-:Y:S01]  /*2030*/  IMAD.IADD R36, R70, 0x1, R9 ;  /* 0x0000000146247824 */ /* 0x000fe200078e0209 */
[----:B------:R-:W-:-:S03]  /*2040*/  ISETP.GE.AND P3, PT, R9, R30, PT ;  /* 0x0000001e0900720c */ /* 0x000fc60003f66270 */
[----:B------:R-:W-:Y:S01]  /*2050*/  IMAD.MOV.U32 R12, RZ, RZ, R36 ;  /* 0x000000ffff0c7224 */ /* 0x000fe200078e0024 */
[----:B------:R-:W-:Y:S02]  /*2060*/  ISETP.GT.OR P3, PT, R61, 0x7f, P3 ;  /* 0x0000007f3d00780c */ /* 0x000fe40001f64670 */
[----:B0-----:R-:W-:-:S11]  /*2070*/  ISETP.NE.AND P4, PT, R75, 0x1, PT ;  /* 0x000000014b00780c */ /* 0x001fd60003f85270 */
[----:B------:R-:W0:Y:S08]  /*2080*/  @!P3 LDC.64 R10, c[0x0][0x428] ;  /* 0x00010a00ff0abb82 */ /* 0x000e300000000a00 */
[----:B------:R-:W4:Y:S08]  /*2090*/  @P4 LDC R13, c[0x0][0x434] ;  /* 0x00010d00ff0d4b82 */ /* 0x000f300000000800 */
[----:B------:R-:W1:Y:S08]  /*20a0*/  @P4 LDC R14, c[0x0][0x438] ;  /* 0x00010e00ff0e4b82 */ /* 0x000e700000000800 */
[----:B------:R-:W0:Y:S01]  /*20b0*/  @!P3 LDC.64 R8, c[0x0][0x418] ;  /* 0x00010600ff08bb82 */ /* 0x000e220000000a00 */
[----:B----4-:R-:W-:-:S05]  /*20c0*/  @P4 IMAD.HI.U32 R13, R36, R13, RZ ;  /* 0x0000000d240d4227 */ /* 0x010fca00078e00ff */
[----:B-1----:R-:W-:Y:S01]  /*20d0*/  @P4 SHF.R.U32.HI R12, RZ, R14, R13 ;  /* 0x0000000eff0c4219 */ /* 0x002fe2000001160d */
[----:B0-----:R-:W-:-:S03]  /*20e0*/  @!P3 IMAD R14, R5, R10, RZ ;  /* 0x0000000a050eb224 */ /* 0x001fc600078e02ff */
[----:B------:R-:W-:Y:S01]  /*20f0*/  @!P3 SHF.R.S32.HI R13, RZ, 0x1f, R12 ;  /* 0x0000001fff0db819 */ /* 0x000fe2000001140c */
[C---:B------:R-:W-:Y:S02]  /*2100*/  @!P3 IMAD R15, R29.reuse, R11, R14 ;  /* 0x0000000b1d0fb224 */ /* 0x040fe400078e020e */
[----:B------:R-:W-:-:S04]  /*2110*/  @!P3 IMAD.WIDE.U32 R10, R29, R10, R12 ;  /* 0x0000000a1d0ab225 */ /* 0x000fc800078e000c */
[----:B------:R-:W-:Y:S01]  /*2120*/  @!P3 IMAD.IADD R11, R11, 0x1, R15 ;  /* 0x000000010b0bb824 */ /* 0x000fe200078e020f */
[----:B------:R-:W-:-:S04]  /*2130*/  @!P3 LEA R8, P4, R10, R8, 0x2 ;  /* 0x000000080a08b211 */ /* 0x000fc800078810ff */
[----:B------:R-:W-:-:S05]  /*2140*/  @!P3 LEA.HI.X R9, R10, R9, R11, 0x2, P4 ;  /* 0x000000090a09b211 */ /* 0x000fca00020f140b */
[----:B------:R0:W5:Y:S01]  /*2150*/  @!P3 LDG.E R74, desc[UR42][R8.64] ;  /* 0x0000002a084ab981 */ /* 0x000162000c1e1900 */
[----:B------:R-:W-:Y:S01]  /*2160*/  ISETP.GT.AND P3, PT, R27, R28, PT ;  /* 0x0000001c1b00720c */ /* 0x000fe20003f64270 */
[----:B------:R-:W-:Y:S01]  /*2170*/  IMAD R73, R19, 0x2000, R59 ;  /* 0x0000200013497824 */ /* 0x000fe200078e023b */
[----:B------:R-:W-:Y:S01]  /*2180*/  IADD3 R10, -R12, RZ, RZ ;  /* 0x000000ff0c0a7210 */ /* 0x000fe20007ffe1ff */
[----:B------:R-:W-:Y:S05]  /*2190*/  YIELD ;  /* 0x0000000000007946 */ /* 0x000fea0003800000 */
[----:B------:R-:W-:Y:S01]  /*21a0*/  VIADD R11, R73, 0x20 ;  /* 0x00000020490b7836 */ /* 0x000fe20000000000 */
[----:B------:R-:W-:Y:S01]  /*21b0*/  BSSY B0, `(.L_x_483) ;  /* 0x000032e000007945 */ /* 0x000fe20003800000 */
[----:B------:R-:W-:Y:S01]  /*21c0*/  IMAD R75, R75, R10, R36 ;  /* 0x0000000a4b4b7224 */ /* 0x000fe200078e0224 */
[----:B--2---:R-:W-:-:S02]  /*21d0*/  LOP3.LUT P5, RZ, R38, 0x4, RZ, 0xc0, !PT ;  /* 0x0000000426ff7812 */ /* 0x004fc400078ac0ff */
[----:B---3--:R-:W-:-:S04]  /*21e0*/  LOP3.LUT R37, R37, 0xfffffffe, RZ, 0xc0, !PT ;  /* 0xfffffffe25257812 */ /* 0x008fc800078ec0ff */
[----:B------:R-:W-:Y:S02]  /*21f0*/  @P3 LOP3.LUT R37, R37, 0x1, RZ, 0xfc, !PT ;  /* 0x0000000125253812 */ /* 0x000fe400078efcff */
[----:B------:R-:W-:-:S03]  /*2200*/  ISETP.GE.AND P3, PT, R80, 0x1, PT ;  /* 0x000000015000780c */ /* 0x000fc60003f66270 */
[----:B------:R0:W-:Y:S02]  /*2210*/  STL [R1], R37 ;  /* 0x0000002501007387 */ /* 0x0001e40000100800 */
[C---:B------:R-:W-:Y:S02]  /*2220*/  @P5 VIADD R11, R73.reuse, 0xffffffe0 ;  /* 0xffffffe0490b5836 */ /* 0x040fe40000000000 */
[--C-:B------:R-:W-:Y:S02]  /*2230*/  IMAD R73, R73, 0x2, R26.reuse ;  /* 0x0000000249497824 */ /* 0x100fe400078e021a */
[----:B------:R-:W-:-:S04]  /*2240*/  IMAD R72, R11, 0x2, R26 ;  /* 0x000000020b487824 */ /* 0x000fc800078e021a */
[----:B0-----:R-:W-:Y:S05]  /*2250*/  @!P3 BRA `(.L_x_484) ;  /* 0x0000002c0078b947 */ /* 0x001fea0003800000 */
[----:B------:R-:W-:Y:S01]  /*2260*/  SHF.R.S32.HI R76, RZ, 0x1f, R75 ;  /* 0x0000001fff4c7819 */ /* 0x000fe2000001144b */
[----:B------:R-:W-:Y:S01]  /*2270*/  ULDC.64 UR4, c[0x0][0x300] ;  /* 0x0000c00000047ab9 */ /* 0x000fe20000000a00 */
[----:B-----5:R-:W-:Y:S01]  /*2280*/  SHF.R.S32.HI R77, RZ, 0x1f, R74 ;  /* 0x0000001fff4d7819 */ /* 0x020fe2000001144a */
[----:B------:R-:W-:-:S04]  /*2290*/  IMAD.WIDE.U32 R8, R75, UR4, RZ ;  /* 0x000000044b087c25 */ /* 0x000fc8000f8e00ff */
[----:B------:R-:W-:Y:S02]  /*22a0*/  IMAD R10, R76, UR4, RZ ;  /* 0x000000044c0a7c24 */ /* 0x000fe4000f8e02ff */
[----:B------:R-:W-:Y:S02]  /*22b0*/  IMAD R12, R68, R27, RZ ;  /* 0x0000001b440c7224 */ /* 0x000fe400078e02ff */
[----:B------:R-:W-:Y:S01]  /*22c0*/  IMAD R11, R75, UR5, R10 ;  /* 0x000000054b0b7c24 */ /* 0x000fe2000f8e020a */
[----:B------:R-:W-:Y:S01]  /*22d0*/  ULDC.64 UR4, c[0x0][0x310] ;  /* 0x0000c40000047ab9 */ /* 0x000fe20000000a00 */
[----:B------:R-:W-:Y:S01]  /*22e0*/  SHF.R.S32.HI R10, RZ, 0x1f, R27 ;  /* 0x0000001fff0a7819 */ /* 0x000fe2000001141b */
[----:B------:R-:W-:Y:S02]  /*22f0*/  IMAD R13, R77, UR4, RZ ;  /* 0x000000044d0d7c24 */ /* 0x000fe4000f8e02ff */
[----:B------:R-:W-:Y:S02]  /*2300*/  IMAD.IADD R9, R9, 0x1, R11 ;  /* 0x0000000109097824 */ /* 0x000fe400078e020b */
[----:B------:R-:W-:-:S02]  /*2310*/  IMAD R13, R74, UR5, R13 ;  /* 0x000000054a0d7c24 */ /* 0x000fc4000f8e020d */
[----:B------:R-:W-:Y:S01]  /*2320*/  IMAD.WIDE.U32 R8, R74, UR4, R8 ;  /* 0x000000044a087c25 */ /* 0x000fe2000f8e0008 */
[----:B------:R-:W-:-:S03]  /*2330*/  ULDC.64 UR4, c[0x0][0x308] ;  /* 0x0000c20000047ab9 */ /* 0x000fc60000000a00 */
[----:B------:R-:W-:Y:S02]  /*2340*/  IMAD R11, R63, UR4, RZ ;  /* 0x000000043f0b7c24 */ /* 0x000fe4000f8e02ff */
[----:B------:R-:W-:Y:S02]  /*2350*/  IMAD.IADD R9, R9, 0x1, R13 ;  /* 0x0000000109097824 */ /* 0x000fe400078e020d */
[C---:B------:R-:W-:Y:S02]  /*2360*/  IMAD R11, R34.reuse, UR5, R11 ;  /* 0x00000005220b7c24 */ /* 0x040fe4000f8e020b */
[----:B------:R-:W-:Y:S01]  /*2370*/  IMAD.WIDE.U32 R8, R34, UR4, R8 ;  /* 0x0000000422087c25 */ /* 0x000fe2000f8e0008 */
[----:B------:R-:W-:-:S03]  /*2380*/  ULDC.64 UR4, c[0x0][0x2e8] ;  /* 0x0000ba0000047ab9 */ /* 0x000fc60000000a00 */
[----:B------:R-:W-:Y:S01]  /*2390*/  IMAD.IADD R85, R9, 0x1, R11 ;  /* 0x0000000109557824 */ /* 0x000fe200078e020b */
[----:B------:R-:W-:Y:S01]  /*23a0*/  LEA R84, P3, R8, UR4, 0x1 ;  /* 0x0000000408547c11 */ /* 0x000fe2000f8608ff */
[----:B------:R-:W-:Y:S01]  /*23b0*/  ULDC.U8 UR4, c[0x0][0x410] ;  /* 0x0001040000047ab9 */ /* 0x000fe20000000000 */
[----:B------:R-:W-:Y:S02]  /*23c0*/  IMAD R13, R66, R27, RZ ;  /* 0x0000001b420d7224 */ /* 0x000fe400078e02ff */
[----:B------:R-:W-:Y:S01]  /*23d0*/  LEA.HI.X R85, R8, UR5, R85, 0x1, P3 ;  /* 0x0000000508557c11 */ /* 0x000fe200098f0c55 */
[C---:B------:R-:W-:Y:S01]  /*23e0*/  IMAD R79, R10.reuse, R67, R12 ;  /* 0x000000430a4f7224 */ /* 0x040fe200078e020c */
[----:B------:R-:W-:Y:S01]  /*23f0*/  ISETP.NE.AND P3, PT, RZ, UR4, PT ;  /* 0x00000004ff007c0c */ /* 0x000fe2000bf65270 */
[----:B------:R-:W-:Y:S02]  /*2400*/  IMAD R13, R10, R64, R13 ;  /* 0x000000400a0d7224 */ /* 0x000fe400078e020d */
[----:B------:R-:W-:-:S02]  /*2410*/  IMAD R78, R27, -0x80, R30 ;  /* 0xffffff801b4e7824 */ /* 0x000fc400078e021e */
[----:B------:R-:W-:-:S03]  /*2420*/  IMAD.WIDE.U32 R8, R64, R27, RZ ;  /* 0x0000001b40087225 */ /* 0x000fc600078e00ff */
[----:B------:R-:W-:Y:S01]  /*2430*/  VIMNMX R78, R78, 0x80, PT ;  /* 0x000000804e4e7848 */ /* 0x000fe20003fe0100 */
[----:B------:R-:W-:Y:S01]  /*2440*/  IMAD.WIDE.U32 R10, R67, R27, RZ ;  /* 0x0000001b430a7225 */ /* 0x000fe200078e00ff */
[----:B------:R-:W-:-:S03]  /*2450*/  IADD3 R71, R9, R13, RZ ;  /* 0x0000000d09477210 */ /* 0x000fc60007ffe0ff */
[----:B------:R-:W-:Y:S01]  /*2460*/  IMAD.IADD R79, R11, 0x1, R79 ;  /* 0x000000010b4f7824 */ /* 0x000fe200078e024f */
[----:B------:R-:W-:Y:S06]  /*2470*/  @!P3 BRA `(.L_x_485) ;  /* 0x000000140058b947 */ /* 0x000fec0003800000 */
[----:B------:R-:W-:Y:S01]  /*2480*/  ISETP.GE.AND P3, PT, R152, R78, PT ;  /* 0x0000004e9800720c */ /* 0x000fe20003f66270 */
[----:B------:R-:W-:Y:S01]  /*2490*/  BSSY B1, `(.L_x_486) ;  /* 0x000001e000017945 */ /* 0x000fe20003800000 */
[----:B------:R-:W-:Y:S02]  /*24a0*/  CS2R R36, SRZ ;  /* 0x0000000000247805 */ /* 0x000fe4000001ff00 */
[----:B------:R-:W-:Y:S02]  /*24b0*/  CS2R R44, SRZ ;  /* 0x00000000002c7805 */ /* 0x000fe4000001ff00 */
[----:B------:R-:W-:Y:S02]  /*24c0*/  CS2R R48, SRZ ;  /* 0x0000000000307805 */ /* 0x000fe4000001ff00 */
[----:B------:R-:W-:Y:S02]  /*24d0*/  CS2R R46, SRZ ;  /* 0x00000000002e7805 */ /* 0x000fe4000001ff00 */
[----:B------:R-:W-:-:S02]  /*24e0*/  CS2R R40, SRZ ;  /* 0x0000000000287805 */ /* 0x000fc4000001ff00 */
[----:B------:R-:W-:Y:S02]  /*24f0*/  CS2R R38, SRZ ;  /* 0x0000000000267805 */ /* 0x000fe4000001ff00 */
[----:B------:R-:W-:Y:S02]  /*2500*/  CS2R R42, SRZ ;  /* 0x00000000002a7805 */ /* 0x000fe4000001ff00 */
[----:B------:R-:W-:Y:S01]  /*2510*/  CS2R R50, SRZ ;  /* 0x0000000000327805 */ /* 0x000fe2000001ff00 */
[----:B------:R-:W-:Y:S06]  /*2520*/  @P3 BRA `(.L_x_487) ;  /* 0x0000000000503947 */ /* 0x000fec0003800000 */
[----:B------:R-:W-:Y:S01]  /*2530*/  IADD3 R13, P4, R20, R10, RZ ;  /* 0x0000000a140d7210 */ /* 0x000fe20007f9e0ff */
[----:B------:R-:W-:Y:S01]  /*2540*/  ULDC.64 UR4, c[0x0][0x3e8] ;  /* 0x0000fa0000047ab9 */ /* 0x000fe20000000a00 */
[----:B------:R-:W-:Y:S02]  /*2550*/  CS2R R48, SRZ ;  /* 0x0000000000307805 */ /* 0x000fe4000001ff00 */
[----:B------:R-:W-:Y:S01]  /*2560*/  CS2R R50, SRZ ;  /* 0x0000000000327805 */ /* 0x000fe2000001ff00 */
[----:B------:R-:W-:Y:S01]  /*2570*/  IMAD.X R14, R79, 0x1, R58, P4 ;  /* 0x000000014f0e7824 */ /* 0x000fe200020e063a */
[----:B------:R-:W-:-:S05]  /*2580*/  IADD3 R15, P4, R54, R8, RZ ;  /* 0x00000008360f7210 */ /* 0x000fca0007f9e0ff */
[----:B------:R-:W-:Y:S01]  /*2590*/  IMAD.X R44, R71, 0x1, R32, P4 ;  /* 0x00000001472c7824 */ /* 0x000fe200020e0620 */
[----:B------:R-:W-:-:S04]  /*25a0*/  LEA R12, P4, R13, UR4, 0x1 ;  /* 0x000000040d0c7c11 */ /* 0x000fc8000f8808ff */
[----:B------:R-:W-:Y:S01]  /*25b0*/  LEA.HI.X R13, R13, UR5, R14, 0x1, P4 ;  /* 0x000000050d0d7c11 */ /* 0x000fe2000a0f0c0e */
[----:B------:R-:W-:Y:S02]  /*25c0*/  ULDC.64 UR4, c[0x0][0x400] ;  /* 0x0001000000047ab9 */ /* 0x000fe40000000a00 */
[----:B------:R-:W-:-:S04]  /*25d0*/  LEA R14, P4, R15, UR4, 0x1 ;  /* 0x000000040f0e7c11 */ /* 0x000fc8000f8808ff */
[----:B------:R-:W-:Y:S02]  /*25e0*/  LEA.HI.X R15, R15, UR5, R44, 0x1, P4 ;  /* 0x000000050f0f7c11 */ /* 0x000fe4000a0f0c2c */
[----:B------:R-:W-:Y:S02]  /*25f0*/  ISETP.GE.AND P4, PT, R22, R80, PT ;  /* 0x000000501600720c */ /* 0x000fe40003f86270 */
[----:B------:R-:W-:Y:S02]  /*2600*/  CS2R R44, SRZ ;  /* 0x00000000002c7805 */ /* 0x000fe4000001ff00 */
[----:B------:R-:W-:-:S09]  /*2610*/  CS2R R46, SRZ ;  /* 0x00000000002e7805 */ /* 0x000fd2000001ff00 */
[----:B------:R0:W5:Y:S04]  /*2620*/  @!P4 LDG.E.64 R48, desc[UR42][R12.64] ;  /* 0x0000002a0c30c981 */ /* 0x000168000c1e1b00 */
[----:B------:R0:W5:Y:S01]  /*2630*/  @!P4 LDG.E.64 R50, desc[UR42][R14.64] ;  /* 0x0000002a0e32c981 */ /* 0x000162000c1e1b00 */
[----:B------:R-:W-:-:S13]  /*2640*/  ISETP.GE.AND P4, PT, R156, R80, PT ;  /* 0x000000509c00720c */ /* 0x000fda0003f86270 */
[----:B------:R0:W5:Y:S04]  /*2650*/  @!P4 LDG.E.64 R44, desc[UR42][R12.64+0x20] ;  /* 0x0000202a0c2cc981 */ /* 0x000168000c1e1b00 */
[----:B------:R0:W5:Y:S02]  /*2660*/  @!P4 LDG.E.64 R46, desc[UR42][R14.64+0x20] ;  /* 0x0000202a0e2ec981 */ /* 0x000164000c1e1b00 */
.L_x_487:
[----:B------:R-:W-:Y:S05]  /*2670*/  BSYNC B1 ;  /* 0x0000000000017941 */ /* 0x000fea0003800000 */
.L_x_486:
[----:B0-----:R-:W-:Y:S01]  /*2680*/  VIADD R12, R152, 0x60 ;  /* 0x00000060980c7836 */ /* 0x001fe20000000000 */
[----:B------:R-:W-:Y:S01]  /*2690*/  BSSY B1, `(.L_x_488) ;  /* 0x0000021000017945 */ /* 0x000fe20003800000 */
[----:B-----5:R-:W-:Y:S02]  /*26a0*/  IMAD.MOV.U32 R81, RZ, RZ, R44 ;  /* 0x000000ffff517224 */ /* 0x020fe400078e002c */
[----:B------:R-:W-:Y:S01]  /*26b0*/  IMAD.MOV.U32 R82, RZ, RZ, R45 ;  /* 0x000000ffff527224 */ /* 0x000fe200078e002d */
[----:B------:R-:W-:-:S13]  /*26c0*/  ISETP.GE.AND P4, PT, R12, R78, PT ;  /* 0x0000004e0c00720c */ /* 0x000fda0003f86270 */
[----:B------:R-:W-:Y:S05]  /*26d0*/  @P4 BRA `(.L_x_489) ;  /* 0x0000000000704947 */ /* 0x000fea0003800000 */
[----:B------:R-:W0:Y:S01]  /*26e0*/  LDC.64 R12, c[0x0][0x3f8] ;  /* 0x0000fe00ff0c7b82 */ /* 0x000e220000000a00 */
[----:B------:R-:W-:Y:S01]  /*26f0*/  IMAD.MOV.U32 R11, RZ, RZ, R79 ;  /* 0x000000ffff0b7224 */ /* 0x000fe200078e004f */
[----:B------:R-:W-:Y:S01]  /*2700*/  ULDC.64 UR4, c[0x0][0x3e8] ;  /* 0x0000fa0000047ab9 */ /* 0x000fe20000000a00 */
[----:B------:R-:W-:Y:S02]  /*2710*/  CS2R R40, SRZ ;  /* 0x0000000000287805 */ /* 0x000fe4000001ff00 */
[----:B------:R-:W-:Y:S01]  /*2720*/  CS2R R42, SRZ ;  /* 0x00000000002a7805 */ /* 0x000fe2000001ff00 */
[----:B0-----:R-:W-:-:S04]  /*2730*/  IMAD.WIDE.U32 R10, R12, 0x60, R10 ;  /* 0x000000600c0a7825 */ /* 0x001fc800078e000a */
[----:B------:R-:W-:Y:S01]  /*2740*/  IMAD R9, R13, 0x60, RZ ;  /* 0x000000600d097824 */ /* 0x000fe200078e02ff */
[----:B------:R-:W-:-:S04]  /*2750*/  IADD3 R13, P5, R20, R10, RZ ;  /* 0x0000000a140d7210 */ /* 0x000fc80007fbe0ff */
[----:B------:R-:W-:Y:S01]  /*2760*/  IADD3.X R14, R58, R11, R9, P5, !PT ;  /* 0x0000000b3a0e7210 */ /* 0x000fe20002ffe409 */
[----:B------:R-:W-:Y:S01]  /*2770*/  IMAD.MOV.U32 R9, RZ, RZ, R71 ;  /* 0x000000ffff097224 */ /* 0x000fe200078e0047 */
[----:B------:R-:W0:Y:S02]  /*2780*/  LDC.64 R10, c[0x0][0x408] ;  /* 0x00010200ff0a7b82 */ /* 0x000e240000000a00 */
[----:B0-----:R-:W-:-:S04]  /*2790*/  IMAD.WIDE.U32 R8, R10, 0x60, R8 ;  /* 0x000000600a087825 */ /* 0x001fc800078e0008 */
[----:B------:R-:W-:Y:S01]  /*27a0*/  IMAD R15, R11, 0x60, RZ ;  /* 0x000000600b0f7824 */ /* 0x000fe200078e02ff */
[----:B------:R-:W-:-:S04]  /*27b0*/  IADD3 R11, P5, R54, R8, RZ ;  /* 0x00000008360b7210 */ /* 0x000fc80007fbe0ff */
[----:B------:R-:W-:Y:S02]  /*27c0*/  IADD3.X R12, R32, R9, R15, P5, !PT ;  /* 0x00000009200c7210 */ /* 0x000fe40002ffe40f */
        /* <DEDUP_REMOVED lines=13> */
.L_x_489:
[----:B------:R-:W-:Y:S05]  /*28a0*/  BSYNC B1 ;  /* 0x0000000000017941 */ /* 0x000fea0003800000 */
.L_x_488:
[----:B0-----:R-:W-:Y:S01]  /*28b0*/  IMAD.MOV.U32 R8, RZ, RZ, R48 ;  /* 0x000000ffff087224 */ /* 0x001fe200078e0030 */
[----:B------:R-:W-:Y:S01]  /*28c0*/  MOV R9, R49 ;  /* 0x0000003100097202 */ /* 0x000fe20000000f00 */
[----:B------:R-:W-:Y:S01]  /*28d0*/  UISETP.NE.AND UP0, UPT, UR39, 0x3, UPT ;  /* 0x000000032700788c */ /* 0x000fe2000bf05270 */
[C---:B------:R-:W-:Y:S01]  /*28e0*/  PRMT R95, R82.reuse, 0x7610, R95 ;  /* 0x00007610525f7816 */ /* 0x040fe2000000005f */
[----:B------:R-:W-:Y:S01]  /*28f0*/  IMAD.MOV.U32 R10, RZ, RZ, R50 ;  /* 0x000000ffff0a7224 */ /* 0x000fe200078e0032 */
[----:B------:R-:W-:Y:S01]  /*2900*/  PRMT R82, R82, 0x5410, R9 ;  /* 0x0000541052527816 */ /* 0x000fe20000000009 */
[----:B------:R-:W-:Y:S01]  /*2910*/  IMAD.MOV.U32 R9, RZ, RZ, R47 ;  /* 0x000000ffff097224 */ /* 0x000fe200078e002f */
[----:B------:R-:W-:Y:S01]  /*2920*/  PRMT R99, R8, 0x7610, R99 ;  /* 0x0000761008637816 */ /* 0x000fe20000000063 */
[----:B------:R-:W-:Y:S01]  /*2930*/  IMAD.MOV.U32 R11, RZ, RZ, R51 ;  /* 0x000000ffff0b7224 */ /* 0x000fe200078e0033 */
[----:B------:R-:W-:Y:S01]  /*2940*/  PLOP3.LUT P5, PT, PT, PT, UP0, 0x80, 0x0 ;  /* 0x000000000000781c */ /* 0x000fe20003faf008 */
[----:B------:R-:W-:Y:S01]  /*2950*/  IMAD.MOV.U32 R8, RZ, RZ, R46 ;  /* 0x000000ffff087224 */ /* 0x000fe200078e002e */
[----:B------:R-:W-:Y:S01]  /*2960*/  PRMT R93, R9, 0x7610, R93 ;  /* 0x00007610095d7816 */ /* 0x000fe2000000005d */
[----:B-----5:R-:W-:Y:S01]  /*2970*/  IMAD.MOV.U32 R9, RZ, RZ, R37 ;  /* 0x000000ffff097224 */ /* 0x020fe200078e0025 */
[----:B------:R-:W-:Y:S01]  /*2980*/  PRMT R83, R83, 0x5410, R10 ;  /* 0x0000541053537816 */ /* 0x000fe2000000000a */
[----:B------:R-:W-:Y:S01]  /*2990*/  IMAD.MOV.U32 R10, RZ, RZ, R40 ;  /* 0x000000ffff0a7224 */ /* 0x000fe200078e0028 */
        /* <DEDUP_REMOVED lines=10> */
[----:B------:R-:W-:-:S02]  /*2a40*/  PRMT R82, R8, 0x7610, R82 ;  /* 0x0000761008527816 */ /* 0x000fc40000000052 */
[----:B------:R-:W-:Y:S02]  /*2a50*/  MOV R8, R38 ;  /* 0x0000002600087202 */ /* 0x000fe40000000f00 */
[----:B------:R-:W-:Y:S02]  /*2a60*/  PRMT R96, R81, 0x7610, R96 ;  /* 0x0000761051607816 */ /* 0x000fe40000000060 */
[----:B------:R-:W-:Y:S02]  /*2a70*/  PRMT R86, R8, 0x7610, R86 ;  /* 0x0000761008567816 */ /* 0x000fe40000000056 */
[----:B------:R-:W-:Y:S02]  /*2a80*/  PRMT R87, R9, 0x7610, R87 ;  /* 0x0000761009577816 */ /* 0x000fe40000000057 */
[----:B------:R-:W-:Y:S02]  /*2a90*/  PRMT R91, R10, 0x7610, R91 ;  /* 0x000076100a5b7816 */ /* 0x000fe4000000005b */
[----:B------:R-:W-:Y:S01]  /*2aa0*/  PRMT R92, R11, 0x7610, R92 ;  /* 0x000076100b5c7816 */ /* 0x000fe2000000005c */
[----:B------:R-:W-:Y:S06]  /*2ab0*/  @!P5 BRA `(.L_x_490) ;  /* 0x000000000004d947 */ /* 0x000fec0003800000 */
[----:B------:R-:W-:Y:S01]  /*2ac0*/  BPT.TRAP 0x1 ;  /* 0x000000040000795c */ /* 0x000fe20000300000 */
.L_x_490:
[----:B------:R-:W-:Y:S01]  /*2ad0*/  IMAD R71, R19, 0x8, R18 ;  /* 0x0000000813477824 */ /* 0x000fe200078e0212 */
[----:B------:R-:W-:Y:S01]  /*2ae0*/  SHF.L.U32 R79, R154, 0x1f, RZ ;  /* 0x0000001f9a4f7819 */ /* 0x000fe200000006ff */
[----:B------:R-:W-:Y:S03]  /*2af0*/  BSSY B1, `(.L_x_491) ;  /* 0x0000003000017945 */ /* 0x000fe60003800000 */
[----:B------:R-:W0:Y:S02]  /*2b00*/  SYNCS.PHASECHK.TRANS64.TRYWAIT P6, [R71+URZ+0x16890], R79 ;  /* 0x0168904f470075a7 */ /* 0x000e2400080c017f */
[----:B0-----:R-:W-:Y:S05]  /*2b10*/  @!P6 BRA `(.L_x_492) ;  /* 0x0000012000d8e947 */ /* 0x001fea0003800000 */
.L_x_718:
[----:B------:R-:W-:Y:S05]  /*2b20*/  BSYNC B1 ;  /* 0x0000000000017941 */ /* 0x000fea0003800000 */
.L_x_491:
[----:B------:R-:W-:-:S03]  /*2b30*/  UMOV UR4, 0xffffffff ;  /* 0xffffffff00047882 */ /* 0x000fc60000000000 */
[----:B------:R-:W-:Y:S05]  /*2b40*/  BRA.DIV UR4, `(.L_x_493) ;  /* 0x0000012204e07947 */ /* 0x000fea000b800000 */
[----:B------:R1:W2:Y:S04]  /*2b50*/  SHFL.IDX PT, R81, R85, RZ, 0x1c1f ;  /* 0x001c1fff55517589 */ /* 0x0002a800000e0000 */
[----:B------:R1:W3:Y:S02]  /*2b60*/  SHFL.IDX PT, R14, R84, RZ, 0x1c1f ;  /* 0x001c1fff540e7589 */ /* 0x0002e400000e0000 */
.L_x_722:
[----:B------:R-:W-:Y:S04]  /*2b70*/  BSSY B1, `(.L_x_494) ;  /* 0x0000070000017945 */ /* 0x000fe80003800000 */
[----:B------:R-:W-:Y:S05]  /*2b80*/  @P3 BRA `(.L_x_495) ;  /* 0x0000000400b83947 */ /* 0x000fea0003800000 */
[----:B------:R-:W-:Y:S04]  /*2b90*/  BSSY B2, `(.L_x_496) ;  /* 0x0000036000027945 */ /* 0x000fe80003800000 */
[----:B------:R-:W-:Y:S05]  /*2ba0*/  @P1 BRA `(.L_x_497) ;  /* 0x0000000000d01947 */ /* 0x000fea0003800000 */
[----:B------:R4:W0:Y:S01]  /*2bb0*/  LDS.128 R8, [R73+0xe000] ;  /* 0x00e0000049087984 */ /* 0x0008220000000c00 */
[C---:B---3--:R-:W-:Y:S01]  /*2bc0*/  LEA R12, P3, R16.reuse, R14, 0x1 ;  /* 0x0000000e100c7211 */ /* 0x048fe200078608ff */
[----:B------:R-:W-:Y:S03]  /*2bd0*/  BSSY B3, `(.L_x_498) ;  /* 0x0000030000037945 */ /* 0x000fe60003800000 */
[----:B--2---:R-:W-:Y:S02]  /*2be0*/  LEA.HI.X R13, R16, R81, R17, 0x1, P3 ;  /* 0x00000051100d7211 */ /* 0x004fe400018f0c11 */
[----:B------:R-:W-:-:S13]  /*2bf0*/  ISETP.GE.AND P3, PT, R22, R80, PT ;  /* 0x000000501600720c */ /* 0x000fda0003f66270 */
[----:B----4-:R-:W-:Y:S05]  /*2c00*/  @P3 BRA `(.L_x_499) ;  /* 0x0000000000b03947 */ /* 0x010fea0003800000 */
[----:B------:R-:W-:Y:S02]  /*2c10*/  SHF.R.U64 R100, R50, 0x10, R51 ;  /* 0x0000001032647819 */ /* 0x000fe40000001233 */
[----:B------:R-:W-:Y:S01]  /*2c20*/  SHF.R.U64 R97, R48, 0x10, R49 ;  /* 0x0000001030617819 */ /* 0x000fe20000001231 */
[C---:B0-----:R-:W-:Y:S01]  /*2c30*/  IMAD.U32 R48, R10.reuse, 0x10000, RZ ;  /* 0x000100000a307824 */ /* 0x041fe200078e00ff */
[----:B------:R-:W-:Y:S02]  /*2c40*/  SHF.R.U32.HI R102, RZ, 0x10, R51 ;  /* 0x00000010ff667819 */ /* 0x000fe40000011633 */
[----:B------:R-:W-:Y:S01]  /*2c50*/  SHF.R.U32.HI R98, RZ, 0x10, R49 ;  /* 0x00000010ff627819 */ /* 0x000fe20000011631 */
[----:B------:R-:W-:Y:S01]  /*2c60*/  IMAD.U32 R49, R9, 0x10000, RZ ;  /* 0x0001000009317824 */ /* 0x000fe200078e00ff */
[----:B------:R-:W-:Y:S01]  /*2c70*/  LOP3.LUT R51, R10, 0xffff0000, RZ, 0xc0, !PT ;  /* 0xffff00000a337812 */ /* 0x000fe200078ec0ff */
[C---:B------:R-:W-:Y:S01]  /*2c80*/  IMAD.U32 R10, R11.reuse, 0x10000, RZ ;  /* 0x000100000b0a7824 */ /* 0x040fe200078e00ff */
[----:B------:R-:W-:-:S02]  /*2c90*/  LOP3.LUT R15, R11, 0xffff0000, RZ, 0xc0, !PT ;  /* 0xffff00000b0f7812 */ /* 0x000fc400078ec0ff */
[----:B------:R-:W-:Y:S02]  /*2ca0*/  PRMT R100, R83, 0x5432, R100 ;  /* 0x0000543253647816 */ /* 0x000fe40000000064 */
[----:B------:R-:W-:Y:S02]  /*2cb0*/  PRMT R11, R99, 0x5410, R97 ;  /* 0x00005410630b7816 */ /* 0x000fe40000000061 */
[----:B------:R-:W-:Y:S02]  /*2cc0*/  PRMT R102, R86, 0x5432, R102 ;  /* 0x0000543256667816 */ /* 0x000fe40000000066 */
[----:B------:R-:W-:Y:S02]  /*2cd0*/  PRMT R98, R82, 0x5432, R98 ;  /* 0x0000543252627816 */ /* 0x000fe40000000062 */
[----:B------:R-:W-:Y:S01]  /*2ce0*/  LOP3.LUT R50, R9, 0xffff0000, RZ, 0xc0, !PT ;  /* 0xffff000009327812 */ /* 0x000fe200078ec0ff */
[----:B------:R-:W-:Y:S01]  /*2cf0*/  IMAD.U32 R9, R8, 0x10000, RZ ;  /* 0x0001000008097824 */ /* 0x000fe200078e00ff */
[----:B------:R-:W-:Y:S01]  /*2d00*/  LOP3.LUT R101, R100, 0xffff0000, RZ, 0xc0, !PT ;  /* 0xffff000064657812 */ /* 0x000fe200078ec0ff */
[----:B------:R-:W-:Y:S01]  /*2d10*/  IMAD.U32 R99, R98, 0x10000, RZ ;  /* 0x0001000062637824 */ /* 0x000fe200078e00ff */
[----:B------:R-:W-:Y:S01]  /*2d20*/  LOP3.LUT R97, R11, 0xffff0000, RZ, 0xc0, !PT ;  /* 0xffff00000b617812 */ /* 0x000fe200078ec0ff */
[----:B------:R-:W-:Y:S01]  /*2d30*/  IMAD.U32 R100, R100, 0x10000, RZ ;  /* 0x0001000064647824 */ /* 0x000fe200078e00ff */
[----:B------:R-:W-:Y:S01]  /*2d40*/  SHF.L.U32 R103, R102, 0x10, RZ ;  /* 0x0000001066677819 */ /* 0x000fe200000006ff */
[----:B------:R-:W-:Y:S01]  /*2d50*/  FMUL.FTZ R104, R50, R101 ;  /* 0x0000006532687220 */ /* 0x000fe20000410000 */
[----:B------:R-:W-:Y:S01]  /*2d60*/  LOP3.LUT R102, R102, 0xffff0000, RZ, 0xc0, !PT ;  /* 0xffff000066667812 */ /* 0x000fe200078ec0ff */
[----:B------:R-:W-:Y:S01]  /*2d70*/  FMUL.FTZ R50, R50, R97 ;  /* 0x0000006132327220 */ /* 0x000fe20000410000 */
[----:B------:R-:W-:Y:S01]  /*2d80*/  LOP3.LUT R98, R98, 0xffff0000, RZ, 0xc0, !PT ;  /* 0xffff000062627812 */ /* 0x000fe200078ec0ff */
[C---:B------:R-:W-:Y:S01]  /*2d90*/  FMUL.FTZ R105, R51.reuse, R103 ;  /* 0x0000006733697220 */ /* 0x040fe20000410000 */
[----:B------:R-:W-:Y:S01]  /*2da0*/  FMUL.FTZ R51, R51, R99 ;  /* 0x0000006333337220 */ /* 0x000fe20000410000 */
[----:B------:R-:W-:Y:S01]  /*2db0*/  LOP3.LUT R8, R8, 0xffff0000, RZ, 0xc0, !PT ;  /* 0xffff000008087812 */ /* 0x000fe200078ec0ff */
[C---:B------:R-:W-:Y:S01]  /*2dc0*/  FFMA.FTZ R104, R49.reuse, R97, -R104 ;  /* 0x0000006131687223 */ /* 0x040fe20000010868 */
[----:B------:R-:W-:Y:S01]  /*2dd0*/  FFMA.FTZ R49, R49, R101, R50 ;  /* 0x0000006531317223 */ /* 0x000fe20000010032 */
[----:B------:R-:W-:-:S02]  /*2de0*/  IMAD.U32 R11, R11, 0x10000, RZ ;  /* 0x000100000b0b7824 */ /* 0x000fc400078e00ff */
[C---:B------:R-:W-:Y:S01]  /*2df0*/  FFMA.FTZ R50, R48.reuse, R103, R51 ;  /* 0x0000006730327223 */ /* 0x040fe20000010033 */
[C---:B------:R-:W-:Y:S01]  /*2e00*/  FMUL.FTZ R51, R15.reuse, R102 ;  /* 0x000000660f337220 */ /* 0x040fe20000410000 */
[----:B------:R-:W-:Y:S01]  /*2e10*/  FFMA.FTZ R105, R48, R99, -R105 ;  /* 0x0000006330697223 */ /* 0x000fe20000010869 */
[----:B------:R-:W-:Y:S01]  /*2e20*/  FMUL.FTZ R97, R15, R98 ;  /* 0x000000620f617220 */ /* 0x000fe20000410000 */
[C---:B------:R-:W-:Y:S01]  /*2e30*/  FMUL.FTZ R48, R8.reuse, R100 ;  /* 0x0000006408307220 */ /* 0x040fe20000410000 */
[-C--:B------:R-:W-:Y:S01]  /*2e40*/  FMUL.FTZ R15, R8, R11.reuse ;  /* 0x0000000b080f7220 */ /* 0x080fe20000410000 */
[C---:B------:R-:W-:Y:S01]  /*2e50*/  FFMA.FTZ R51, R10.reuse, R98, -R51 ;  /* 0x000000620a337223 */ /* 0x040fe20000010833 */
[----:B------:R-:W-:Y:S01]  /*2e60*/  FFMA.FTZ R10, R10, R102, R97 ;  /* 0x000000660a0a7223 */ /* 0x000fe20000010061 */
[C---:B------:R-:W-:Y:S01]  /*2e70*/  FFMA.FTZ R48, R9.reuse, R11, -R48 ;  /* 0x0000000b09307223 */ /* 0x040fe20000010830 */
[----:B------:R-:W-:Y:S01]  /*2e80*/  FFMA.FTZ R15, R9, R100, R15 ;  /* 0x00000064090f7223 */ /* 0x000fe2000001000f */
[----:B------:R-:W-:-:S02]  /*2e90*/  F2FP.BF16.F32.PACK_AB R9, R49, R104 ;  /* 0x000000683109723e */ /* 0x000fc400000010ff */
[----:B------:R-:W-:Y:S02]  /*2ea0*/  F2FP.BF16.F32.PACK_AB R11, R10, R51 ;  /* 0x000000330a0b723e */ /* 0x000fe400000010ff */
[----:B------:R-:W-:Y:S02]  /*2eb0*/  F2FP.BF16.F32.PACK_AB R10, R50, R105 ;  /* 0x00000069320a723e */ /* 0x000fe400000010ff */
[----:B------:R-:W-:-:S07]  /*2ec0*/  F2FP.BF16.F32.PACK_AB R8, R15, R48 ;  /* 0x000000300f08723e */ /* 0x000fce00000010ff */
.L_x_499:
[----:B------:R-:W-:Y:S05]  /*2ed0*/  BSYNC B3 ;  /* 0x0000000000037941 */ /* 0x000fea0003800000 */
.L_x_498:
[----:B0-----:R4:W-:Y:S02]  /*2ee0*/  ST.E.128 desc[UR42][R12.64], R8 ;  /* 0x000000080c007985 */ /* 0x0019e4000c101d2a */
.L_x_497:
[----:B------:R-:W-:Y:S05]  /*2ef0*/  BSYNC B2 ;  /* 0x0000000000027941 */ /* 0x000fea0003800000 */
.L_x_496:
[----:B------:R-:W-:Y:S05]  /*2f00*/  @P2 BRA `(.L_x_495) ;  /* 0x0000000000d82947 */ /* 0x000fea0003800000 */
[----:B----4-:R4:W0:Y:S01]  /*2f10*/  LDS.128 R8, [R72+0xe000] ;  /* 0x00e0000048087984 */ /* 0x0108220000000c00 */
[C---:B---3--:R-:W-:Y:S01]  /*2f20*/  LEA R12, P3, R2.reuse, R14, 0x1 ;  /* 0x0000000e020c7211 */ /* 0x048fe200078608ff */
[----:B------:R-:W-:Y:S03]  /*2f30*/  BSSY B2, `(.L_x_500) ;  /* 0x0000032000027945 */ /* 0x000fe60003800000 */
[----:B--2---:R-:W-:Y:S02]  /*2f40*/  LEA.HI.X R13, R2, R81, R153, 0x1, P3 ;  /* 0x00000051020d7211 */ /* 0x004fe400018f0c99 */
[----:B------:R-:W-:-:S13]  /*2f50*/  ISETP.GE.AND P3, PT, R156, R80, PT ;  /* 0x000000509c00720c */ /* 0x000fda0003f66270 */
[----:B----4-:R-:W-:Y:S05]  /*2f60*/  @P3 BRA `(.L_x_501) ;  /* 0x0000000000b83947 */ /* 0x010fea0003800000 */
[--C-:B------:R-:W-:Y:S01]  /*2f70*/  SHF.R.U64 R49, R46, 0x10, R47.reuse ;  /* 0x000000102e317819 */ /* 0x100fe2000000122f */
[----:B0-----:R-:W-:Y:S01]  /*2f80*/  IMAD.U32 R14, R10, 0x10000, RZ ;  /* 0x000100000a0e7824 */ /* 0x001fe200078e00ff */
[----:B------:R-:W-:Y:S02]  /*2f90*/  SHF.R.U32.HI R46, RZ, 0x10, R47 ;  /* 0x00000010ff2e7819 */ /* 0x000fe4000001162f */
[--C-:B------:R-:W-:Y:S02]  /*2fa0*/  SHF.R.U32.HI R48, RZ, 0x10, R45.reuse ;  /* 0x00000010ff307819 */ /* 0x100fe4000001162d */
[----:B------:R-:W-:Y:S02]  /*2fb0*/  PRMT R93, R93, 0x5410, R46 ;  /* 0x000054105d5d7816 */ /* 0x000fe4000000002e */
[----:B------:R-:W-:Y:S01]  /*2fc0*/  SHF.R.U64 R51, R44, 0x10, R45 ;  /* 0x000000102c337819 */ /* 0x000fe2000000122d */
[----:B------:R-:W-:Y:S01]  /*2fd0*/  IMAD.U32 R44, R11, 0x10000, RZ ;  /* 0x000100000b2c7824 */ /* 0x000fe200078e00ff */
[----:B------:R-:W-:-:S02]  /*2fe0*/  PRMT R95, R95, 0x5410, R48 ;  /* 0x000054105f5f7816 */ /* 0x000fc40000000030 */
[----:B------:R-:W-:Y:S01]  /*2ff0*/  PRMT R94, R94, 0x5410, R49 ;  /* 0x000054105e5e7816 */ /* 0x000fe20000000031 */
[----:B------:R-:W-:Y:S01]  /*3000*/  IMAD.U32 R49, R93, 0x10000, RZ ;  /* 0x000100005d317824 */ /* 0x000fe200078e00ff */
[----:B------:R-:W-:Y:S01]  /*3010*/  LOP3.LUT R15, R10, 0xffff0000, RZ, 0xc0, !PT ;  /* 0xffff00000a0f7812 */ /* 0x000fe200078ec0ff */
[----:B------:R-:W-:Y:S01]  /*3020*/  IMAD.U32 R10, R9, 0x10000, RZ ;  /* 0x00010000090a7824 */ /* 0x000fe200078e00ff */
[----:B------:R-:W-:Y:S02]  /*3030*/  LOP3.LUT R45, R11, 0xffff0000, RZ, 0xc0, !PT ;  /* 0xffff00000b2d7812 */ /* 0x000fe400078ec0ff */
[----:B------:R-:W-:Y:S01]  /*3040*/  PRMT R96, R96, 0x5410, R51 ;  /* 0x0000541060607816 */ /* 0x000fe20000000033 */
[----:B------:R-:W-:Y:S01]  /*3050*/  FMUL.FTZ R81, R15, R49 ;  /* 0x000000310f517220 */ /* 0x000fe20000410000 */
[----:B------:R-:W-:Y:S01]  /*3060*/  LOP3.LUT R11, R9, 0xffff0000, RZ, 0xc0, !PT ;  /* 0xffff0000090b7812 */ /* 0x000fe200078ec0ff */
[----:B------:R-:W-:Y:S01]  /*3070*/  IMAD.U32 R9, R8, 0x10000, RZ ;  /* 0x0001000008097824 */ /* 0x000fe200078e00ff */
[C---:B------:R-:W-:Y:S01]  /*3080*/  LOP3.LUT R48, R94.reuse, 0xffff0000, RZ, 0xc0, !PT ;  /* 0xffff00005e307812 */ /* 0x040fe200078ec0ff */
[----:B------:R-:W-:Y:S01]  /*3090*/  IMAD.U32 R94, R94, 0x10000, RZ ;  /* 0x000100005e5e7824 */ /* 0x000fe200078e00ff */
[----:B------:R-:W-:-:S02]  /*30a0*/  SHF.L.U32 R47, R95, 0x10, RZ ;  /* 0x000000105f2f7819 */ /* 0x000fc400000006ff */
[----:B------:R-:W-:Y:S01]  /*30b0*/  LOP3.LUT R46, R96, 0xffff0000, RZ, 0xc0, !PT ;  /* 0xffff0000602e7812 */ /* 0x000fe200078ec0ff */
[----:B------:R-:W-:Y:S01]  /*30c0*/  FMUL.FTZ R51, R11, R48 ;  /* 0x000000300b337220 */ /* 0x000fe20000410000 */
[----:B------:R-:W-:Y:S01]  /*30d0*/  LOP3.LUT R93, R93, 0xffff0000, RZ, 0xc0, !PT ;  /* 0xffff00005d5d7812 */ /* 0x000fe200078ec0ff */
[-C--:B------:R-:W-:Y:S01]  /*30e0*/  FMUL.FTZ R15, R15, R47.reuse ;  /* 0x0000002f0f0f7220 */ /* 0x080fe20000410000 */
[----:B------:R-:W-:Y:S01]  /*30f0*/  LOP3.LUT R95, R95, 0xffff0000, RZ, 0xc0, !PT ;  /* 0xffff00005f5f7812 */ /* 0x000fe200078ec0ff */
[----:B------:R-:W-:Y:S01]  /*3100*/  FFMA.FTZ R81, R14, R47, -R81 ;  /* 0x0000002f0e517223 */ /* 0x000fe20000010851 */
[-C--:B------:R-:W-:Y:S01]  /*3110*/  FMUL.FTZ R11, R11, R46.reuse ;  /* 0x0000002e0b0b7220 */ /* 0x080fe20000410000 */
[----:B------:R-:W-:Y:S01]  /*3120*/  LOP3.LUT R8, R8, 0xffff0000, RZ, 0xc0, !PT ;  /* 0xffff000008087812 */ /* 0x000fe200078ec0ff */
[----:B------:R-:W-:Y:S01]  /*3130*/  FFMA.FTZ R51, R10, R46, -R51 ;  /* 0x0000002e0a337223 */ /* 0x000fe20000010833 */
[----:B------:R-:W-:Y:S01]  /*3140*/  FFMA.FTZ R14, R14, R49, R15 ;  /* 0x000000310e0e7223 */ /* 0x000fe2000001000f */
[----:B------:R-:W-:-:S02]  /*3150*/  IMAD.U32 R96, R96, 0x10000, RZ ;  /* 0x0001000060607824 */ /* 0x000fc400078e00ff */
[C---:B------:R-:W-:Y:S01]  /*3160*/  FMUL.FTZ R15, R45.reuse, R93 ;  /* 0x0000005d2d0f7220 */ /* 0x040fe20000410000 */
[-C--:B------:R-:W-:Y:S01]  /*3170*/  FMUL.FTZ R46, R45, R95.reuse ;  /* 0x0000005f2d2e7220 */ /* 0x080fe20000410000 */
[----:B------:R-:W-:Y:S01]  /*3180*/  FFMA.FTZ R48, R10, R48, R11 ;  /* 0x000000300a307223 */ /* 0x000fe2000001000b */
[C---:B------:R-:W-:Y:S01]  /*3190*/  FMUL.FTZ R10, R8.reuse, R94 ;  /* 0x0000005e080a7220 */ /* 0x040fe20000410000 */
[-C--:B------:R-:W-:Y:S01]  /*31a0*/  FMUL.FTZ R11, R8, R96.reuse ;  /* 0x00000060080b7220 */ /* 0x080fe20000410000 */
[C---:B------:R-:W-:Y:S01]  /*31b0*/  FFMA.FTZ R15, R44.reuse, R95, -R15 ;  /* 0x0000005f2c0f7223 */ /* 0x040fe2000001080f */
[----:B------:R-:W-:Y:S01]  /*31c0*/  FFMA.FTZ R46, R44, R93, R46 ;  /* 0x0000005d2c2e7223 */ /* 0x000fe2000001002e */
[C---:B------:R-:W-:Y:S01]  /*31d0*/  FFMA.FTZ R10, R9.reuse, R96, -R10 ;  /* 0x00000060090a7223 */ /* 0x040fe2000001080a */
[----:B------:R-:W-:Y:S01]  /*31e0*/  FFMA.FTZ R11, R9, R94, R11 ;  /* 0x0000005e090b7223 */ /* 0x000fe2000001000b */
[----:B------:R-:W-:Y:S02]  /*31f0*/  F2FP.BF16.F32.PACK_AB R14, R14, R81 ;  /* 0x000000510e0e723e */ /* 0x000fe400000010ff */
[----:B------:R-:W-:-:S02]  /*3200*/  F2FP.BF16.F32.PACK_AB R15, R46, R15 ;  /* 0x0000000f2e0f723e */ /* 0x000fc400000010ff */
[----:B------:R-:W-:Y:S01]  /*3210*/  F2FP.BF16.F32.PACK_AB R8, R11, R10 ;  /* 0x0000000a0b08723e */ /* 0x000fe200000010ff */
[----:B------:R-:W-:Y:S01]  /*3220*/  IMAD.MOV.U32 R10, RZ, RZ, R14 ;  /* 0x000000ffff0a7224 */ /* 0x000fe200078e000e */
[----:B------:R-:W-:Y:S01]  /*3230*/  F2FP.BF16.F32.PACK_AB R9, R48, R51 ;  /* 0x000000333009723e */ /* 0x000fe200000010ff */
[----:B------:R-:W-:-:S07]  /*3240*/  IMAD.MOV.U32 R11, RZ, RZ, R15 ;  /* 0x000000ffff0b7224 */ /* 0x000fce00078e000f */
.L_x_501:
[----:B------:R-:W-:Y:S05]  /*3250*/  BSYNC B2 ;  /* 0x0000000000027941 */ /* 0x000fea0003800000 */
.L_x_500:
[----:B0-----:R0:W-:Y:S02]  /*3260*/  ST.E.128 desc[UR42][R12.64], R8 ;  /* 0x000000080c007985 */ /* 0x0011e4000c101d2a */
.L_x_495:
[----:B------:R-:W-:Y:S05]  /*3270*/  BSYNC B1 ;  /* 0x0000000000017941 */ /* 0x000fea0003800000 */
.L_x_494:
[----:B------:R-:W-:-:S03]  /*3280*/  UMOV UR4, 0xffffffff ;  /* 0xffffffff00047882 */ /* 0x000fc60000000000 */
[----:B------:R-:W-:Y:S05]  /*3290*/  BRA.DIV UR4, `(.L_x_502) ;  /* 0x0000011e04547947 */ /* 0x000fea000b800000 */
[----:B-1----:R-:W1:Y:S04]  /*32a0*/  SHFL.IDX PT, R85, R85, 0x1, 0x1c1f ;  /* 0x003c1f0055557f89 */ /* 0x002e6800000e0000 */
[----:B---3--:R3:W0:Y:S02]  /*32b0*/  SHFL.IDX PT, R14, R84, 0x1, 0x1c1f ;  /* 0x003c1f00540e7f89 */ /* 0x00862400000e0000 */
.L_x_726:
[----:B------:R-:W-:Y:S05]  /*32c0*/  @P4 BRA `(.L_x_503) ;  /* 0x0000002000704947 */ /* 0x000fea0003800000 */
[----:B------:R-:W-:Y:S04]  /*32d0*/  BSSY B1, `(.L_x_504) ;  /* 0x0000038000017945 */ /* 0x000fe80003800000 */
[----:B------:R-:W-:Y:S05]  /*32e0*/  @P1 BRA `(.L_x_505) ;  /* 0x0000000000d81947 */ /* 0x000fea0003800000 */
[----:B0---4-:R0:W4:Y:S01]  /*32f0*/  LDS.128 R8, [R73+0x11000] ;  /* 0x0110000049087984 */ /* 0x0111220000000c00 */
[C---:B------:R-:W-:Y:S01]  /*3300*/  LEA R12, P3, R16.reuse, R14, 0x1 ;  /* 0x0000000e100c7211 */ /* 0x040fe200078608ff */
[----:B------:R-:W-:Y:S03]  /*3310*/  BSSY B2, `(.L_x_506) ;  /* 0x0000032000027945 */ /* 0x000fe60003800000 */
[----:B-1----:R-:W-:Y:S02]  /*3320*/  LEA.HI.X R13, R16, R85, R17, 0x1, P3 ;  /* 0x00000055100d7211 */ /* 0x002fe400018f0c11 */
[----:B------:R-:W-:-:S13]  /*3330*/  ISETP.GE.AND P3, PT, R22, R80, PT ;  /* 0x000000501600720c */ /* 0x000fda0003f66270 */
[----:B0-----:R-:W-:Y:S05]  /*3340*/  @P3 BRA `(.L_x_507) ;  /* 0x0000000000b83947 */ /* 0x001fea0003800000 */
[----:B------:R-:W-:Y:S01]  /*3350*/  SHF.R.U64 R46, R40, 0x10, R41 ;  /* 0x00000010282e7819 */ /* 0x000fe20000001229 */
[----:B----4-:R-:W-:Y:S01]  /*3360*/  IMAD.U32 R15, R10, 0x10000, RZ ;  /* 0x000100000a0f7824 */ /* 0x010fe200078e00ff */
[--C-:B------:R-:W-:Y:S02]  /*3370*/  SHF.R.U64 R44, R42, 0x10, R43.reuse ;  /* 0x000000102a2c7819 */ /* 0x100fe4000000122b */
[----:B------:R-:W-:Y:S02]  /*3380*/  SHF.R.U32.HI R43, RZ, 0x10, R43 ;  /* 0x00000010ff2b7819 */ /* 0x000fe4000001162b */
[----:B------:R-:W-:Y:S01]  /*3390*/  SHF.R.U32.HI R45, RZ, 0x10, R41 ;  /* 0x00000010ff2d7819 */ /* 0x000fe20000011629 */
[----:B------:R-:W-:Y:S01]  /*33a0*/  IMAD.U32 R41, R11, 0x10000, RZ ;  /* 0x000100000b297824 */ /* 0x000fe200078e00ff */
[----:B------:R-:W-:Y:S02]  /*33b0*/  PRMT R89, R89, 0x5410, R46 ;  /* 0x0000541059597816 */ /* 0x000fe4000000002e */
[----:B------:R-:W-:-:S02]  /*33c0*/  PRMT R91, R91, 0x5410, R44 ;  /* 0x000054105b5b7816 */ /* 0x000fc4000000002c */
[----:B------:R-:W-:Y:S02]  /*33d0*/  PRMT R92, R92, 0x5410, R43 ;  /* 0x000054105c5c7816 */ /* 0x000fe4000000002b */
[----:B------:R-:W-:Y:S02]  /*33e0*/  PRMT R90, R90, 0x5410, R45 ;  /* 0x000054105a5a7816 */ /* 0x000fe4000000002d */
[----:B------:R-:W-:Y:S02]  /*33f0*/  LOP3.LUT R42, R11, 0xffff0000, RZ, 0xc0, !PT ;  /* 0xffff00000b2a7812 */ /* 0x000fe400078ec0ff */
[----:B------:R-:W-:Y:S01]  /*3400*/  LOP3.LUT R11, R9, 0xffff0000, RZ, 0xc0, !PT ;  /* 0xffff0000090b7812 */ /* 0x000fe200078ec0ff */
[----:B------:R-:W-:Y:S01]  /*3410*/  IMAD.U32 R44, R90, 0x10000, RZ ;  /* 0x000100005a2c7824 */ /* 0x000fe200078e00ff */
[C---:B------:R-:W-:Y:S01]  /*3420*/  LOP3.LUT R45, R91.reuse, 0xffff0000, RZ, 0xc0, !PT ;  /* 0xffff00005b2d7812 */ /* 0x040fe200078ec0ff */
[----:B------:R-:W-:Y:S01]  /*3430*/  IMAD.U32 R91, R91, 0x10000, RZ ;  /* 0x000100005b5b7824 */ /* 0x000fe200078e00ff */
[C---:B------:R-:W-:Y:S01]  /*3440*/  LOP3.LUT R43, R89.reuse, 0xffff0000, RZ, 0xc0, !PT ;  /* 0xffff0000592b7812 */ /* 0x040fe200078ec0ff */
[----:B------:R-:W-:Y:S01]  /*3450*/  IMAD.U32 R89, R89, 0x10000, RZ ;  /* 0x0001000059597824 */ /* 0x000fe200078e00ff */
[----:B------:R-:W-:Y:S01]  /*3460*/  LOP3.LUT R40, R10, 0xffff0000, RZ, 0xc0, !PT ;  /* 0xffff00000a287812 */ /* 0x000fe200078ec0ff */
[----:B------:R-:W-:Y:S01]  /*3470*/  IMAD.U32 R10, R9, 0x10000, RZ ;  /* 0x00010000090a7824 */ /* 0x000fe200078e00ff */
[----:B------:R-:W-:Y:S01]  /*3480*/  SHF.L.U32 R46, R92, 0x10, RZ ;  /* 0x000000105c2e7819 */ /* 0x000fe200000006ff */
[----:B------:R-:W-:-:S02]  /*3490*/  IMAD.U32 R9, R8, 0x10000, RZ ;  /* 0x0001000008097824 */ /* 0x000fc400078e00ff */
[C---:B------:R-:W-:Y:S01]  /*34a0*/  FMUL.FTZ R47, R11.reuse, R45 ;  /* 0x0000002d0b2f7220 */ /* 0x040fe20000410000 */
[-C--:B------:R-:W-:Y:S01]  /*34b0*/  FMUL.FTZ R48, R11, R43.reuse ;  /* 0x0000002b0b307220 */ /* 0x080fe20000410000 */
[----:B------:R-:W-:Y:S01]  /*34c0*/  LOP3.LUT R8, R8, 0xffff0000, RZ, 0xc0, !PT ;  /* 0xffff000008087812 */ /* 0x000fe200078ec0ff */
[C---:B------:R-:W-:Y:S01]  /*34d0*/  FMUL.FTZ R50, R40.reuse, R46 ;  /* 0x0000002e28327220 */ /* 0x040fe20000410000 */
[-C--:B------:R-:W-:Y:S01]  /*34e0*/  FMUL.FTZ R40, R40, R44.reuse ;  /* 0x0000002c28287220 */ /* 0x080fe20000410000 */
[----:B------:R-:W-:Y:S01]  /*34f0*/  LOP3.LUT R92, R92, 0xffff0000, RZ, 0xc0, !PT ;  /* 0xffff00005c5c7812 */ /* 0x000fe200078ec0ff */
[----:B------:R-:W-:Y:S01]  /*3500*/  FFMA.FTZ R47, R10, R43, -R47 ;  /* 0x0000002b0a2f7223 */ /* 0x000fe2000001082f */
[----:B------:R-:W-:Y:S01]  /*3510*/  LOP3.LUT R90, R90, 0xffff0000, RZ, 0xc0, !PT ;  /* 0xffff00005a5a7812 */ /* 0x000fe200078ec0ff */
[----:B------:R-:W-:Y:S01]  /*3520*/  FFMA.FTZ R48, R10, R45, R48 ;  /* 0x0000002d0a307223 */ /* 0x000fe20000010030 */
[C---:B------:R-:W-:Y:S01]  /*3530*/  FFMA.FTZ R50, R15.reuse, R44, -R50 ;  /* 0x0000002c0f327223 */ /* 0x040fe20000010832 */
[C---:B------:R-:W-:Y:S01]  /*3540*/  FMUL.FTZ R10, R8.reuse, R91 ;  /* 0x0000005b080a7220 */ /* 0x040fe20000410000 */
[----:B------:R-:W-:Y:S01]  /*3550*/  FFMA.FTZ R15, R15, R46, R40 ;  /* 0x0000002e0f0f7223 */ /* 0x000fe20000010028 */
[-C--:B------:R-:W-:Y:S01]  /*3560*/  FMUL.FTZ R8, R8, R89.reuse ;  /* 0x0000005908087220 */ /* 0x080fe20000410000 */
        /* <DEDUP_REMOVED lines=8> */
[----:B------:R-:W-:Y:S01]  /*35f0*/  F2FP.BF16.F32.PACK_AB R8, R9, R10 ;  /* 0x0000000a0908723e */ /* 0x000fe200000010ff */
[----:B------:R-:W-:Y:S01]  /*3600*/  IMAD.MOV.U32 R9, RZ, RZ, R47 ;  /* 0x000000ffff097224 */ /* 0x000fe200078e002f */
[----:B------:R-:W-:Y:S01]  /*3610*/  F2FP.BF16.F32.PACK_AB R11, R11, R40 ;  /* 0x000000280b0b723e */ /* 0x000fe200000010ff */
[----:B------:R-:W-:-:S07]  /*3620*/  IMAD.MOV.U32 R10, RZ, RZ, R50 ;  /* 0x000000ffff0a7224 */ /* 0x000fce00078e0032 */
.L_x_507:
[----:B------:R-:W-:Y:S05]  /*3630*/  BSYNC B2 ;  /* 0x0000000000027941 */ /* 0x000fea0003800000 */
.L_x_506:
[----:B----4-:R0:W-:Y:S02]  /*3640*/  ST.E.128 desc[UR42][R12.64], R8 ;  /* 0x000000080c007985 */ /* 0x0101e4000c101d2a */
.L_x_505:
[----:B------:R-:W-:Y:S05]  /*3650*/  BSYNC B1 ;  /* 0x0000000000017941 */ /* 0x000fea0003800000 */
.L_x_504:
[----:B------:R-:W-:Y:S05]  /*3660*/  @P2 BRA `(.L_x_503) ;  /* 0x0000001c00882947 */ /* 0x000fea0003800000 */
[----:B0---4-:R0:W4:Y:S01]  /*3670*/  LDS.128 R8, [R72+0x11000] ;  /* 0x0110000048087984 */ /* 0x0111220000000c00 */
[C---:B------:R-:W-:Y:S01]  /*3680*/  LEA R12, P3, R2.reuse, R14, 0x1 ;  /* 0x0000000e020c7211 */ /* 0x040fe200078608ff */
[----:B------:R-:W-:Y:S03]  /*3690*/  BSSY B1, `(.L_x_508) ;  /* 0x0000032000017945 */ /* 0x000fe60003800000 */
[----:B-1----:R-:W-:Y:S02]  /*36a0*/  LEA.HI.X R13, R2, R85, R153, 0x1, P3 ;  /* 0x00000055020d7211 */ /* 0x002fe400018f0c99 */
[----:B------:R-:W-:-:S13]  /*36b0*/  ISETP.GE.AND P3, PT, R156, R80, PT ;  /* 0x000000509c00720c */ /* 0x000fda0003f66270 */
[----:B0-----:R-:W-:Y:S05]  /*36c0*/  @P3 BRA `(.L_x_509) ;  /* 0x0000000000b83947 */ /* 0x001fea0003800000 */
[--C-:B------:R-:W-:Y:S01]  /*36d0*/  SHF.R.U64 R41, R38, 0x10, R39.reuse ;  /* 0x0000001026297819 */ /* 0x100fe20000001227 */
[----:B----4-:R-:W-:Y:S01]  /*36e0*/  IMAD.U32 R14, R10, 0x10000, RZ ;  /* 0x000100000a0e7824 */ /* 0x010fe200078e00ff */
        /* <DEDUP_REMOVED lines=10> */
[----:B------:R-:W-:Y:S01]  /*3790*/  LOP3.LUT R37, R11, 0xffff0000, RZ, 0xc0, !PT ;  /* 0xffff00000b257812 */ /* 0x000fe200078ec0ff */
[----:B------:R-:W-:Y:S01]  /*37a0*/  IMAD.U32 R10, R9, 0x10000, RZ ;  /* 0x00010000090a7824 */ /* 0x000fe200078e00ff */
[----:B------:R-:W-:Y:S01]  /*37b0*/  PRMT R82, R82, 0x5410, R43 ;  /* 0x0000541052527816 */ /* 0x000fe2000000002b */
[----:B------:R-:W-:Y:S01]  /*37c0*/  FMUL.FTZ R45, R15, R41 ;  /* 0x000000290f2d7220 */ /* 0x000fe20000410000 */
[----:B------:R-:W-:Y:S01]  /*37d0*/  LOP3.LUT R11, R9, 0xffff0000, RZ, 0xc0, !PT ;  /* 0xffff0000090b7812 */ /* 0x000fe200078ec0ff */
[-C--:B------:R-:W-:Y:S01]  /*37e0*/  FMUL.FTZ R15, R15, R39.reuse ;  /* 0x000000270f0f7220 */ /* 0x080fe20000410000 */
[----:B------:R-:W-:Y:S01]  /*37f0*/  LOP3.LUT R40, R86, 0xffff0000, RZ, 0xc0, !PT ;  /* 0xffff000056287812 */ /* 0x000fe200078ec0ff */
[----:B------:R-:W-:Y:S01]  /*3800*/  FFMA.FTZ R45, R14, R39, -R45 ;  /* 0x000000270e2d7223 */ /* 0x000fe2000001082d */
[----:B------:R-:W-:Y:S01]  /*3810*/  LOP3.LUT R38, R82, 0xffff0000, RZ, 0xc0, !PT ;  /* 0xffff000052267812 */ /* 0x000fe200078ec0ff */
[----:B------:R-:W-:Y:S01]  /*3820*/  FFMA.FTZ R14, R14, R41, R15 ;  /* 0x000000290e0e7223 */ /* 0x000fe2000001000f */
[----:B------:R-:W-:Y:S01]  /*3830*/  LOP3.LUT R87, R87, 0xffff0000, RZ, 0xc0, !PT ;  /* 0xffff000057577812 */ /* 0x000fe200078ec0ff */
[----:B------:R-:W-:Y:S01]  /*3840*/  FMUL.FTZ R43, R11, R40 ;  /* 0x000000280b2b7220 */ /* 0x000fe20000410000 */
[----:B------:R-:W-:Y:S01]  /*3850*/  LOP3.LUT R83, R83, 0xffff0000, RZ, 0xc0, !PT ;  /* 0xffff000053537812 */ /* 0x000fe200078ec0ff */
[-C--:B------:R-:W-:Y:S01]  /*3860*/  FMUL.FTZ R11, R11, R38.reuse ;  /* 0x000000260b0b7220 */ /* 0x080fe20000410000 */
[----:B------:R-:W-:Y:S01]  /*3870*/  SHF.L.U32 R9, R8, 0x10, RZ ;  /* 0x0000001008097819 */ /* 0x000fe200000006ff */
[----:B------:R-:W-:Y:S01]  /*3880*/  FFMA.FTZ R43, R10, R38, -R43 ;  /* 0x000000260a2b7223 */ /* 0x000fe2000001082b */
[----:B------:R-:W-:Y:S01]  /*3890*/  LOP3.LUT R8, R8, 0xffff0000, RZ, 0xc0, !PT ;  /* 0xffff000008087812 */ /* 0x000fe200078ec0ff */
[----:B------:R-:W-:-:S02]  /*38a0*/  IMAD.U32 R86, R86, 0x10000, RZ ;  /* 0x0001000056567824 */ /* 0x000fc400078e00ff */
[C---:B------:R-:W-:Y:S01]  /*38b0*/  FMUL.FTZ R15, R37.reuse, R87 ;  /* 0x00000057250f7220 */ /* 0x040fe20000410000 */
[----:B------:R-:W-:Y:S02]  /*38c0*/  IMAD.U32 R82, R82, 0x10000, RZ ;  /* 0x0001000052527824 */ /* 0x000fe400078e00ff */
        /* <DEDUP_REMOVED lines=14> */
.L_x_509:
[----:B------:R-:W-:Y:S05]  /*39b0*/  BSYNC B1 ;  /* 0x0000000000017941 */ /* 0x000fea0003800000 */
.L_x_508:
[----:B----4-:R0:W-:Y:S01]  /*39c0*/  ST.E.128 desc[UR42][R12.64], R8 ;  /* 0x000000080c007985 */ /* 0x0101e2000c101d2a */
[----:B------:R-:W-:Y:S05]  /*39d0*/  BRA `(.L_x_503) ;  /* 0x0000001800ac7947 */ /* 0x000fea0003800000 */
.L_x_485:
[C---:B------:R-:W-:Y:S02]  /*39e0*/  ISETP.GE.AND P3, PT, R152.reuse, R78, PT ;  /* 0x0000004e9800720c */ /* 0x040fe40003f66270 */
[----:B------:R-:W-:Y:S02]  /*39f0*/  CS2R R38, SRZ ;  /* 0x0000000000267805 */ /* 0x000fe4000001ff00 */
[----:B------:R-:W-:Y:S02]  /*3a00*/  IADD3 R44, R152, 0x60, RZ ;  /* 0x00000060982c7810 */ /* 0x000fe40007ffe0ff */
[----:B------:R-:W-:Y:S02]  /*3a10*/  CS2R R42, SRZ ;  /* 0x00000000002a7805 */ /* 0x000fe4000001ff00 */
[----:B------:R-:W-:Y:S02]  /*3a20*/  ISETP.GE.OR P3, PT, R16, R80, P3 ;  /* 0x000000501000720c */ /* 0x000fe40001f66670 */
[----:B------:R-:W-:-:S11]  /*3a30*/  CS2R R40, SRZ ;  /* 0x0000000000287805 */ /* 0x000fd6000001ff00 */
[----:B------:R-:W0:Y:S01]  /*3a40*/  @!P3 LDC.64 R12, c[0x0][0x3e8] ;  /* 0x0000fa00ff0cbb82 */ /* 0x000e220000000a00 */
[----:B------:R-:W-:-:S05]  /*3a50*/  @!P3 IADD3 R14, P4, R52, R10, RZ ;  /* 0x0000000a340eb210 */ /* 0x000fca0007f9e0ff */
[----:B------:R-:W-:Y:S01]  /*3a60*/  @!P3 IMAD.X R15, R79, 0x1, R35, P4 ;  /* 0x000000014f0fb824 */ /* 0x000fe200020e0623 */
[----:B------:R-:W-:-:S05]  /*3a70*/  @!P3 IADD3 R36, P4, R56, R8, RZ ;  /* 0x000000083824b210 */ /* 0x000fca0007f9e0ff */
[----:B------:R-:W-:Y:S01]  /*3a80*/  @!P3 IMAD.X R37, R71, 0x1, R31, P4 ;  /* 0x000000014725b824 */ /* 0x000fe200020e061f */
[----:B0-----:R-:W-:-:S04]  /*3a90*/  @!P3 LEA R12, P4, R14, R12, 0x1 ;  /* 0x0000000c0e0cb211 */ /* 0x001fc800078808ff */
[----:B------:R-:W-:Y:S02]  /*3aa0*/  @!P3 LEA.HI.X R13, R14, R13, R15, 0x1, P4 ;  /* 0x0000000d0e0db211 */ /* 0x000fe400020f0c0f */
[----:B------:R-:W0:Y:S01]  /*3ab0*/  @!P3 LDC.64 R14, c[0x0][0x400] ;  /* 0x00010000ff0ebb82 */ /* 0x000e220000000a00 */
[----:B------:R-:W-:Y:S01]  /*3ac0*/  BSSY B1, `(.L_x_510) ;  /* 0x0000022000017945 */ /* 0x000fe20003800000 */
[----:B0-----:R-:W-:-:S04]  /*3ad0*/  @!P3 LEA R14, P4, R36, R14, 0x1 ;  /* 0x0000000e240eb211 */ /* 0x001fc800078808ff */
[----:B------:R-:W-:Y:S02]  /*3ae0*/  @!P3 LEA.HI.X R15, R36, R15, R37, 0x1, P4 ;  /* 0x0000000f240fb211 */ /* 0x000fe400020f0c25 */
[----:B------:R-:W-:Y:S02]  /*3af0*/  CS2R R36, SRZ ;  /* 0x0000000000247805 */ /* 0x000fe4000001ff00 */
[----:B------:R-:W-:Y:S02]  /*3b00*/  ISETP.GE.AND P4, PT, R44, R78, PT ;  /* 0x0000004e2c00720c */ /* 0x000fe40003f86270 */
[----:B------:R-:W-:Y:S02]  /*3b10*/  CS2R R46, SRZ ;  /* 0x00000000002e7805 */ /* 0x000fe4000001ff00 */
[----:B------:R-:W-:Y:S01]  /*3b20*/  CS2R R50, SRZ ;  /* 0x0000000000327805 */ /* 0x000fe2000001ff00 */
[----:B------:R0:W5:Y:S01]  /*3b30*/  @!P3 LDG.E.128 R40, desc[UR42][R14.64] ;  /* 0x0000002a0e28b981 */ /* 0x000162000c1e1d00 */
[----:B------:R-:W-:-:S02]  /*3b40*/  ISETP.GE.OR P4, PT, R16, R80, P4 ;  /* 0x000000501000720c */ /* 0x000fc40002786670 */
[----:B------:R-:W-:Y:S02]  /*3b50*/  CS2R R44, SRZ ;  /* 0x00000000002c7805 */ /* 0x000fe4000001ff00 */
[----:B------:R-:W-:Y:S01]  /*3b60*/  CS2R R48, SRZ ;  /* 0x0000000000307805 */ /* 0x000fe2000001ff00 */
[----:B------:R0:W5:Y:S01]  /*3b70*/  @!P3 LDG.E.128 R36, desc[UR42][R12.64] ;  /* 0x0000002a0c24b981 */ /* 0x000162000c1e1d00 */
[----:B------:R-:W-:-:S07]  /*3b80*/  ISETP.GE.AND P3, PT, R16, R80, PT ;  /* 0x000000501000720c */ /* 0x000fce0003f66270 */
[----:B------:R-:W-:Y:S06]  /*3b90*/  @P4 BRA `(.L_x_511) ;  /* 0x0000000000504947 */ /* 0x000fec0003800000 */
[----:B0-----:R-:W0:Y:S01]  /*3ba0*/  LDC.64 R12, c[0x0][0x3f8] ;  /* 0x0000fe00ff0c7b82 */ /* 0x001e220000000a00 */
[----:B------:R-:W-:Y:S01]  /*3bb0*/  IMAD.MOV.U32 R11, RZ, RZ, R79 ;  /* 0x000000ffff0b7224 */ /* 0x000fe200078e004f */
[----:B------:R-:W-:Y:S01]  /*3bc0*/  ULDC.64 UR4, c[0x0][0x3e8] ;  /* 0x0000fa0000047ab9 */ /* 0x000fe20000000a00 */
[----:B------:R-:W-:Y:S02]  /*3bd0*/  IMAD.MOV.U32 R9, RZ, RZ, R71 ;  /* 0x000000ffff097224 */ /* 0x000fe400078e0047 */
[----:B0-----:R-:W-:-:S04]  /*3be0*/  IMAD.WIDE.U32 R10, R12, 0x60, R10 ;  /* 0x000000600c0a7825 */ /* 0x001fc800078e000a */
[----:B------:R-:W-:Y:S01]  /*3bf0*/  IMAD R13, R13, 0x60, RZ ;  /* 0x000000600d0d7824 */ /* 0x000fe200078e02ff */
[----:B------:R-:W-:-:S04]  /*3c00*/  IADD3 R12, P4, R52, R10, RZ ;  /* 0x0000000a340c7210 */ /* 0x000fc80007f9e0ff */
[----:B------:R-:W-:Y:S02]  /*3c10*/  IADD3.X R13, R35, R11, R13, P4, !PT ;  /* 0x0000000b230d7210 */ /* 0x000fe400027fe40d */
        /* <DEDUP_REMOVED lines=8> */
[----:B------:R-:W-:-:S03]  /*3ca0*/  LEA R48, P4, R8, UR4, 0x1 ;  /* 0x0000000408307c11 */ /* 0x000fc6000f8808ff */
[----:B------:R-:W5:Y:S01]  /*3cb0*/  LDG.E.128 R44, desc[UR42][R44.64] ;  /* 0x0000002a2c2c7981 */ /* 0x000f62000c1e1d00 */
[----:B------:R-:W-:-:S06]  /*3cc0*/  LEA.HI.X R49, R8, UR5, R9, 0x1, P4 ;  /* 0x0000000508317c11 */ /* 0x000fcc000a0f0c09 */
[----:B------:R-:W5:Y:S03]  /*3cd0*/  LDG.E.128 R48, desc[UR42][R48.64] ;  /* 0x0000002a30307981 */ /* 0x000f66000c1e1d00 */
.L_x_511:
[----:B------:R-:W-:Y:S05]  /*3ce0*/  BSYNC B1 ;  /* 0x0000000000017941 */ /* 0x000fea0003800000 */
.L_x_510:
[----:B-----5:R-:W-:Y:S01]  /*3cf0*/  IMAD.MOV.U32 R8, RZ, RZ, R46 ;  /* 0x000000ffff087224 */ /* 0x020fe200078e002e */
[----:B------:R-:W-:Y:S01]  /*3d00*/  UISETP.NE.AND UP0, UPT, UR39, 0x3, UPT ;  /* 0x000000032700788c */ /* 0x000fe2000bf05270 */
[----:B------:R-:W-:Y:S02]  /*3d10*/  IMAD.MOV.U32 R9, RZ, RZ, R47 ;  /* 0x000000ffff097224 */ /* 0x000fe400078e002f */
        /* <DEDUP_REMOVED lines=9> */
[----:B------:R-:W-:-:S02]  /*3db0*/  MOV R10, R48 ;  /* 0x00000030000a7202 */ /* 0x000fc40000000f00 */
[----:B------:R-:W-:Y:S02]  /*3dc0*/  PLOP3.LUT P5, PT, PT, PT, UP0, 0x80, 0x0 ;  /* 0x000000000000781c */ /* 0x000fe40003faf008 */
        /* <DEDUP_REMOVED lines=19> */
[----:B------:R-:W-:Y:S01]  /*3f00*/  PRMT R109, R11, 0x7610, R109 ;  /* 0x000076100b6d7816 */ /* 0x000fe2000000006d */
[----:B------:R-:W-:Y:S06]  /*3f10*/  @!P5 BRA `(.L_x_512) ;  /* 0x000000000004d947 */ /* 0x000fec0003800000 */
[----:B------:R-:W-:Y:S01]  /*3f20*/  BPT.TRAP 0x1 ;  /* 0x000000040000795c */ /* 0x000fe20000300000 */
.L_x_512:
[----:B------:R-:W-:Y:S01]  /*3f30*/  IMAD R71, R19, 0x8, R18 ;  /* 0x0000000813477824 */ /* 0x000fe200078e0212 */
[----:B------:R-:W-:Y:S01]  /*3f40*/  SHF.L.U32 R79, R154, 0x1f, RZ ;  /* 0x0000001f9a4f7819 */ /* 0x000fe200000006ff */
[----:B------:R-:W1:Y:S01]  /*3f50*/  LDC R87, c[0x0][0x2f4] ;  /* 0x0000bd00ff577b82 */ /* 0x000e620000000800 */
[----:B------:R-:W-:Y:S02]  /*3f60*/  BSSY B1, `(.L_x_513) ;  /* 0x0000003000017945 */ /* 0x000fe40003800000 */
[----:B------:R-:W2:Y:S02]  /*3f70*/  SYNCS.PHASECHK.TRANS64.TRYWAIT P4, [R71+URZ+0x16890], R79 ;  /* 0x0168904f470075a7 */ /* 0x000ea4000808017f */
[----:B--2---:R-:W-:Y:S05]  /*3f80*/  @!P4 BRA `(.L_x_514) ;  /* 0x000001100060c947 */ /* 0x004fea0003800000 */
.L_x_727:
[----:B------:R-:W-:Y:S05]  /*3f90*/  BSYNC B1 ;  /* 0x0000000000017941 */ /* 0x000fea0003800000 */
.L_x_513:
[----:B------:R-:W-:Y:S01]  /*3fa0*/  UMOV UR4, 0xffffffff ;  /* 0xffffffff00047882 */ /* 0x000fe20000000000 */
[----:B-1----:R-:W-:Y:S02]  /*3fb0*/  IMAD.IADD R89, R87, 0x1, -R60 ;  /* 0x0000000157597824 */ /* 0x002fe400078e0a3c */
[----:B------:R-:W-:Y:S05]  /*3fc0*/  BRA.DIV UR4, `(.L_x_515) ;  /* 0x0000011204647947 */ /* 0x000fea000b800000 */
[----:B------:R1:W3:Y:S04]  /*3fd0*/  SHFL.IDX PT, R83, R85, RZ, 0x1c1f ;  /* 0x001c1fff55537589 */ /* 0x0002e800000e0000 */
[----:B------:R1:W4:Y:S02]  /*3fe0*/  SHFL.IDX PT, R82, R84, RZ, 0x1c1f ;  /* 0x001c1fff54527589 */ /* 0x00032400000e0000 */
.L_x_731:
[----:B------:R-:W-:Y:S01]  /*3ff0*/  ISETP.GE.OR P4, PT, R152, R78, P1 ;  /* 0x0000004e9800720c */ /* 0x000fe20000f86670 */
[----:B------:R-:W-:-:S12]  /*4000*/  BSSY B1, `(.L_x_516) ;  /* 0x000007c000017945 */ /* 0x000fd80003800000 */
[----:B------:R-:W-:Y:S05]  /*4010*/  @P4 BRA `(.L_x_517) ;  /* 0x0000000400e84947 */ /* 0x000fea0003800000 */
[----:B------:R-:W5:Y:S01]  /*4020*/  S2R R9, SR_TID.X ;  /* 0x0000000000097919 */ /* 0x000f620000002100 */
[----:B------:R-:W-:Y:S01]  /*4030*/  SEL R8, R60, R89, !P0 ;  /* 0x000000593c087207 */ /* 0x000fe20004000000 */
[----:B------:R-:W-:Y:S01]  /*4040*/  BSSY B2, `(.L_x_518) ;  /* 0x0000073000027945 */ /* 0x000fe20003800000 */
[----:B----4-:R-:W-:-:S04]  /*4050*/  LEA R80, P4, R6, R82, 0x1 ;  /* 0x0000005206507211 */ /* 0x010fc800078808ff */
[----:B---3--:R-:W-:Y:S01]  /*4060*/  LEA.HI.X R81, R6, R83, R4, 0x1, P4 ;  /* 0x0000005306517211 */ /* 0x008fe200020f0c04 */
[----:B-----5:R-:W-:Y:S01]  /*4070*/  VIADD R11, R9, 0xffffff80 ;  /* 0xffffff80090b7836 */ /* 0x020fe20000000000 */
[----:B------:R-:W-:-:S04]  /*4080*/  SHF.R.S32.HI R9, RZ, 0x1f, R8 ;  /* 0x0000001fff097819 */ /* 0x000fc80000011408 */
[----:B------:R-:W-:Y:S01]  /*4090*/  LEA.HI R8, R9, R8, RZ, 0x4 ;  /* 0x0000000809087211 */ /* 0x000fe200078f20ff */
[----:B------:R-:W-:Y:S01]  /*40a0*/  IMAD R9, R19, 0x2000, R3 ;  /* 0x0000200013097824 */ /* 0x000fe200078e0203 */
[----:B------:R-:W-:Y:S02]  /*40b0*/  SHF.R.S32.HI R10, RZ, 0x1f, R11 ;  /* 0x0000001fff0a7819 */ /* 0x000fe4000001140b */
[----:B------:R-:W-:Y:S01]  /*40c0*/  LEA.HI.SX32 R8, R8, R7, 0x1c ;  /* 0x0000000708087211 */ /* 0x000fe200078fe2ff */
[----:B------:R-:W-:Y:S01]  /*40d0*/  IMAD R9, R9, 0x2, R18 ;  /* 0x0000000209097824 */ /* 0x000fe200078e0212 */
[----:B------:R-:W-:-:S03]  /*40e0*/  LEA.HI R10, R10, R11, RZ, 0x5 ;  /* 0x0000000b0a0a7211 */ /* 0x000fc600078f28ff */
[----:B------:R-:W-:Y:S01]  /*40f0*/  IMAD.SHL.U32 R86, R8, 0x8, RZ ;  /* 0x0000000808567824 */ /* 0x000fe200078e00ff */
[----:B------:R-:W-:-:S04]  /*4100*/  SHF.R.S32.HI R10, RZ, 0x5, R10 ;  /* 0x00000005ff0a7819 */ /* 0x000fc8000001140a */
[----:B------:R-:W-:-:S04]  /*4110*/  LOP3.LUT R8, R69, 0x38, R86, 0xf8, !PT ;  /* 0x0000003845087812 */ /* 0x000fc800078ef856 */
[----:B------:R-:W-:-:S05]  /*4120*/  LOP3.LUT R8, R8, R65, RZ, 0x3c, !PT ;  /* 0x0000004108087212 */ /* 0x000fca00078e3cff */
[----:B------:R-:W-:-:S04]  /*4130*/  IMAD R8, R10, 0x200, R8 ;  /* 0x000002000a087824 */ /* 0x000fc800078e0208 */
[----:B------:R-:W-:-:S05]  /*4140*/  IMAD R11, R19, 0x2000, R8 ;  /* 0x00002000130b7824 */ /* 0x000fca00078e0208 */
[----:B0-----:R-:W-:Y:S02]  /*4150*/  LEA R12, R11, R18, 0x1 ;  /* 0x000000120b0c7211 */ /* 0x001fe400078e08ff */
[----:B------:R-:W0:Y:S04]  /*4160*/  LDS.128 R8, [R9+0xe400] ;  /* 0x00e4000009087984 */ /* 0x000e280000000c00 */
[----:B------:R-:W3:Y:S01]  /*4170*/  LDS.128 R12, [R12+0xe400] ;  /* 0x00e400000c0c7984 */ /* 0x000ee20000000c00 */
[----:B------:R-:W-:Y:S05]  /*4180*/  @P3 BRA `(.L_x_519) ;  /* 0x0000000400783947 */ /* 0x000fea0003800000 */
[----:B------:R-:W-:Y:S01]  /*4190*/  SHF.R.U32.HI R100, RZ, 0x10, R37 ;  /* 0x00000010ff647819 */ /* 0x000fe20000011625 */
[----:B---3--:R-:W-:Y:S01]  /*41a0*/  IMAD.U32 R104, R13, 0x10000, RZ ;  /* 0x000100000d687824 */ /* 0x008fe200078e00ff */
[----:B------:R-:W-:Y:S01]  /*41b0*/  SHF.R.U32.HI R103, RZ, 0x10, R41 ;  /* 0x00000010ff677819 */ /* 0x000fe20000011629 */
[----:B------:R-:W-:Y:S01]  /*41c0*/  IMAD.U32 R105, R15, 0x10000, RZ ;  /* 0x000100000f697824 */ /* 0x000fe200078e00ff */
[----:B------:R-:W-:Y:S02]  /*41d0*/  SHF.R.U32.HI R99, RZ, 0x10, R39 ;  /* 0x00000010ff637819 */ /* 0x000fe40000011627 */
[----:B------:R-:W-:Y:S02]  /*41e0*/  PRMT R106, R106, 0x5410, R100 ;  /* 0x000054106a6a7816 */ /* 0x000fe40000000064 */
[----:B------:R-:W-:Y:S02]  /*41f0*/  PRMT R109, R109, 0x5410, R103 ;  /* 0x000054106d6d7816 */ /* 0x000fe40000000067 */
[----:B------:R-:W-:-:S02]  /*4200*/  SHF.R.U32.HI R101, RZ, 0x10, R43 ;  /* 0x00000010ff657819 */ /* 0x000fc4000001162b */
[----:B------:R-:W-:Y:S02]  /*4210*/  SHF.L.U32 R103, R109, 0x10, RZ ;  /* 0x000000106d677819 */ /* 0x000fe400000006ff */
[----:B------:R-:W-:Y:S01]  /*4220*/  PRMT R100, R108, 0x5410, R99 ;  /* 0x000054106c647816 */ /* 0x000fe20000000063 */
[----:B------:R-:W-:Y:S01]  /*4230*/  IMAD.U32 R99, R106, 0x10000, RZ ;  /* 0x000100006a637824 */ /* 0x000fe200078e00ff */
[----:B------:R-:W-:Y:S01]  /*4240*/  LOP3.LUT R102, R13, 0xffff0000, RZ, 0xc0, !PT ;  /* 0xffff00000d667812 */ /* 0x000fe200078ec0ff */
[----:B------:R-:W-:Y:S01]  /*4250*/  FMUL.FTZ R111, R104, R103 ;  /* 0x00000067686f7220 */ /* 0x000fe20000410000 */
[----:B------:R-:W-:Y:S01]  /*4260*/  LOP3.LUT R109, R109, 0xffff0000, RZ, 0xc0, !PT ;  /* 0xffff00006d6d7812 */ /* 0x000fe200078ec0ff */
[----:B------:R-:W-:Y:S01]  /*4270*/  IMAD.U32 R108, R100, 0x10000, RZ ;  /* 0x00010000646c7824 */ /* 0x000fe200078e00ff */
[----:B------:R-:W-:Y:S01]  /*4280*/  PRMT R107, R107, 0x5410, R101 ;  /* 0x000054106b6b7816 */ /* 0x000fe20000000065 */
[----:B------:R-:W-:Y:S01]  /*4290*/  FMUL.FTZ R101, R104, R99 ;  /* 0x0000006368657220 */ /* 0x000fe20000410000 */
[----:B------:R-:W-:Y:S01]  /*42a0*/  SHF.R.U64 R36, R36, 0x10, R37 ;  /* 0x0000001024247819 */ /* 0x000fe20000001225 */
[----:B------:R-:W-:Y:S01]  /*42b0*/  FMUL.FTZ R104, R102, R109 ;  /* 0x0000006d66687220 */ /* 0x000fe20000410000 */
[----:B------:R-:W-:Y:S01]  /*42c0*/  LOP3.LUT R106, R106, 0xffff0000, RZ, 0xc0, !PT ;  /* 0xffff00006a6a7812 */ /* 0x000fe200078ec0ff */
[----:B------:R-:W-:Y:S01]  /*42d0*/  IMAD.U32 R110, R107, 0x10000, RZ ;  /* 0x000100006b6e7824 */ /* 0x000fe200078e00ff */
[C---:B0-----:R-:W-:Y:S01]  /*42e0*/  LOP3.LUT R37, R9.reuse, 0xffff0000, RZ, 0xc0, !PT ;  /* 0xffff000009257812 */ /* 0x041fe200078ec0ff */
[----:B------:R-:W-:Y:S01]  /*42f0*/  IMAD.U32 R13, R12, 0x10000, RZ ;  /* 0x000100000c0d7824 */ /* 0x000fe200078e00ff */
[----:B------:R-:W-:Y:S01]  /*4300*/  SHF.R.U64 R98, R38, 0x10, R39 ;  /* 0x0000001026627819 */ /* 0x000fe20000001227 */
[----:B------:R-:W-:Y:S01]  /*4310*/  FMUL.FTZ R112, R102, R106 ;  /* 0x0000006a66707220 */ /* 0x000fe20000410000 */
[----:B------:R-:W-:Y:S01]  /*4320*/  SHF.R.U64 R38, R40, 0x10, R41 ;  /* 0x0000001028267819 */ /* 0x000fe20000001229 */
[----:B------:R-:W-:-:S02]  /*4330*/  IMAD.U32 R40, R9, 0x10000, RZ ;  /* 0x0001000009287824 */ /* 0x000fc400078e00ff */
[----:B------:R-:W-:Y:S01]  /*4340*/  FFMA.FTZ R102, R37, R106, -R104 ;  /* 0x0000006a25667223 */ /* 0x000fe20000010868 */
[----:B------:R-:W-:Y:S01]  /*4350*/  IMAD.U32 R41, R11, 0x10000, RZ ;  /* 0x000100000b297824 */ /* 0x000fe200078e00ff */
[----:B------:R-:W-:Y:S01]  /*4360*/  PRMT R38, R92, 0x5432, R38 ;  /* 0x000054325c267816 */ /* 0x000fe20000000026 */
[----:B------:R-:W-:Y:S01]  /*4370*/  FMUL.FTZ R106, R105, R110 ;  /* 0x0000006e696a7220 */ /* 0x000fe20000410000 */
[----:B------:R-:W-:Y:S01]  /*4380*/  PRMT R36, R93, 0x5432, R36 ;  /* 0x000054325d247816 */ /* 0x000fe20000000024 */
[C---:B------:R-:W-:Y:S01]  /*4390*/  FFMA.FTZ R99, R40.reuse, R99, -R111 ;  /* 0x0000006328637223 */ /* 0x040fe2000001086f */
[----:B------:R-:W-:Y:S01]  /*43a0*/  LOP3.LUT R15, R15, 0xffff0000, RZ, 0xc0, !PT ;  /* 0xffff00000f0f7812 */ /* 0x000fe200078ec0ff */
[----:B------:R-:W-:Y:S01]  /*43b0*/  FFMA.FTZ R40, R40, R103, R101 ;  /* 0x0000006728287223 */ /* 0x000fe20000010065 */
[----:B------:R-:W-:Y:S01]  /*43c0*/  LOP3.LUT R104, R107, 0xffff0000, RZ, 0xc0, !PT ;  /* 0xffff00006b687812 */ /* 0x000fe200078ec0ff */
[-C--:B------:R-:W-:Y:S01]  /*43d0*/  FMUL.FTZ R105, R105, R108.reuse ;  /* 0x0000006c69697220 */ /* 0x080fe20000410000 */
[----:B------:R-:W-:Y:S01]  /*43e0*/  LOP3.LUT R100, R100, 0xffff0000, RZ, 0xc0, !PT ;  /* 0xffff000064647812 */ /* 0x000fe200078ec0ff */
[----:B------:R-:W-:Y:S01]  /*43f0*/  FFMA.FTZ R101, R41, R108, -R106 ;  /* 0x0000006c29657223 */ /* 0x000fe2000001086a */
[----:B------:R-:W-:Y:S01]  /*4400*/  IMAD.U32 R108, R38, 0x10000, RZ ;  /* 0x00010000266c7824 */ /* 0x000fe200078e00ff */
[----:B------:R-:W-:Y:S01]  /*4410*/  SHF.R.U64 R42, R42, 0x10, R43 ;  /* 0x000000102a2a7819 */ /* 0x000fe2000000122b */
[----:B------:R-:W-:Y:S01]  /*4420*/  IMAD.U32 R106, R36, 0x10000, RZ ;  /* 0x00010000246a7824 */ /* 0x000fe200078e00ff */
[----:B------:R-:W-:Y:S01]  /*4430*/  LOP3.LUT R11, R11, 0xffff0000, RZ, 0xc0, !PT ;  /* 0xffff00000b0b7812 */ /* 0x000fe200078ec0ff */
[----:B------:R-:W-:Y:S01]  /*4440*/  FFMA.FTZ R37, R37, R109, R112 ;  /* 0x0000006d25257223 */ /* 0x000fe20000010070 */
[----:B------:R-:W-:Y:S01]  /*4450*/  FFMA.FTZ R41, R41, R110, R105 ;  /* 0x0000006e29297223 */ /* 0x000fe20000010069 */
[C---:B------:R-:W-:Y:S01]  /*4460*/  FMUL.FTZ R110, R15.reuse, R104 ;  /* 0x000000680f6e7220 */ /* 0x040fe20000410000 */
[----:B------:R-:W-:Y:S01]  /*4470*/  FMUL.FTZ R112, R15, R100 ;  /* 0x000000640f707220 */ /* 0x000fe20000410000 */
[----:B------:R-:W-:Y:S01]  /*4480*/  LOP3.LUT R103, R38, 0xffff0000, RZ, 0xc0, !PT ;  /* 0xffff000026677812 */ /* 0x000fe200078ec0ff */
[----:B------:R-:W-:-:S02]  /*4490*/  IMAD.U32 R9, R8, 0x10000, RZ ;  /* 0x0001000008097824 */ /* 0x000fc400078e00ff */
[C---:B------:R-:W-:Y:S01]  /*44a0*/  FMUL.FTZ R38, R13.reuse, R108 ;  /* 0x0000006c0d267220 */ /* 0x040fe20000410000 */
[----:B------:R-:W-:Y:S01]  /*44b0*/  LOP3.LUT R12, R12, 0xffff0000, RZ, 0xc0, !PT ;  /* 0xffff00000c0c7812 */ /* 0x000fe200078ec0ff */
[----:B------:R-:W-:Y:S01]  /*44c0*/  FMUL.FTZ R13, R13, R106 ;  /* 0x0000006a0d0d7220 */ /* 0x000fe20000410000 */
[----:B------:R-:W-:Y:S01]  /*44d0*/  PRMT R42, R90, 0x5432, R42 ;  /* 0x000054325a2a7816 */ /* 0x000fe2000000002a */
[C---:B------:R-:W-:Y:S01]  /*44e0*/  FFMA.FTZ R100, R11.reuse, R100, -R110 ;  /* 0x000000640b647223 */ /* 0x040fe2000001086e */
[----:B------:R-:W-:Y:S01]  /*44f0*/  LOP3.LUT R15, R36, 0xffff0000, RZ, 0xc0, !PT ;  /* 0xffff0000240f7812 */ /* 0x000fe200078ec0ff */
[----:B------:R-:W-:Y:S01]  /*4500*/  FFMA.FTZ R36, R11, R104, R112 ;  /* 0x000000680b247223 */ /* 0x000fe20000010070 */
[----:B------:R-:W-:Y:S01]  /*4510*/  PRMT R98, R91, 0x5432, R98 ;  /* 0x000054325b627816 */ /* 0x000fe20000000062 */
[C---:B------:R-:W-:Y:S01]  /*4520*/  FFMA.FTZ R11, R9.reuse, R106, -R38 ;  /* 0x0000006a090b7223 */ /* 0x040fe20000010826 */
[C---:B------:R-:W-:Y:S01]  /*4530*/  IMAD.U32 R39, R10.reuse, 0x10000, RZ ;  /* 0x000100000a277824 */ /* 0x040fe200078e00ff */
[----:B------:R-:W-:Y:S01]  /*4540*/  LOP3.LUT R43, R10, 0xffff0000, RZ, 0xc0, !PT ;  /* 0xffff00000a2b7812 */ /* 0x000fe200078ec0ff */
[----:B------:R-:W-:Y:S01]  /*4550*/  FFMA.FTZ R9, R9, R108, R13 ;  /* 0x0000006c09097223 */ /* 0x000fe2000001000d */
[----:B------:R-:W-:-:S02]  /*4560*/  IMAD.U32 R10, R14, 0x10000, RZ ;  /* 0x000100000e0a7824 */ /* 0x000fc400078e00ff */
[C---:B------:R-:W-:Y:S01]  /*4570*/  FMUL.FTZ R105, R12.reuse, R103 ;  /* 0x000000670c697220 */ /* 0x040fe20000410000 */
[----:B------:R-:W-:Y:S01]  /*4580*/  FMUL.FTZ R107, R12, R15 ;  /* 0x0000000f0c6b7220 */ /* 0x000fe20000410000 */
[----:B------:R-:W-:Y:S01]  /*4590*/  IMAD.U32 R13, R42, 0x10000, RZ ;  /* 0x000100002a0d7824 */ /* 0x000fe200078e00ff */
[----:B------:R-:W-:Y:S01]  /*45a0*/  LOP3.LUT R14, R14, 0xffff0000, RZ, 0xc0, !PT ;  /* 0xffff00000e0e7812 */ /* 0x000fe200078ec0ff */
[----:B------:R-:W-:Y:S01]  /*45b0*/  IMAD.U32 R12, R98, 0x10000, RZ ;  /* 0x00010000620c7824 */ /* 0x000fe200078e00ff */
[----:B------:R-:W-:Y:S01]  /*45c0*/  LOP3.LUT R42, R42, 0xffff0000, RZ, 0xc0, !PT ;  /* 0xffff00002a2a7812 */ /* 0x000fe200078ec0ff */
[----:B------:R-:W-:Y:S01]  /*45d0*/  FMUL.FTZ R104, R10, R13 ;  /* 0x0000000d0a687220 */ /* 0x000fe20000410000 */
[----:B------:R-:W-:Y:S01]  /*45e0*/  LOP3.LUT R8, R8, 0xffff0000, RZ, 0xc0, !PT ;  /* 0xffff000008087812 */ /* 0x000fe200078ec0ff */
[----:B------:R-:W-:Y:S01]  /*45f0*/  FMUL.FTZ R10, R10, R12 ;  /* 0x0000000c0a0a7220 */ /* 0x000fe20000410000 */
[----:B------:R-:W-:Y:S01]  /*4600*/  LOP3.LUT R98, R98, 0xffff0000, RZ, 0xc0, !PT ;  /* 0xffff000062627812 */ /* 0x000fe200078ec0ff */
[----:B------:R-:W-:Y:S01]  /*4610*/  FMUL.FTZ R106, R14, R42 ;  /* 0x0000002a0e6a7220 */ /* 0x000fe20000410000 */
[C---:B------:R-:W-:Y:S01]  /*4620*/  FFMA.FTZ R104, R39.reuse, R12, -R104 ;  /* 0x0000000c27687223 */ /* 0x040fe20000010868 */
[----:B------:R-:W-:Y:S01]  /*4630*/  FFMA.FTZ R38, R8, R15, -R105 ;  /* 0x0000000f08267223 */ /* 0x000fe20000010869 */
[----:B------:R-:W-:Y:S01]  /*4640*/  FFMA.FTZ R10, R39, R13, R10 ;  /* 0x0000000d270a7223 */ /* 0x000fe2000001000a */
[-C--:B------:R-:W-:Y:S01]  /*4650*/  FMUL.FTZ R15, R14, R98.reuse ;  /* 0x000000620e0f7220 */ /* 0x080fe20000410000 */
[----:B------:R-:W-:Y:S01]  /*4660*/  FFMA.FTZ R13, R43, R98, -R106 ;  /* 0x000000622b0d7223 */ /* 0x000fe2000001086a */
[----:B------:R-:W-:Y:S01]  /*4670*/  FFMA.FTZ R8, R8, R103, R107 ;  /* 0x0000006708087223 */ /* 0x000fe2000001006b */
[----:B------:R-:W-:Y:S01]  /*4680*/  F2FP.BF16.F32.PACK_AB R40, R37, R40 ;  /* 0x000000282528723e */ /* 0x000fe200000010ff */
[----:B------:R-:W-:Y:S01]  /*4690*/  FFMA.FTZ R15, R43, R42, R15 ;  /* 0x0000002a2b0f7223 */ /* 0x000fe2000001000f */
[----:B------:R-:W-:-:S02]  /*46a0*/  F2FP.BF16.F32.PACK_AB R100, R100, R101 ;  /* 0x000000656464723e */ /* 0x000fc400000010ff */
[----:B------:R-:W-:Y:S02]  /*46b0*/  F2FP.BF16.F32.PACK_AB R36, R36, R41 ;  /* 0x000000292424723e */ /* 0x000fe400000010ff */
[----:B------:R-:W-:Y:S01]  /*46c0*/  F2FP.BF16.F32.PACK_AB R98, R38, R11 ;  /* 0x0000000b2662723e */ /* 0x000fe200000010ff */
[----:B------:R-:W-:Y:S01]  /*46d0*/  IMAD.MOV.U32 R11, RZ, RZ, R100 ;  /* 0x000000ffff0b7224 */ /* 0x000fe200078e0064 */
[----:B------:R-:W-:Y:S01]  /*46e0*/  F2FP.BF16.F32.PACK_AB R37, R13, R104 ;  /* 0x000000680d25723e */ /* 0x000fe200000010ff */
[----:B------:R-:W-:Y:S01]  /*46f0*/  IMAD.MOV.U32 R13, RZ, RZ, R40 ;  /* 0x000000ffff0d7224 */ /* 0x000fe200078e0028 */
[----:B------:R-:W-:Y:S02]  /*4700*/  F2FP.BF16.F32.PACK_AB R99, R102, R99 ;  /* 0x000000636663723e */ /* 0x000fe400000010ff */
[----:B------:R-:W-:Y:S01]  /*4710*/  F2FP.BF16.F32.PACK_AB R12, R8, R9 ;  /* 0x00000009080c723e */ /* 0x000fe200000010ff */
[----:B------:R-:W-:Y:S01]  /*4720*/  IMAD.MOV.U32 R8, RZ, RZ, R98 ;  /* 0x000000ffff087224 */ /* 0x000fe200078e0062 */
[----:B------:R-:W-:Y:S01]  /*4730*/  F2FP.BF16.F32.PACK_AB R14, R15, R10 ;  /* 0x0000000a0f0e723e */ /* 0x000fe200000010ff */
[----:B------:R-:W-:Y:S01]  /*4740*/  IMAD.MOV.U32 R10, RZ, RZ, R37 ;  /* 0x000000ffff0a7224 */ /* 0x000fe200078e0025 */
[----:B------:R-:W-:Y:S01]  /*4750*/  MOV R9, R99 ;  /* 0x0000006300097202 */ /* 0x000fe20000000f00 */
[----:B------:R-:W-:-:S07]  /*4760*/  IMAD.MOV.U32 R15, RZ, RZ, R36 ;  /* 0x000000ffff0f7224 */ /* 0x000fce00078e0024 */
.L_x_519:
[----:B------:R-:W-:Y:S05]  /*4770*/  BSYNC B2 ;  /* 0x0000000000027941 */ /* 0x000fea0003800000 */
.L_x_518:
[----:B------:R-:W-:Y:S01]  /*4780*/  ISETP.GE.AND P4, PT, R86, R87, PT ;  /* 0x000000575600720c */ /* 0x000fe20003f86270 */
[----:B0-----:R0:W-:-:S12]  /*4790*/  ST.E.128 desc[UR42][R80.64], R8 ;  /* 0x0000000850007985 */ /* 0x0011d8000c101d2a */
[----:B------:R-:W-:-:S05]  /*47a0*/  @!P4 IMAD.WIDE R82, R86, 0x2, R82 ;  /* 0x000000025652c825 */ /* 0x000fca00078e0252 */
[----:B---3--:R0:W-:Y:S02]  /*47b0*/  @!P4 ST.E.128 desc[UR42][R82.64], R12 ;  /* 0x0000000c5200c985 */ /* 0x0081e4000c101d2a */
.L_x_517:
[----:B------:R-:W-:Y:S05]  /*47c0*/  BSYNC B1 ;  /* 0x0000000000017941 */ /* 0x000fea0003800000 */
.L_x_516:
[----:B------:R-:W-:-:S03]  /*47d0*/  UMOV UR4, 0xffffffff ;  /* 0xffffffff00047882 */ /* 0x000fc60000000000 */
[----:B------:R-:W-:Y:S05]  /*47e0*/  BRA.DIV UR4, `(.L_x_520) ;  /* 0x0000010a04a87947 */ /* 0x000fea000b800000 */
[----:B-1----:R-:W1:Y:S04]  /*47f0*/  SHFL.IDX PT, R85, R85, 0x1, 0x1c1f ;  /* 0x003c1f0055557f89 */ /* 0x002e6800000e0000 */
[----:B------:R-:W0:Y:S02]  /*4800*/  SHFL.IDX PT, R84, R84, 0x1, 0x1c1f ;  /* 0x003c1f0054547f89 */ /* 0x000e2400000e0000 */
.L_x_735:
[----:B0-----:R-:W-:-:S05]  /*4810*/  VIADD R8, R152, 0x60 ;  /* 0x0000006098087836 */ /* 0x001fca0000000000 */
[----:B------:R-:W-:-:S13]  /*4820*/  ISETP.GE.OR P4, PT, R8, R78, P1 ;  /* 0x0000004e0800720c */ /* 0x000fda0000f86670 */
[----:B------:R-:W-:Y:S05]  /*4830*/  @P4 BRA `(.L_x_503) ;  /* 0x0000000c00144947 */ /* 0x000fea0003800000 */
[----:B------:R-:W5:Y:S01]  /*4840*/  LDL R9, [R1+0x24] ;  /* 0x0000240001097983 */ /* 0x000f620000100800 */
[----:B------:R-:W-:Y:S01]  /*4850*/  SEL R89, R60, R89, !P0 ;  /* 0x000000593c597207 */ /* 0x000fe20004000000 */
[----:B------:R-:W-:Y:S01]  /*4860*/  VIADD R10, R152, 0x60 ;  /* 0x00000060980a7836 */ /* 0x000fe20000000000 */
[----:B------:R-:W-:Y:S01]  /*4870*/  LEA R36, P4, R6, R84, 0x1 ;  /* 0x0000005406247211 */ /* 0x000fe200078808ff */
[----:B------:R-:W-:Y:S01]  /*4880*/  VIADD R11, R152, 0x60 ;  /* 0x00000060980b7836 */ /* 0x000fe20000000000 */
[----:B------:R-:W-:Y:S01]  /*4890*/  SHF.R.S32.HI R8, RZ, 0x1f, R89 ;  /* 0x0000001fff087819 */ /* 0x000fe20000011459 */
[----:B------:R-:W-:Y:S01]  /*48a0*/  IMAD.SHL.U32 R10, R10, 0x40, RZ ;  /* 0x000000400a0a7824 */ /* 0x000fe200078e00ff */
[----:B------:R-:W-:Y:S01]  /*48b0*/  BSSY B1, `(.L_x_521) ;  /* 0x0000070000017945 */ /* 0x000fe20003800000 */
[----:B-1----:R-:W-:Y:S02]  /*48c0*/  LEA.HI.X R37, R6, R85, R4, 0x1, P4 ;  /* 0x0000005506257211 */ /* 0x002fe400020f0c04 */
[----:B------:R-:W-:-:S02]  /*48d0*/  LEA.HI R8, R8, R89, RZ, 0x4 ;  /* 0x0000005908087211 */ /* 0x000fc400078f20ff */
[----:B------:R-:W-:Y:S02]  /*48e0*/  SHF.L.U32 R11, R11, 0x6, RZ ;  /* 0x000000060b0b7819 */ /* 0x000fe400000006ff */
[----:B------:R-:W-:Y:S02]  /*48f0*/  LEA.HI.SX32 R8, R8, R7, 0x1c ;  /* 0x0000000708087211 */ /* 0x000fe400078fe2ff */
[----:B------:R-:W-:Y:S02]  /*4900*/  LOP3.LUT R10, R10, 0x1c0, RZ, 0xc0, !PT ;  /* 0x000001c00a0a7812 */ /* 0x000fe400078ec0ff */
[----:B------:R-:W-:Y:S01]  /*4910*/  LOP3.LUT R11, R11, 0x1c0, RZ, 0xc0, !PT ;  /* 0x000001c00b0b7812 */ /* 0x000fe200078ec0ff */
[----:B------:R-:W-:Y:S01]  /*4920*/  IMAD.SHL.U32 R38, R8, 0x8, RZ ;  /* 0x0000000808267824 */ /* 0x000fe200078e00ff */
[----:B------:R-:W-:-:S04]  /*4930*/  SHF.R.U32.HI R10, RZ, 0x3, R10 ;  /* 0x00000003ff0a7819 */ /* 0x000fc8000001160a */
[----:B------:R-:W-:-:S04]  /*4940*/  LOP3.LUT R8, R11, 0x38, R38, 0xf8, !PT ;  /* 0x000000380b087812 */ /* 0x000fc800078ef826 */
[----:B------:R-:W-:-:S05]  /*4950*/  LOP3.LUT R8, R8, R10, RZ, 0x3c, !PT ;  /* 0x0000000a08087212 */ /* 0x000fca00078e3cff */
[----:B-----5:R-:W-:Y:S02]  /*4960*/  IMAD.IADD R8, R9, 0x1, R8 ;  /* 0x0000000109087824 */ /* 0x020fe400078e0208 */
[C---:B------:R-:W-:Y:S02]  /*4970*/  IMAD R9, R19.reuse, 0x2000, R0 ;  /* 0x0000200013097824 */ /* 0x040fe400078e0200 */
[----:B------:R-:W-:Y:S02]  /*4980*/  IMAD R11, R19, 0x2000, R8 ;  /* 0x00002000130b7824 */ /* 0x000fe400078e0208 */
[--C-:B------:R-:W-:Y:S02]  /*4990*/  IMAD R9, R9, 0x2, R18.reuse ;  /* 0x0000000209097824 */ /* 0x100fe400078e0212 */
[----:B------:R-:W-:-:S04]  /*49a0*/  IMAD R12, R11, 0x2, R18 ;  /* 0x000000020b0c7824 */ /* 0x000fc800078e0212 */
[----:B------:R-:W0:Y:S04]  /*49b0*/  LDS.128 R8, [R9+0xe400] ;  /* 0x00e4000009087984 */ /* 0x000e280000000c00 */
[----:B------:R-:W1:Y:S01]  /*49c0*/  LDS.128 R12, [R12+0xe400] ;  /* 0x00e400000c0c7984 */ /* 0x000e620000000c00 */
[----:B------:R-:W-:Y:S05]  /*49d0*/  @P3 BRA `(.L_x_522) ;  /* 0x0000000400743947 */ /* 0x000fea0003800000 */
[--C-:B------:R-:W-:Y:S01]  /*49e0*/  SHF.R.U64 R81, R48, 0x10, R49.reuse ;  /* 0x0000001030517819 */ /* 0x100fe20000001231 */
[----:B0-----:R-:W-:Y:S01]  /*49f0*/  IMAD.U32 R41, R9, 0x10000, RZ ;  /* 0x0001000009297824 */ /* 0x001fe200078e00ff */
[----:B------:R-:W-:Y:S01]  /*4a00*/  SHF.R.U32.HI R48, RZ, 0x10, R49 ;  /* 0x00000010ff307819 */ /* 0x000fe20000011631 */
[----:B------:R-:W-:Y:S01]  /*4a10*/  IMAD.U32 R39, R8, 0x10000, RZ ;  /* 0x0001000008277824 */ /* 0x000fe200078e00ff */
[----:B------:R-:W-:Y:S02]  /*4a20*/  SHF.R.U32.HI R86, RZ, 0x10, R45 ;  /* 0x00000010ff567819 */ /* 0x000fe4000001162d */
[----:B------:R-:W-:Y:S02]  /*4a30*/  PRMT R97, R97, 0x5410, R48 ;  /* 0x0000541061617816 */ /* 0x000fe40000000030 */
[----:B------:R-:W-:Y:S02]  /*4a40*/  PRMT R93, R93, 0x5410, R86 ;  /* 0x000054105d5d7816 */ /* 0x000fe40000000056 */
[--C-:B---3--:R-:W-:Y:S01]  /*4a50*/  SHF.R.U64 R83, R46, 0x10, R47.reuse ;  /* 0x000000102e537819 */ /* 0x108fe2000000122f */
[----:B------:R-:W-:Y:S01]  /*4a60*/  IMAD.U32 R48, R97, 0x10000, RZ ;  /* 0x0001000061307824 */ /* 0x000fe200078e00ff */
[----:B----4-:R-:W-:Y:S01]  /*4a70*/  SHF.R.U32.HI R82, RZ, 0x10, R47 ;  /* 0x00000010ff527819 */ /* 0x010fe2000001162f */
[----:B-1----:R-:W-:Y:S01]  /*4a80*/  IMAD.U32 R47, R15, 0x10000, RZ ;  /* 0x000100000f2f7824 */ /* 0x002fe200078e00ff */
[----:B------:R-:W-:-:S02]  /*4a90*/  SHF.L.U32 R42, R13, 0x10, RZ ;  /* 0x000000100d2a7819 */ /* 0x000fc400000006ff */
[----:B------:R-:W-:Y:S01]  /*4aa0*/  LOP3.LUT R43, R15, 0xffff0000, RZ, 0xc0, !PT ;  /* 0xffff00000f2b7812 */ /* 0x000fe200078ec0ff */
[----:B------:R-:W-:Y:S01]  /*4ab0*/  IMAD.U32 R15, R93, 0x10000, RZ ;  /* 0x000100005d0f7824 */ /* 0x000fe200078e00ff */
[--C-:B------:R-:W-:Y:S02]  /*4ac0*/  SHF.R.U32.HI R80, RZ, 0x10, R51.reuse ;  /* 0x00000010ff507819 */ /* 0x100fe40000011633 */
[----:B------:R-:W-:Y:S01]  /*4ad0*/  SHF.R.U64 R49, R50, 0x10, R51 ;  /* 0x0000001032317819 */ /* 0x000fe20000001233 */
[CC--:B------:R-:W-:Y:S01]  /*4ae0*/  FMUL.FTZ R50, R42.reuse, R48.reuse ;  /* 0x000000302a327220 */ /* 0x0c0fe20000410000 */
[----:B------:R-:W-:Y:S01]  /*4af0*/  PRMT R95, R95, 0x5410, R80 ;  /* 0x000054105f5f7816 */ /* 0x000fe20000000050 */
[-C--:B------:R-:W-:Y:S01]  /*4b00*/  FMUL.FTZ R42, R42, R15.reuse ;  /* 0x0000000f2a2a7220 */ /* 0x080fe20000410000 */
[----:B------:R-:W-:Y:S01]  /*4b10*/  PRMT R91, R91, 0x5410, R82 ;  /* 0x000054105b5b7816 */ /* 0x000fe20000000052 */
[----:B------:R-:W-:Y:S01]  /*4b20*/  FFMA.FTZ R15, R41, R15, -R50 ;  /* 0x0000000f290f7223 */ /* 0x000fe20000010832 */
[----:B------:R-:W-:Y:S01]  /*4b30*/  LOP3.LUT R46, R13, 0xffff0000, RZ, 0xc0, !PT ;  /* 0xffff00000d2e7812 */ /* 0x000fe200078ec0ff */
[----:B------:R-:W-:Y:S01]  /*4b40*/  FFMA.FTZ R41, R41, R48, R42 ;  /* 0x0000003029297223 */ /* 0x000fe2000001002a */
[----:B------:R-:W-:Y:S01]  /*4b50*/  LOP3.LUT R97, R97, 0xffff0000, RZ, 0xc0, !PT ;  /* 0xffff000061617812 */ /* 0x000fe200078ec0ff */
[----:B------:R-:W-:Y:S01]  /*4b60*/  IMAD.U32 R50, R95, 0x10000, RZ ;  /* 0x000100005f327824 */ /* 0x000fe200078e00ff */
[----:B------:R-:W-:Y:S01]  /*4b70*/  LOP3.LUT R93, R93, 0xffff0000, RZ, 0xc0, !PT ;  /* 0xffff00005d5d7812 */ /* 0x000fe200078ec0ff */
[----:B------:R-:W-:Y:S01]  /*4b80*/  IMAD.U32 R13, R12, 0x10000, RZ ;  /* 0x000100000c0d7824 */ /* 0x000fe200078e00ff */
[----:B------:R-:W-:-:S02]  /*4b90*/  SHF.L.U32 R48, R91, 0x10, RZ ;  /* 0x000000105b307819 */ /* 0x000fc400000006ff */
[----:B------:R-:W-:Y:S01]  /*4ba0*/  SHF.R.U64 R89, R44, 0x10, R45 ;  /* 0x000000102c597819 */ /* 0x000fe2000000122d */
[----:B------:R-:W-:Y:S01]  /*4bb0*/  FMUL.FTZ R51, R46, R93 ;  /* 0x0000005d2e337220 */ /* 0x000fe20000410000 */
[----:B------:R-:W-:Y:S01]  /*4bc0*/  PRMT R94, R94, 0x5410, R49 ;  /* 0x000054105e5e7816 */ /* 0x000fe20000000031 */
[-C--:B------:R-:W-:Y:S01]  /*4bd0*/  FMUL.FTZ R49, R46, R97.reuse ;  /* 0x000000612e317220 */ /* 0x080fe20000410000 */
[----:B------:R-:W-:Y:S01]  /*4be0*/  LOP3.LUT R44, R9, 0xffff0000, RZ, 0xc0, !PT ;  /* 0xffff0000092c7812 */ /* 0x000fe200078ec0ff */
[----:B------:R-:W-:Y:S01]  /*4bf0*/  FMUL.FTZ R46, R47, R50 ;  /* 0x000000322f2e7220 */ /* 0x000fe20000410000 */
[----:B------:R-:W-:Y:S01]  /*4c00*/  IMAD.U32 R45, R11, 0x10000, RZ ;  /* 0x000100000b2d7824 */ /* 0x000fe200078e00ff */
[----:B------:R-:W-:Y:S01]  /*4c10*/  LOP3.LUT R95, R95, 0xffff0000, RZ, 0xc0, !PT ;  /* 0xffff00005f5f7812 */ /* 0x000fe200078ec0ff */
[-C--:B------:R-:W-:Y:S01]  /*4c20*/  FMUL.FTZ R47, R47, R48.reuse ;  /* 0x000000302f2f7220 */ /* 0x080fe20000410000 */
[----:B------:R-:W-:Y:S01]  /*4c30*/  PRMT R96, R96, 0x5410, R81 ;  /* 0x0000541060607816 */ /* 0x000fe20000000051 */
[----:B------:R-:W-:Y:S01]  /*4c40*/  FFMA.FTZ R80, R44, R97, R51 ;  /* 0x000000612c507223 */ /* 0x000fe20000010033 */
[----:B------:R-:W-:Y:S01]  /*4c50*/  PRMT R92, R92, 0x5410, R89 ;  /* 0x000054105c5c7816 */ /* 0x000fe20000000059 */
[----:B------:R-:W-:Y:S01]  /*4c60*/  FFMA.FTZ R51, R45, R48, -R46 ;  /* 0x000000302d337223 */ /* 0x000fe2000001082e */
[----:B------:R-:W-:Y:S01]  /*4c70*/  LOP3.LUT R40, R11, 0xffff0000, RZ, 0xc0, !PT ;  /* 0xffff00000b287812 */ /* 0x000fe200078ec0ff */
[----:B------:R-:W-:Y:S01]  /*4c80*/  FFMA.FTZ R50, R45, R50, R47 ;  /* 0x000000322d327223 */ /* 0x000fe2000001002f */
[----:B------:R-:W-:Y:S01]  /*4c90*/  LOP3.LUT R91, R91, 0xffff0000, RZ, 0xc0, !PT ;  /* 0xffff00005b5b7812 */ /* 0x000fe200078ec0ff */
[----:B------:R-:W-:Y:S01]  /*4ca0*/  FMUL.FTZ R45, R43, R95 ;  /* 0x0000005f2b2d7220 */ /* 0x000fe20000410000 */
[----:B------:R-:W-:Y:S01]  /*4cb0*/  FFMA.FTZ R42, R44, R93, -R49 ;  /* 0x0000005d2c2a7223 */ /* 0x000fe20000010831 */
[----:B------:R-:W-:Y:S01]  /*4cc0*/  IMAD.U32 R46, R96, 0x10000, RZ ;  /* 0x00010000602e7824 */ /* 0x000fe200078e00ff */
[----:B------:R-:W-:Y:S01]  /*4cd0*/  LOP3.LUT R12, R12, 0xffff0000, RZ, 0xc0, !PT ;  /* 0xffff00000c0c7812 */ /* 0x000fe200078ec0ff */
[----:B------:R-:W-:-:S02]  /*4ce0*/  IMAD.U32 R44, R92, 0x10000, RZ ;  /* 0x000100005c2c7824 */ /* 0x000fc400078e00ff */
[-C--:B------:R-:W-:Y:S01]  /*4cf0*/  FMUL.FTZ R47, R43, R91.reuse ;  /* 0x0000005b2b2f7220 */ /* 0x080fe20000410000 */
[----:B------:R-:W-:Y:S01]  /*4d00*/  FFMA.FTZ R82, R40, R91, -R45 ;  /* 0x0000005b28527223 */ /* 0x000fe2000001082d */
[----:B------:R-:W-:Y:S01]  /*4d10*/  LOP3.LUT R45, R96, 0xffff0000, RZ, 0xc0, !PT ;  /* 0xffff0000602d7812 */ /* 0x000fe200078ec0ff */
[C---:B------:R-:W-:Y:S01]  /*4d20*/  FMUL.FTZ R48, R13.reuse, R46 ;  /* 0x0000002e0d307220 */ /* 0x040fe20000410000 */
[----:B------:R-:W-:Y:S01]  /*4d30*/  LOP3.LUT R43, R92, 0xffff0000, RZ, 0xc0, !PT ;  /* 0xffff00005c2b7812 */ /* 0x000fe200078ec0ff */
[-C--:B------:R-:W-:Y:S01]  /*4d40*/  FMUL.FTZ R13, R13, R44.reuse ;  /* 0x0000002c0d0d7220 */ /* 0x080fe20000410000 */
[----:B------:R-:W-:Y:S01]  /*4d50*/  PRMT R90, R90, 0x5410, R83 ;  /* 0x000054105a5a7816 */ /* 0x000fe20000000053 */
[----:B------:R-:W-:Y:S01]  /*4d60*/  FFMA.FTZ R95, R40, R95, R47 ;  /* 0x0000005f285f7223 */ /* 0x000fe2000001002f */
[C---:B------:R-:W-:Y:S01]  /*4d70*/  FFMA.FTZ R48, R39.reuse, R44, -R48 ;  /* 0x0000002c27307223 */ /* 0x040fe20000010830 */
[C---:B------:R-:W-:Y:S01]  /*4d80*/  IMAD.U32 R9, R10.reuse, 0x10000, RZ ;  /* 0x000100000a097824 */ /* 0x040fe200078e00ff */
[----:B------:R-:W-:Y:S01]  /*4d90*/  LOP3.LUT R11, R10, 0xffff0000, RZ, 0xc0, !PT ;  /* 0xffff00000a0b7812 */ /* 0x000fe200078ec0ff */
[C---:B------:R-:W-:Y:S01]  /*4da0*/  FMUL.FTZ R47, R12.reuse, R45 ;  /* 0x0000002d0c2f7220 */ /* 0x040fe20000410000 */
[----:B------:R-:W-:Y:S01]  /*4db0*/  FFMA.FTZ R39, R39, R46, R13 ;  /* 0x0000002e27277223 */ /* 0x000fe2000001000d */
[----:B------:R-:W-:Y:S01]  /*4dc0*/  FMUL.FTZ R49, R12, R43 ;  /* 0x0000002b0c317220 */ /* 0x000fe20000410000 */
[----:B------:R-:W-:Y:S01]  /*4dd0*/  LOP3.LUT R8, R8, 0xffff0000, RZ, 0xc0, !PT ;  /* 0xffff000008087812 */ /* 0x000fe200078ec0ff */
[C---:B------:R-:W-:Y:S01]  /*4de0*/  IMAD.U32 R10, R14.reuse, 0x10000, RZ ;  /* 0x000100000e0a7824 */ /* 0x040fe200078e00ff */
[----:B------:R-:W-:Y:S01]  /*4df0*/  LOP3.LUT R14, R14, 0xffff0000, RZ, 0xc0, !PT ;  /* 0xffff00000e0e7812 */ /* 0x000fe200078ec0ff */
[C---:B------:R-:W-:Y:S01]  /*4e00*/  IMAD.U32 R13, R94.reuse, 0x10000, RZ ;  /* 0x000100005e0d7824 */ /* 0x040fe200078e00ff */
[----:B------:R-:W-:Y:S01]  /*4e10*/  LOP3.LUT R94, R94, 0xffff0000, RZ, 0xc0, !PT ;  /* 0xffff00005e5e7812 */ /* 0x000fe200078ec0ff */
[C---:B------:R-:W-:Y:S01]  /*4e20*/  IMAD.U32 R12, R90.reuse, 0x10000, RZ ;  /* 0x000100005a0c7824 */ /* 0x040fe200078e00ff */
[----:B------:R-:W-:Y:S01]  /*4e30*/  LOP3.LUT R90, R90, 0xffff0000, RZ, 0xc0, !PT ;  /* 0xffff00005a5a7812 */ /* 0x000fe200078ec0ff */
[----:B------:R-:W-:Y:S01]  /*4e40*/  FMUL.FTZ R40, R10, R13 ;  /* 0x0000000d0a287220 */ /* 0x000fe20000410000 */
[----:B------:R-:W-:Y:S01]  /*4e50*/  FFMA.FTZ R47, R8, R43, -R47 ;  /* 0x0000002b082f7223 */ /* 0x000fe2000001082f */
[----:B------:R-:W-:Y:S01]  /*4e60*/  FMUL.FTZ R10, R10, R12 ;  /* 0x0000000c0a0a7220 */ /* 0x000fe20000410000 */
[C---:B------:R-:W-:Y:S01]  /*4e70*/  FMUL.FTZ R44, R14.reuse, R94 ;  /* 0x0000005e0e2c7220 */ /* 0x040fe20000410000 */
[----:B------:R-:W-:Y:S01]  /*4e80*/  FMUL.FTZ R43, R14, R90 ;  /* 0x0000005a0e2b7220 */ /* 0x000fe20000410000 */
[C---:B------:R-:W-:Y:S01]  /*4e90*/  FFMA.FTZ R40, R9.reuse, R12, -R40 ;  /* 0x0000000c09287223 */ /* 0x040fe20000010828 */
[----:B------:R-:W-:Y:S01]  /*4ea0*/  FFMA.FTZ R10, R9, R13, R10 ;  /* 0x0000000d090a7223 */ /* 0x000fe2000001000a */
[C---:B------:R-:W-:Y:S01]  /*4eb0*/  FFMA.FTZ R9, R11.reuse, R90, -R44 ;  /* 0x0000005a0b097223 */ /* 0x040fe2000001082c */
[----:B------:R-:W-:Y:S01]  /*4ec0*/  FFMA.FTZ R43, R11, R94, R43 ;  /* 0x0000005e0b2b7223 */ /* 0x000fe2000001002b */
[----:B------:R-:W-:Y:S01]  /*4ed0*/  FFMA.FTZ R8, R8, R45, R49 ;  /* 0x0000002d08087223 */ /* 0x000fe20000010031 */
[----:B------:R-:W-:-:S02]  /*4ee0*/  F2FP.BF16.F32.PACK_AB R15, R42, R15 ;  /* 0x0000000f2a0f723e */ /* 0x000fc400000010ff */
[----:B------:R-:W-:Y:S02]  /*4ef0*/  F2FP.BF16.F32.PACK_AB R14, R47, R48 ;  /* 0x000000302f0e723e */ /* 0x000fe400000010ff */
[----:B------:R-:W-:Y:S01]  /*4f00*/  F2FP.BF16.F32.PACK_AB R40, R9, R40 ;  /* 0x000000280928723e */ /* 0x000fe200000010ff */
[----:B------:R-:W-:Y:S01]  /*4f10*/  IMAD.MOV.U32 R9, RZ, RZ, R15 ;  /* 0x000000ffff097224 */ /* 0x000fe200078e000f */
[----:B------:R-:W-:Y:S02]  /*4f20*/  F2FP.BF16.F32.PACK_AB R43, R43, R10 ;  /* 0x0000000a2b2b723e */ /* 0x000fe400000010ff */
[----:B------:R-:W-:Y:S01]  /*4f30*/  F2FP.BF16.F32.PACK_AB R50, R95, R50 ;  /* 0x000000325f32723e */ /* 0x000fe200000010ff */
[----:B------:R-:W-:Y:S01]  /*4f40*/  IMAD.MOV.U32 R10, RZ, RZ, R40 ;  /* 0x000000ffff0a7224 */ /* 0x000fe200078e0028 */
[----:B------:R-:W-:Y:S01]  /*4f50*/  F2FP.BF16.F32.PACK_AB R12, R8, R39 ;  /* 0x00000027080c723e */ /* 0x000fe200000010ff */
[----:B------:R-:W-:Y:S01]  /*4f60*/  IMAD.MOV.U32 R8, RZ, RZ, R14 ;  /* 0x000000ffff087224 */ /* 0x000fe200078e000e */
[----:B------:R-:W-:Y:S01]  /*4f70*/  F2FP.BF16.F32.PACK_AB R11, R82, R51 ;  /* 0x00000033520b723e */ /* 0x000fe200000010ff */
[----:B------:R-:W-:Y:S01]  /*4f80*/  IMAD.MOV.U32 R14, RZ, RZ, R43 ;  /* 0x000000ffff0e7224 */ /* 0x000fe200078e002b */
[----:B------:R-:W-:-:S02]  /*4f90*/  F2FP.BF16.F32.PACK_AB R13, R80, R41 ;  /* 0x00000029500d723e */ /* 0x000fc400000010ff */
[----:B------:R-:W-:-:S07]  /*4fa0*/  MOV R15, R50 ;  /* 0x00000032000f7202 */ /* 0x000fce0000000f00 */
.L_x_522:
[----:B------:R-:W-:Y:S05]  /*4fb0*/  BSYNC B1 ;  /* 0x0000000000017941 */ /* 0x000fea0003800000 */
.L_x_521:
[----:B------:R-:W-:Y:S01]  /*4fc0*/  ISETP.GE.AND P3, PT, R38, R87, PT ;  /* 0x000000572600720c */ /* 0x000fe20003f66270 */
[----:B0-----:R0:W-:Y:S02]  /*4fd0*/  ST.E.128 desc[UR42][R36.64], R8 ;  /* 0x0000000824007985 */ /* 0x0011e4000c101d2a */
[----:B0-----:R-:W-:Y:S02]  /*4fe0*/  IMAD.MOV.U32 R8, RZ, RZ, R84 ;  /* 0x000000ffff087224 */ /* 0x001fe400078e0054 */
[----:B------:R-:W-:-:S08]  /*4ff0*/  IMAD.MOV.U32 R9, RZ, RZ, R85 ;  /* 0x000000ffff097224 */ /* 0x000fd000078e0055 */
[----:B------:R-:W-:Y:S05]  /*5000*/  @P3 BRA `(.L_x_503) ;  /* 0x0000000400203947 */ /* 0x000fea0003800000 */
[----:B------:R-:W-:-:S05]  /*5010*/  IMAD.WIDE R8, R38, 0x2, R8 ;  /* 0x0000000226087825 */ /* 0x000fca00078e0208 */
[----:B-1----:R0:W-:Y:S01]  /*5020*/  ST.E.128 desc[UR42][R8.64], R12 ;  /* 0x0000000c08007985 */ /* 0x0021e2000c101d2a */
[----:B------:R-:W-:Y:S05]  /*5030*/  BRA `(.L_x_503) ;  /* 0x0000000400147947 */ /* 0x000fea0003800000 */
.L_x_484:
[----:B------:R-:W-:-:S06]  /*5040*/  UISETP.NE.AND UP0, UPT, UR39, 0x3, UPT ;  /* 0x000000032700788c */ /* 0x000fcc000bf05270 */
[----:B------:R-:W-:-:S13]  /*5050*/  PLOP3.LUT P5, PT, PT, PT, UP0, 0x80, 0x0 ;  /* 0x000000000000781c */ /* 0x000fda0003faf008 */
[----:B------:R-:W-:Y:S05]  /*5060*/  @!P5 BRA `(.L_x_523) ;  /* 0x000000000004d947 */ /* 0x000fea0003800000 */
[----:B------:R-:W-:Y:S01]  /*5070*/  BPT.TRAP 0x1 ;  /* 0x000000040000795c */ /* 0x000fe20000300000 */
.L_x_523:
[----:B------:R-:W-:Y:S01]  /*5080*/  IMAD R71, R19, 0x8, R18 ;  /* 0x0000000813477824 */ /* 0x000fe200078e0212 */
[----:B------:R-:W-:Y:S01]  /*5090*/  SHF.L.U32 R79, R154, 0x1f, RZ ;  /* 0x0000001f9a4f7819 */ /* 0x000fe200000006ff */
[----:B------:R-:W-:Y:S01]  /*50a0*/  BSSY B1, `(.L_x_524) ;  /* 0x0000004000017945 */ /* 0x000fe20003800000 */
[----:B------:R-:W-:Y:S02]  /*50b0*/  SHF.R.S32.HI R76, RZ, 0x1f, R75 ;  /* 0x0000001fff4c7819 */ /* 0x000fe4000001144b */
[----:B------:R-:W0:Y:S02]  /*50c0*/  SYNCS.PHASECHK.TRANS64.TRYWAIT P3, [R71+URZ+0x16890], R79 ;  /* 0x0168904f470075a7 */ /* 0x000e24000806017f */
[----:B0-----:R-:W-:Y:S05]  /*50d0*/  @!P3 BRA `(.L_x_525) ;  /* 0x0000010000b8b947 */ /* 0x001fea0003800000 */
.L_x_736:
[----:B------:R-:W-:Y:S05]  /*50e0*/  BSYNC B1 ;  /* 0x0000000000017941 */ /* 0x000fea0003800000 */
.L_x_524:
[----:B------:R-:W-:Y:S01]  /*50f0*/  ULDC.64 UR4, c[0x0][0x300] ;  /* 0x0000c00000047ab9 */ /* 0x000fe20000000a00 */
[----:B-----5:R-:W-:Y:S01]  /*5100*/  SHF.R.S32.HI R77, RZ, 0x1f, R74 ;  /* 0x0000001fff4d7819 */ /* 0x020fe2000001144a */
[----:B------:R-:W-:Y:S02]  /*5110*/  IMAD R10, R76, UR4, RZ ;  /* 0x000000044c0a7c24 */ /* 0x000fe4000f8e02ff */
[----:B------:R-:W-:-:S04]  /*5120*/  IMAD.WIDE.U32 R8, R75, UR4, RZ ;  /* 0x000000044b087c25 */ /* 0x000fc8000f8e00ff */
[----:B------:R-:W-:Y:S01]  /*5130*/  IMAD R11, R75, UR5, R10 ;  /* 0x000000054b0b7c24 */ /* 0x000fe2000f8e020a */
[----:B------:R-:W-:Y:S01]  /*5140*/  ULDC.64 UR4, c[0x0][0x310] ;  /* 0x0000c40000047ab9 */ /* 0x000fe20000000a00 */
[----:B------:R-:W-:Y:S02]  /*5150*/  IMAD R78, R27, -0x80, R30 ;  /* 0xffffff801b4e7824 */ /* 0x000fe400078e021e */
[----:B------:R-:W-:Y:S02]  /*5160*/  IMAD R13, R77, UR4, RZ ;  /* 0x000000044d0d7c24 */ /* 0x000fe4000f8e02ff */
[----:B------:R-:W-:Y:S01]  /*5170*/  IMAD.IADD R9, R9, 0x1, R11 ;  /* 0x0000000109097824 */ /* 0x000fe200078e020b */
[----:B------:R-:W-:Y:S01]  /*5180*/  VIMNMX R78, R78, 0x80, PT ;  /* 0x000000804e4e7848 */ /* 0x000fe20003fe0100 */
[C---:B------:R-:W-:Y:S02]  /*5190*/  IMAD R13, R74.reuse, UR5, R13 ;  /* 0x000000054a0d7c24 */ /* 0x040fe4000f8e020d */
        /* <DEDUP_REMOVED lines=9> */
[----:B------:R-:W-:Y:S01]  /*5230*/  IMAD.IADD R39, R78, 0x1, -R152 ;  /* 0x000000014e277824 */ /* 0x000fe200078e0a98 */
[----:B------:R-:W-:Y:S02]  /*5240*/  UMOV UR4, 0xffffffff ;  /* 0xffffffff00047882 */ /* 0x000fe40000000000 */
[----:B------:R-:W-:Y:S02]  /*5250*/  LEA.HI.X R38, R8, UR5, R11, 0x1, P3 ;  /* 0x0000000508267c11 */ /* 0x000fe400098f0c0b */
[----:B------:R-:W-:Y:S01]  /*5260*/  ISETP.GE.AND P3, PT, R39, 0x1, PT ;  /* 0x000000012700780c */ /* 0x000fe20003f66270 */
[----:B------:R-:W-:-:S12]  /*5270*/  BRA.DIV UR4, `(.L_x_526) ;  /* 0x0000010204647947 */ /* 0x000fd8000b800000 */
[----:B------:R1:W2:Y:S04]  /*5280*/  SHFL.IDX PT, R9, R38, RZ, 0x1c1f ;  /* 0x001c1fff26097589 */ /* 0x0002a800000e0000 */
[----:B------:R1:W3:Y:S02]  /*5290*/  SHFL.IDX PT, R37, R36, RZ, 0x1c1f ;  /* 0x001c1fff24257589 */ /* 0x0002e400000e0000 */
.L_x_740:
[----:B------:R-:W-:Y:S04]  /*52a0*/  BSSY B1, `(.L_x_527) ;  /* 0x000000d000017945 */ /* 0x000fe80003800000 */
[----:B------:R-:W-:Y:S05]  /*52b0*/  @!P3 BRA `(.L_x_528) ;  /* 0x00000000002cb947 */ /* 0x000fea0003800000 */
[----:B------:R-:W-:Y:S02]  /*52c0*/  ULDC UR4, c[0x0][0x2f4] ;  /* 0x0000bd0000047ab9 */ /* 0x000fe40000000800 */
[----:B------:R-:W-:-:S13]  /*52d0*/  ISETP.GE.AND P3, PT, R16, UR4, PT ;  /* 0x0000000410007c0c */ /* 0x000fda000bf66270 */
[----:B---3--:R-:W-:-:S04]  /*52e0*/  @!P3 LEA R14, P4, R16, R37, 0x1 ;  /* 0x00000025100eb211 */ /* 0x008fc800078808ff */
[----:B--2---:R-:W-:Y:S02]  /*52f0*/  @!P3 LEA.HI.X R15, R16, R9, R17, 0x1, P4 ;  /* 0x00000009100fb211 */ /* 0x004fe400020f0c11 */
[----:B------:R-:W-:-:S13]  /*5300*/  ISETP.GE.AND P4, PT, R2, UR4, PT ;  /* 0x0000000402007c0c */ /* 0x000fda000bf86270 */
[----:B------:R-:W-:-:S04]  /*5310*/  @!P4 LEA R12, P6, R2, R37, 0x1 ;  /* 0x00000025020cc211 */ /* 0x000fc800078c08ff */
[----:B------:R-:W-:Y:S02]  /*5320*/  @!P4 LEA.HI.X R13, R2, R9, R153, 0x1, P6 ;  /* 0x00000009020dc211 */ /* 0x000fe400030f0c99 */
[----:B------:R-:W2:Y:S04]  /*5330*/  @!P3 LDS.128 R8, [R73+0xe000] ;  /* 0x00e000004908b984 */ /* 0x000ea80000000c00 */
[----:B--2---:R-:W-:Y:S04]  /*5340*/  @!P3 ST.E.128 desc[UR42][R14.64], R8 ;  /* 0x000000080e00b985 */ /* 0x004fe8000c101d2a */
[----:B------:R-:W2:Y:S04]  /*5350*/  @!P4 LDS.128 R8, [R72+0xe000] ;  /* 0x00e000004808c984 */ /* 0x000ea80000000c00 */
[----:B--2---:R4:W-:Y:S02]  /*5360*/  @!P4 ST.E.128 desc[UR42][R12.64], R8 ;  /* 0x000000080c00c985 */ /* 0x0049e4000c101d2a */
.L_x_528:
[----:B------:R-:W-:Y:S05]  /*5370*/  BSYNC B1 ;  /* 0x0000000000017941 */ /* 0x000fea0003800000 */
.L_x_527:
[----:B------:R-:W-:-:S03]  /*5380*/  UMOV UR4, 0xffffffff ;  /* 0xffffffff00047882 */ /* 0x000fc60000000000 */
[----:B------:R-:W-:Y:S05]  /*5390*/  BRA.DIV UR4, `(.L_x_529) ;  /* 0x0000010204687947 */ /* 0x000fea000b800000 */
[----:B--2-4-:R2:W4:Y:S04]  /*53a0*/  SHFL.IDX PT, R9, R38, 0x1, 0x1c1f ;  /* 0x003c1f0026097f89 */ /* 0x01452800000e0000 */
[----:B---3--:R2:W3:Y:S02]  /*53b0*/  SHFL.IDX PT, R37, R36, 0x1, 0x1c1f ;  /* 0x003c1f0024257f89 */ /* 0x0084e400000e0000 */
.L_x_744:
[----:B------:R-:W-:-:S13]  /*53c0*/  ISETP.GE.AND P3, PT, R39, 0x61, PT ;  /* 0x000000612700780c */ /* 0x000fda0003f66270 */
[----:B------:R-:W-:Y:S05]  /*53d0*/  @!P3 BRA `(.L_x_503) ;  /* 0x00000000002cb947 */ /* 0x000fea0003800000 */
[----:B------:R-:W-:Y:S02]  /*53e0*/  ULDC UR4, c[0x0][0x2f4] ;  /* 0x0000bd0000047ab9 */ /* 0x000fe40000000800 */
[----:B------:R-:W-:-:S13]  /*53f0*/  ISETP.GE.AND P3, PT, R16, UR4, PT ;  /* 0x0000000410007c0c */ /* 0x000fda000bf66270 */
[----:B---3--:R-:W-:-:S04]  /*5400*/  @!P3 LEA R14, P4, R16, R37, 0x1 ;  /* 0x00000025100eb211 */ /* 0x008fc800078808ff */
[----:B----4-:R-:W-:Y:S02]  /*5410*/  @!P3 LEA.HI.X R15, R16, R9, R17, 0x1, P4 ;  /* 0x00000009100fb211 */ /* 0x010fe400020f0c11 */
[----:B------:R-:W-:-:S13]  /*5420*/  ISETP.GE.AND P4, PT, R2, UR4, PT ;  /* 0x0000000402007c0c */ /* 0x000fda000bf86270 */
[----:B------:R-:W-:-:S04]  /*5430*/  @!P4 LEA R12, P6, R2, R37, 0x1 ;  /* 0x00000025020cc211 */ /* 0x000fc800078c08ff */
[----:B------:R-:W-:Y:S02]  /*5440*/  @!P4 LEA.HI.X R13, R2, R9, R153, 0x1, P6 ;  /* 0x00000009020dc211 */ /* 0x000fe400030f0c99 */
[----:B------:R-:W3:Y:S04]  /*5450*/  @!P3 LDS.128 R8, [R73+0x11000] ;  /* 0x011000004908b984 */ /* 0x000ee80000000c00 */
[----:B---3--:R-:W-:Y:S04]  /*5460*/  @!P3 ST.E.128 desc[UR42][R14.64], R8 ;  /* 0x000000080e00b985 */ /* 0x008fe8000c101d2a */
[----:B------:R-:W3:Y:S04]  /*5470*/  @!P4 LDS.128 R8, [R72+0x11000] ;  /* 0x011000004808c984 */ /* 0x000ee80000000c00 */
[----:B---3--:R3:W-:Y:S02]  /*5480*/  @!P4 ST.E.128 desc[UR42][R12.64], R8 ;  /* 0x000000080c00c985 */ /* 0x0087e4000c101d2a */
.L_x_503:
[----:B------:R-:W-:Y:S05]  /*5490*/  BSYNC B0 ;  /* 0x0000000000007941 */ /* 0x000fea0003800000 */
.L_x_483:
[----:B0--34-:R-:W0:Y:S01]  /*54a0*/  S2R R8, SR_TID.X ;  /* 0x0000000000087919 */ /* 0x019e220000002100 */
[----:B------:R-:W-:Y:S01]  /*54b0*/  @!PT LDS RZ, [RZ] ;  /* 0x00000000fffff984 */ /* 0x000fe20000000800 */
[----:B------:R-:W-:Y:S01]  /*54c0*/  @!PT LDS RZ, [RZ] ;  /* 0x00000000fffff984 */ /* 0x000fe20000000800 */
[----:B------:R-:W-:Y:S01]  /*54d0*/  @!PT LDS RZ, [RZ] ;  /* 0x00000000fffff984 */ /* 0x000fe20000000800 */
[----:B------:R-:W-:Y:S01]  /*54e0*/  @!PT LDS RZ, [RZ] ;  /* 0x00000000fffff984 */ /* 0x000fe20000000800 */
[----:B------:R3:W-:Y:S06]  /*54f0*/  MEMBAR.ALL.CTA ;  /* 0x0000000000007992 */ /* 0x0007ec0000008000 */
[----:B---3--:R-:W3:Y:S01]  /*5500*/  FENCE.VIEW.ASYNC.S ;  /* 0x00000000000073c6 */ /* 0x008ee20000000000 */
[----:B------:R-:W-:Y:S05]  /*5510*/  WARPSYNC.ALL ;  /* 0x0000000000007948 */ /* 0x000fea0003800000 */
[----:B------:R-:W-:Y:S01]  /*5520*/  BSSY B0, `(.L_x_530) ;  /* 0x0000008000007945 */ /* 0x000fe20003800000 */
[----:B---3--:R3:W-:Y:S01]  /*5530*/  BAR.SYNC.DEFER_BLOCKING R62, 0x80 ;  /* 0x0002003e0000751d */ /* 0x0087e20000010000 */
[----:B0-----:R-:W-:-:S13]  /*5540*/  LOP3.LUT P3, RZ, R8, 0x7f, RZ, 0xc0, !PT ;  /* 0x0000007f08ff7812 */ /* 0x001fda000786c0ff */
[----:B------:R-:W-:-:S05]  /*5550*/  @!P3 VIADD R8, R71, 0x168a0 ;  /* 0x000168a04708b836 */ /* 0x000fca0000000000 */
[----:B------:R-:W-:-:S04]  /*5560*/  @!P3 PRMT R8, RZ, 0x654, R8 ;  /* 0x00000654ff08b816 */ /* 0x000fc80000000008 */
[----:B------:R3:W-:Y:S01]  /*5570*/  @!P3 SYNCS.ARRIVE.TRANS64.RED.A1T0 RZ, [R8+URZ], RZ ;  /* 0x000000ff08ffb9a7 */ /* 0x0007e2000810043f */
[----:B------:R-:W-:Y:S05]  /*5580*/  @!P5 BRA `(.L_x_531) ;  /* 0x000000000004d947 */ /* 0x000fea0003800000 */
[----:B------:R-:W-:Y:S01]  /*5590*/  BPT.TRAP 0x1 ;  /* 0x000000040000795c */ /* 0x000fe20000300000 */
.L_x_531:
[----:B------:R-:W-:Y:S05]  /*55a0*/  BSYNC B0 ;  /* 0x0000000000007941 */ /* 0x000fea0003800000 */
.L_x_530:
[----:B------:R-:W0:Y:S01]  /*55b0*/  SYNCS.PHASECHK.TRANS64.TRYWAIT P4, [R71+URZ+0x168b0], R79 ;  /* 0x0168b04f470075a7 */ /* 0x000e22000808017f */
[----:B------:R-:W-:Y:S01]  /*55c0*/  ULDC UR40, c[0x0][0x2f4] ;  /* 0x0000bd0000287ab9 */ /* 0x000fe20000000800 */
[----:B------:R-:W-:Y:S04]  /*55d0*/  BSSY B0, `(.L_x_532) ;  /* 0x0000002000007945 */ /* 0x000fe80003800000 */
[----:B0-----:R-:W-:Y:S05]  /*55e0*/  @!P4 BRA `(.L_x_533) ;  /* 0x000001000020c947 */ /* 0x001fea0003800000 */
.L_x_745:
[----:B------:R-:W-:Y:S05]  /*55f0*/  BSYNC B0 ;  /* 0x0000000000007941 */ /* 0x000fea0003800000 */
.L_x_532:
[----:B------:R-:W-:Y:S01]  /*5600*/  ULDC.64 UR4, c[0x0][0x328] ;  /* 0x0000ca0000047ab9 */ /* 0x000fe20000000a00 */
[----:B------:R-:W-:Y:S01]  /*5610*/  IMAD.IADD R78, R78, 0x1, -R152 ;  /* 0x000000014e4e7824 */ /* 0x000fe200078e0a98 */
[----:B------:R-:W-:Y:S01]  /*5620*/  BSSY B0, `(.L_x_534) ;  /* 0x0000020000007945 */ /* 0x000fe20003800000 */
[----:B------:R-:W-:Y:S02]  /*5630*/  IMAD R76, R76, UR4, RZ ;  /* 0x000000044c4c7c24 */ /* 0x000fe4000f8e02ff */
[----:B---3--:R-:W-:-:S04]  /*5640*/  IMAD.WIDE.U32 R8, R75, UR4, RZ ;  /* 0x000000044b087c25 */ /* 0x008fc8000f8e00ff */
[----:B------:R-:W-:Y:S01]  /*5650*/  IMAD R75, R75, UR5, R76 ;  /* 0x000000054b4b7c24 */ /* 0x000fe2000f8e024c */
[----:B------:R-:W-:Y:S02]  /*5660*/  ULDC.64 UR4, c[0x0][0x338] ;  /* 0x0000ce0000047ab9 */ /* 0x000fe40000000a00 */
[----:B------:R-:W-:Y:S02]  /*5670*/  IMAD R77, R77, UR4, RZ ;  /* 0x000000044d4d7c24 */ /* 0x000fe4000f8e02ff */
[----:B------:R-:W-:Y:S02]  /*5680*/  IADD3 R9, R9, R75, RZ ;  /* 0x0000004b09097210 */ /* 0x000fe40007ffe0ff */
        /* <DEDUP_REMOVED lines=9> */
[----:B-12---:R-:W-:-:S04]  /*5720*/  LEA R36, P4, R8, UR4, 0x1 ;  /* 0x0000000408247c11 */ /* 0x006fc8000f8808ff */
[----:B------:R-:W-:Y:S01]  /*5730*/  LEA.HI.X R37, R8, UR5, R9, 0x1, P4 ;  /* 0x0000000508257c11 */ /* 0x000fe2000a0f0c09 */
[----:B------:R1:W2:Y:S01]  /*5740*/  SHFL.IDX PT, R13, R36, RZ, 0x1c1f ;  /* 0x001c1fff240d7589 */ /* 0x0002a200000e0000 */
[----:B------:R-:W-:-:S03]  /*5750*/  ISETP.GE.AND P4, PT, R78, 0x1, PT ;  /* 0x000000014e00780c */ /* 0x000fc60003f86270 */
[----:B------:R1:W3:Y:S10]  /*5760*/  SHFL.IDX PT, R9, R37, RZ, 0x1c1f ;  /* 0x001c1fff25097589 */ /* 0x0002f400000e0000 */
[----:B-1----:R-:W-:Y:S05]  /*5770*/  @!P4 BRA `(.L_x_535) ;  /* 0x000000000028c947 */ /* 0x002fea0003800000 */
[----:B------:R-:W-:-:S13]  /*5780*/  ISETP.GE.AND P4, PT, R16, UR40, PT ;  /* 0x0000002810007c0c */ /* 0x000fda000bf86270 */
[----:B--2---:R-:W-:-:S04]  /*5790*/  @!P4 LEA R14, P5, R16, R13, 0x1 ;  /* 0x0000000d100ec211 */ /* 0x004fc800078a08ff */
[----:B---3--:R-:W-:Y:S02]  /*57a0*/  @!P4 LEA.HI.X R15, R16, R9, R17, 0x1, P5 ;  /* 0x00000009100fc211 */ /* 0x008fe400028f0c11 */
[----:B------:R-:W-:-:S13]  /*57b0*/  ISETP.GE.AND P5, PT, R2, UR40, PT ;  /* 0x0000002802007c0c */ /* 0x000fda000bfa6270 */
[----:B------:R-:W-:-:S04]  /*57c0*/  @!P5 LEA R12, P6, R2, R13, 0x1 ;  /* 0x0000000d020cd211 */ /* 0x000fc800078c08ff */
[----:B------:R-:W-:Y:S02]  /*57d0*/  @!P5 LEA.HI.X R13, R2, R9, R153, 0x1, P6 ;  /* 0x00000009020dd211 */ /* 0x000fe400030f0c99 */
[----:B------:R-:W1:Y:S04]  /*57e0*/  @!P4 LDS.128 R8, [R73] ;  /* 0x000000004908c984 */ /* 0x000e680000000c00 */
[----:B-1----:R-:W-:Y:S04]  /*57f0*/  @!P4 ST.E.128 desc[UR42][R14.64], R8 ;  /* 0x000000080e00c985 */ /* 0x002fe8000c101d2a */
[----:B------:R-:W1:Y:S04]  /*5800*/  @!P5 LDS.128 R8, [R72] ;  /* 0x000000004808d984 */ /* 0x000e680000000c00 */
[----:B-1----:R1:W-:Y:S02]  /*5810*/  @!P5 ST.E.128 desc[UR42][R12.64], R8 ;  /* 0x000000080c00d985 */ /* 0x0023e4000c101d2a */
.L_x_535:
[----:B------:R-:W-:Y:S05]  /*5820*/  BSYNC B0 ;  /* 0x0000000000007941 */ /* 0x000fea0003800000 */
.L_x_534:
[----:B------:R-:W-:Y:S01]  /*5830*/  ISETP.GE.AND P4, PT, R78, 0x61, PT ;  /* 0x000000614e00780c */ /* 0x000fe20003f86270 */
[----:B------:R-:W4:Y:S01]  /*5840*/  SHFL.IDX PT, R37, R37, 0x1, 0x1c1f ;  /* 0x003c1f0025257f89 */ /* 0x000f2200000e0000 */
[----:B------:R-:W-:Y:S03]  /*5850*/  BSSY B0, `(.L_x_536) ;  /* 0x000000d000007945 */ /* 0x000fe60003800000 */
[----:B-12---:R1:W2:Y:S08]  /*5860*/  SHFL.IDX PT, R13, R36, 0x1, 0x1c1f ;  /* 0x003c1f00240d7f89 */ /* 0x0062b000000e0000 */
[----:B-1----:R-:W-:Y:S05]  /*5870*/  @!P4 BRA `(.L_x_537) ;  /* 0x000000000028c947 */ /* 0x002fea0003800000 */
[----:B------:R-:W-:-:S13]  /*5880*/  ISETP.GE.AND P4, PT, R16, UR40, PT ;  /* 0x0000002810007c0c */ /* 0x000fda000bf86270 */
[----:B---3--:R-:W1:Y:S01]  /*5890*/  @!P4 LDS.128 R8, [R73+0x3000] ;  /* 0x003000004908c984 */ /* 0x008e620000000c00 */
[----:B--2---:R-:W-:-:S04]  /*58a0*/  @!P4 LEA R14, P5, R16, R13, 0x1 ;  /* 0x0000000d100ec211 */ /* 0x004fc800078a08ff */
[----:B----4-:R-:W-:Y:S02]  /*58b0*/  @!P4 LEA.HI.X R15, R16, R37, R17, 0x1, P5 ;  /* 0x00000025100fc211 */ /* 0x010fe400028f0c11 */
[----:B------:R-:W-:-:S13]  /*58c0*/  ISETP.GE.AND P5, PT, R2, UR40, PT ;  /* 0x0000002802007c0c */ /* 0x000fda000bfa6270 */
[----:B------:R-:W-:-:S04]  /*58d0*/  @!P5 LEA R12, P6, R2, R13, 0x1 ;  /* 0x0000000d020cd211 */ /* 0x000fc800078c08ff */
[----:B------:R-:W-:Y:S01]  /*58e0*/  @!P5 LEA.HI.X R13, R2, R37, R153, 0x1, P6 ;  /* 0x00000025020dd211 */ /* 0x000fe200030f0c99 */
[----:B-1----:R-:W-:Y:S04]  /*58f0*/  @!P4 ST.E.128 desc[UR42][R14.64], R8 ;  /* 0x000000080e00c985 */ /* 0x002fe8000c101d2a */
[----:B------:R-:W1:Y:S04]  /*5900*/  @!P5 LDS.128 R8, [R72+0x3000] ;  /* 0x003000004808d984 */ /* 0x000e680000000c00 */
[----:B-1----:R1:W-:Y:S02]  /*5910*/  @!P5 ST.E.128 desc[UR42][R12.64], R8 ;  /* 0x000000080c00d985 */ /* 0x0023e4000c101d2a */
.L_x_537:
[----:B------:R-:W-:Y:S05]  /*5920*/  BSYNC B0 ;  /* 0x0000000000007941 */ /* 0x000fea0003800000 */
.L_x_536:
[----:B-1----:R-:W5:Y:S01]  /*5930*/  LDL R8, [R1] ;  /* 0x0000000001087983 */ /* 0x002f620000100800 */
[----:B0-----:R-:W-:Y:S02]  /*5940*/  @!P3 VIADD R71, R71, 0x168c0 ;  /* 0x000168c04747b836 */ /* 0x001fe40000000000 */
[----:B------:R-:W-:Y:S01]  /*5950*/  VIADD R19, R19, 0x1 ;  /* 0x0000000113137836 */ /* 0x000fe20000000000 */
[----:B------:R-:W-:Y:S01]  /*5960*/  @!PT LDS RZ, [RZ] ;  /* 0x00000000fffff984 */ /* 0x000fe20000000800 */
[----:B------:R-:W-:Y:S01]  /*5970*/  @!PT LDS RZ, [RZ] ;  /* 0x00000000fffff984 */ /* 0x000fe20000000800 */
[----:B------:R-:W-:Y:S01]  /*5980*/  @!PT LDS RZ, [RZ] ;  /* 0x00000000fffff984 */ /* 0x000fe20000000800 */
[----:B------:R-:W-:Y:S01]  /*5990*/  @!PT LDS RZ, [RZ] ;  /* 0x00000000fffff984 */ /* 0x000fe20000000800 */
[----:B------:R0:W-:Y:S06]  /*59a0*/  MEMBAR.ALL.CTA ;  /* 0x0000000000007992 */ /* 0x0001ec0000008000 */
[----:B0-----:R-:W0:Y:S01]  /*59b0*/  FENCE.VIEW.ASYNC.S ;  /* 0x00000000000073c6 */ /* 0x001e220000000000 */
[----:B------:R-:W-:Y:S01]  /*59c0*/  @!P3 PRMT R71, RZ, 0x654, R71 ;  /* 0x00000654ff47b816 */ /* 0x000fe20000000047 */
[----:B0-----:R0:W-:Y:S06]  /*59d0*/  BAR.SYNC.DEFER_BLOCKING R62, 0x80 ;  /* 0x0002003e0000751d */ /* 0x0011ec0000010000 */
[----:B------:R0:W-:Y:S01]  /*59e0*/  @!P3 SYNCS.ARRIVE.TRANS64.RED.A1T0 RZ, [R71+URZ], RZ ;  /* 0x000000ff47ffb9a7 */ /* 0x0001e2000810043f */
[----:B------:R-:W-:-:S04]  /*59f0*/  ISETP.NE.AND P3, PT, R19, 0x2, PT ;  /* 0x000000021300780c */ /* 0x000fc80003f65270 */
[----:B---3--:R-:W-:Y:S02]  /*5a00*/  SEL R9, RZ, 0x1, P3 ;  /* 0x00000001ff097807 */ /* 0x008fe40001800000 */
[----:B------:R-:W-:Y:S02]  /*5a10*/  SEL R19, R19, RZ, P3 ;  /* 0x000000ff13137207 */ /* 0x000fe40001800000 */
[----:B------:R-:W-:Y:S02]  /*5a20*/  LOP3.LUT R154, R154, R9, RZ, 0x3c, !PT ;  /* 0x000000099a9a7212 */ /* 0x000fe400078e3cff */
[----:B-----5:R-:W-:-:S13]  /*5a30*/  LOP3.LUT P4, RZ, R8, 0x1, RZ, 0xc0, !PT ;  /* 0x0000000108ff7812 */ /* 0x020fda000788c0ff */
[----:B0-----:R-:W-:Y:S05]  /*5a40*/  @P4 BRA `(.L_x_538) ;  /* 0xffffffc4005c4947 */ /* 0x001fea000383ffff */
[----:B------:R-:W0:Y:S01]  /*5a50*/  S2R R8, SR_TID.X ;  /* 0x0000000000087919 */ /* 0x000e220000002100 */
[----:B------:R-:W-:Y:S02]  /*5a60*/  PLOP3.LUT P0, PT, PT, PT, PT, 0x8, 0x0 ;  /* 0x000000000000781c */ /* 0x000fe40003f0e170 */
[----:B0-----:R-:W-:-:S04]  /*5a70*/  SHF.R.U32.HI R8, RZ, 0x7, R8 ;  /* 0x00000007ff087819 */ /* 0x001fc80000011608 */
[----:B------:R-:W-:-:S13]  /*5a80*/  ISETP.NE.AND P4, PT, R8, 0x1, PT ;  /* 0x000000010800780c */ /* 0x000fda0003f85270 */
[----:B------:R-:W-:Y:S06]  /*5a90*/  @!P4 BAR.ARV 0x9, 0x100 ;  /* 0x024400000000cb1d */ /* 0x000fec0000002000 */
.L_x_478:
[----:B------:R-:W-:Y:S01]  /*5aa0*/  ISETP.GE.AND P2, PT, R88, 0x1, PT ;  /* 0x000000015800780c */ /* 0x000fe20003f46270 */
[----:B------:R-:W-:Y:S01]  /*5ab0*/  IMAD.MOV.U32 R3, RZ, RZ, RZ ;  /* 0x000000ffff037224 */ /* 0x000fe200078e00ff */
[----:B------:R-:W-:Y:S02]  /*5ac0*/  PLOP3.LUT P1, PT, PT, PT, PT, 0x80, 0x0 ;  /* 0x000000000000781c */ /* 0x000fe40003f2f070 */
[----:B------:R-:W-:Y:S01]  /*5ad0*/  CS2R R28, SRZ ;  /* 0x00000000001c7805 */ /* 0x000fe2000001ff00 */
[----:B------:R-:W-:Y:S01]  /*5ae0*/  IMAD.MOV.U32 R119, RZ, RZ, RZ ;  /* 0x000000ffff777224 */ /* 0x000fe200078e00ff */
[----:B------:R-:W-:Y:S01]  /*5af0*/  CS2R R26, SRZ ;  /* 0x00000000001a7805 */ /* 0x000fe2000001ff00 */
[----:B------:R-:W-:Y:S01]  /*5b00*/  IMAD.MOV.U32 R0, RZ, RZ, RZ ;  /* 0x000000ffff007224 */ /* 0x000fe200078e00ff */
[----:B------:R-:W-:Y:S02]  /*5b10*/  CS2R R30, SRZ ;  /* 0x00000000001e7805 */ /* 0x000fe4000001ff00 */
[----:B----4-:R-:W-:-:S02]  /*5b20*/  CS2R R36, SRZ ;  /* 0x0000000000247805 */ /* 0x010fc4000001ff00 */
        /* <DEDUP_REMOVED lines=9> */
[----:B------:R-:W-:Y:S01]  /*5bc0*/  MOV R54, RZ ;  /* 0x000000ff00367202 */ /* 0x000fe20000000f00 */
[----:B--2---:R-:W-:Y:S02]  /*5bd0*/  IMAD.MOV.U32 R13, RZ, RZ, RZ ;  /* 0x000000ffff0d7224 */ /* 0x004fe400078e00ff */
[----:B------:R-:W-:Y:S01]  /*5be0*/  IMAD.MOV.U32 R56, RZ, RZ, RZ ;  /* 0x000000ffff387224 */ /* 0x000fe200078e00ff */
[----:B------:R-:W-:Y:S06]  /*5bf0*/  @P0 BRA `(.L_x_539) ;  /* 0x00000000000c0947 */ /* 0x000fec0003800000 */
[----:B------:R-:W0:Y:S01]  /*5c00*/  FENCE.VIEW.ASYNC.G ;  /* 0x00000000000073c6 */ /* 0x000e220000000100 */
[----:B------:R-:W-:Y:S05]  /*5c10*/  WARPSYNC.ALL ;  /* 0x0000000000007948 */ /* 0x000fea0003800000 */
[----:B0-----:R-:W-:Y:S06]  /*5c20*/  BAR.ARV 0xc, 0x200 ;  /* 0x0308000000007b1d */ /* 0x001fec0000002000 */
.L_x_539:
[----:B------:R-:W-:Y:S02]  /*5c30*/  IMAD.MOV.U32 R12, RZ, RZ, RZ ;  /* 0x000000ffff0c7224 */ /* 0x000fe400078e00ff */
[----:B------:R-:W-:Y:S01]  /*5c40*/  IMAD.MOV.U32 R55, RZ, RZ, RZ ;  /* 0x000000ffff377224 */ /* 0x000fe200078e00ff */
[----:B------:R-:W-:Y:S06]  /*5c50*/  @!P2 BRA `(.L_x_540) ;  /* 0x000000700048a947 */ /* 0x000fec0003800000 */
[----:B------:R-:W-:-:S03]  /*5c60*/  UMOV UR4, 0xffffffff ;  /* 0xffffffff00047882 */ /* 0x000fc60000000000 */
[----:B------:R-:W-:Y:S05]  /*5c70*/  BRA.DIV UR4, `(.L_x_541) ;  /* 0x000000fa04907947 */ /* 0x000fea000b800000 */
[----:B------:R-:W0:Y:S02]  /*5c80*/  S2R R0, SR_TID.X ;  /* 0x0000000000007919 */ /* 0x000e240000002100 */
[----:B0-----:R-:W-:-:S05]  /*5c90*/  VIADD R3, R0, 0xffffff80 ;  /* 0xffffff8000037836 */ /* 0x001fca0000000000 */
[----:B------:R-:W-:-:S04]  /*5ca0*/  SHF.R.S32.HI R0, RZ, 0x1f, R3 ;  /* 0x0000001fff007819 */ /* 0x000fc80000011403 */
[----:B------:R-:W-:-:S04]  /*5cb0*/  LEA.HI R0, R0, R3, RZ, 0x7 ;  /* 0x0000000300007211 */ /* 0x000fc800078f38ff */
[----:B------:R-:W-:-:S06]  /*5cc0*/  SHF.R.S32.HI R0, RZ, 0x7, R0 ;  /* 0x00000007ff007819 */ /* 0x000fcc0000011400 */
[----:B------:R-:W0:Y:S04]  /*5cd0*/  SHFL.IDX PT, R0, R0, RZ, 0x1f ;  /* 0x00001fff00007589 */ /* 0x000e2800000e0000 */
[----:B0-----:R0:W-:Y:S02]  /*5ce0*/  STL [R1+0x20], R0 ;  /* 0x0000200001007387 */ /* 0x0011e40000100800 */
.L_x_748:
[----:B------:R-:W0:Y:S01]  /*5cf0*/  LDL R3, [R1+0x20] ;  /* 0x0000200001037983 */ /* 0x000e220000100800 */
[----:B------:R-:W-:Y:S01]  /*5d00*/  BSSY B6, `(.L_x_542) ;  /* 0x000001b000067945 */ /* 0x000fe20003800000 */
[----:B0-----:R-:W-:-:S05]  /*5d10*/  IMAD.HI R0, R3, 0x55555556, RZ ;  /* 0x5555555603007827 */ /* 0x001fca00078e02ff */
[----:B------:R-:W-:-:S05]  /*5d20*/  LEA.HI R0, R0, R0, RZ, 0x1 ;  /* 0x0000000000007211 */ /* 0x000fca00078f08ff */
[----:B------:R-:W-:Y:S02]  /*5d30*/  IMAD R0, R0, -0x3, R3 ;  /* 0xfffffffd00007824 */ /* 0x000fe400078e0203 */
[----:B------:R-:W-:-:S04]  /*5d40*/  VIADD R3, R18, 0x8400 ;  /* 0x0000840012037836 */ /* 0x000fc80000000000 */
[----:B------:R-:W-:Y:S01]  /*5d50*/  IMAD R0, R0, 0x2000, R3 ;  /* 0x0000200000007824 */ /* 0x000fe200078e0203 */
[----:B------:R-:W-:-:S04]  /*5d60*/  LOP3.LUT P0, RZ, R3, 0x3ff, RZ, 0xc0, !PT ;  /* 0x000003ff03ff7812 */ /* 0x000fc8000780c0ff */
[----:B------:R-:W-:Y:S02]  /*5d70*/  SHF.R.U32.HI R0, RZ, 0x4, R0 ;  /* 0x00000004ff007819 */ /* 0x000fe40000011600 */
[----:B------:R-:W-:Y:S02]  /*5d80*/  P2R R26, PR, RZ, 0x1 ;  /* 0x00000001ff1a7803 */ /* 0x000fe40000000000 */
[----:B------:R-:W-:-:S05]  /*5d90*/  LOP3.LUT R29, R0, 0x3fff, RZ, 0xc0, !PT ;  /* 0x00003fff001d7812 */ /* 0x000fca00078ec0ff */
[----:B------:R-:W-:Y:S05]  /*5da0*/  @!P0 BRA `(.L_x_543) ;  /* 0x0000000000408947 */ /* 0x000fea0003800000 */
[----:B------:R-:W-:Y:S01]  /*5db0*/  MOV R0, 0x0 ;  /* 0x0000000000007802 */ /* 0x000fe20000000f00 */
[----:B------:R-:W-:Y:S01]  /*5dc0*/  ULDC.64 UR4, c[0x4][0x88] ;  /* 0x0100220000047ab9 */ /* 0x000fe20000000a00 */
[----:B------:R-:W-:Y:S01]  /*5dd0*/  ULDC.64 UR6, c[0x4][0x90] ;  /* 0x0100240000067ab9 */ /* 0x000fe20000000a00 */
[----:B------:R-:W-:Y:S01]  /*5de0*/  IMAD.U32 R4, RZ, RZ, UR4 ;  /* 0x00000004ff047e24 */ /* 0x000fe2000f8e00ff */
[----:B-1----:R0:W1:Y:S01]  /*5df0*/  LDC.64 R14, c[0x4][R0] ;  /* 0x01000000000e7b82 */ /* 0x0020620000000a00 */
        /* <DEDUP_REMOVED lines=11> */
.L_x_543:
[----:B------:R-:W-:Y:S05]  /*5eb0*/  BSYNC B6 ;  /* 0x0000000000067941 */ /* 0x000fea0003800000 */
.L_x_542:
[----:B------:R-:W-:Y:S02]  /*5ec0*/  ULDC UR4, c[0x0][0x3f4] ;  /* 0x0000fd0000047ab9 */ /* 0x000fe40000000800 */
[----:B------:R-:W-:-:S13]  /*5ed0*/  ISETP.LT.AND P0, PT, RZ, UR4, PT ;  /* 0x00000004ff007c0c */ /* 0x000fda000bf01270 */
[----:B------:R-:W-:Y:S05]  /*5ee0*/  @P0 BRA `(.L_x_544) ;  /* 0x0000000000400947 */ /* 0x000fea0003800000 */
[----:B------:R-:W-:-:S04]  /*5ef0*/  ULEA.HI UR4, UR37, UR37, URZ, 0x1 ;  /* 0x0000002525047291 */ /* 0x000fc8000f8f083f */
[----:B------:R-:W-:-:S04]  /*5f00*/  ULOP3.LUT UR4, UR4, 0xfffffffe, URZ, 0xc0, !UPT ;  /* 0xfffffffe04047892 */ /* 0x000fc8000f8ec03f */
[----:B------:R-:W-:-:S06]  /*5f10*/  UIADD3 UR4, UR37, -UR4, URZ ;  /* 0x8000000425047290 */ /* 0x000fcc000fffe03f */
[----:B------:R-:W-:-:S05]  /*5f20*/  IMAD.U32 R3, RZ, RZ, UR4 ;  /* 0x00000004ff037e24 */ /* 0x000fca000f8e00ff */
[----:B------:R-:W-:-:S04]  /*5f30*/  SHF.L.U32 R3, R3, 0x1f, RZ ;  /* 0x0000001f03037819 */ /* 0x000fc800000006ff */
[----:B------:R0:W2:Y:S03]  /*5f40*/  SYNCS.PHASECHK.TRANS64.TRYWAIT P0, [R18+URZ+0x16800], R3 ;  /* 0x01680003120075a7 */ /* 0x0000a6000800017f */
[----:B--2---:R-:W-:Y:S05]  /*5f50*/  @!P0 NANOSLEEP.SYNCS 0x989680 ;  /* 0x009896800000895d */ /* 0x004fea0003900000 */
[----:B------:R-:W2:Y:S01]  /*5f60*/  @!P0 SYNCS.PHASECHK.TRANS64 P0, [R18+URZ+0x16800], R3 ;  /* 0x01680003120085a7 */ /* 0x000ea2000800007f */
[----:B------:R-:W-:Y:S04]  /*5f70*/  BSSY B0, `(.L_x_545) ;  /* 0x0000006000007945 */ /* 0x000fe80003800000 */
[----:B--2---:R-:W-:Y:S05]  /*5f80*/  @P0 BRA `(.L_x_546) ;  /* 0x0000000000100947 */ /* 0x004fea0003800000 */
.L_x_547:
[----:B--2---:R2:W3:Y:S02]  /*5f90*/  SYNCS.PHASECHK.TRANS64.TRYWAIT P0, [R18+URZ+0x16800], R3 ;  /* 0x01680003120075a7 */ /* 0x0044e4000800017f */
[----:B---3--:R-:W-:Y:S05]  /*5fa0*/  @!P0 NANOSLEEP.SYNCS 0x989680 ;  /* 0x009896800000895d */ /* 0x008fea0003900000 */
[----:B------:R-:W3:Y:S02]  /*5fb0*/  @!P0 SYNCS.PHASECHK.TRANS64 P0, [R18+URZ+0x16800], R3 ;  /* 0x01680003120085a7 */ /* 0x000ee4000800007f */
[----:B---3--:R-:W-:Y:S05]  /*5fc0*/  @!P0 BRA `(.L_x_547) ;  /* 0xfffffffc00f08947 */ /* 0x008fea000383ffff */
.L_x_546:
[----:B------:R-:W-:Y:S05]  /*5fd0*/  BSYNC B0 ;  /* 0x0000000000007941 */ /* 0x000fea0003800000 */
.L_x_545:
[----:B------:R-:W-:Y:S05]  /*5fe0*/  BRA `(.L_x_548) ;  /* 0x0000002000ec7947 */ /* 0x000fea0003800000 */
.L_x_544:
[----:B-----5:R-:W-:Y:S01]  /*5ff0*/  SHF.R.S32.HI R0, RZ, 0x1f, R24 ;  /* 0x0000001fff007819 */ /* 0x020fe20000011418 */
[----:B------:R-:W-:Y:S01]  /*6000*/  ULDC.64 UR4, c[0x0][0x3f8] ;  /* 0x0000fe0000047ab9 */ /* 0x000fe20000000a00 */
[----:B------:R-:W-:Y:S01]  /*6010*/  ULDC.64 UR6, c[0x0][0x408] ;  /* 0x0001020000067ab9 */ /* 0x000fe20000000a00 */
[----:B------:R-:W-:Y:S01]  /*6020*/  ISETP.NE.AND P2, PT, R26, RZ, PT ;  /* 0x000000ff1a00720c */ /* 0x000fe20003f45270 */
[----:B------:R-:W-:Y:S01]  /*6030*/  IMAD.WIDE.U32 R4, R24, UR4, RZ ;  /* 0x0000000418047c25 */ /* 0x000fe2000f8e00ff */
[----:B------:R-:W-:Y:S03]  /*6040*/  BSSY B6, `(.L_x_549) ;  /* 0x000001f000067945 */ /* 0x000fe60003800000 */
[C---:B------:R-:W-:Y:S02]  /*6050*/  IMAD R3, R0.reuse, UR4, RZ ;  /* 0x0000000400037c24 */ /* 0x040fe4000f8e02ff */
[----:B------:R-:W-:-:S02]  /*6060*/  IMAD R9, R0, UR6, RZ ;  /* 0x0000000600097c24 */ /* 0x000fc4000f8e02ff */
[C---:B------:R-:W-:Y:S01]  /*6070*/  IMAD R3, R24.reuse, UR5, R3 ;  /* 0x0000000518037c24 */ /* 0x040fe2000f8e0203 */
[----:B------:R-:W-:Y:S01]  /*6080*/  ULDC.64 UR4, c[0x0][0x3e8] ;  /* 0x0000fa0000047ab9 */ /* 0x000fe20000000a00 */
[----:B------:R-:W-:-:S03]  /*6090*/  IMAD.WIDE.U32 R6, R24, UR6, RZ ;  /* 0x0000000618067c25 */ /* 0x000fc6000f8e00ff */
[----:B------:R-:W-:Y:S01]  /*60a0*/  IADD3 R5, R3, R5, RZ ;  /* 0x0000000503057210 */ /* 0x000fe20007ffe0ff */
[----:B------:R-:W-:Y:S01]  /*60b0*/  IMAD R9, R24, UR7, R9 ;  /* 0x0000000718097c24 */ /* 0x000fe2000f8e0209 */
[----:B------:R-:W-:Y:S01]  /*60c0*/  ULDC.64 UR6, c[0x0][0x400] ;  /* 0x0001000000067ab9 */ /* 0x000fe20000000a00 */
[----:B------:R-:W-:Y:S02]  /*60d0*/  LEA R24, P0, R4, UR4, 0x1 ;  /* 0x0000000404187c11 */ /* 0x000fe4000f8008ff */
[----:B------:R-:W-:Y:S01]  /*60e0*/  IMAD.IADD R3, R9, 0x1, R7 ;  /* 0x0000000109037824 */ /* 0x000fe200078e0207 */
[----:B------:R-:W-:Y:S02]  /*60f0*/  LEA R27, P1, R6, UR6, 0x1 ;  /* 0x00000006061b7c11 */ /* 0x000fe4000f8208ff */
[----:B------:R-:W-:Y:S02]  /*6100*/  LEA.HI.X R26, R4, UR5, R5, 0x1, P0 ;  /* 0x00000005041a7c11 */ /* 0x000fe400080f0c05 */
[----:B------:R-:W-:Y:S01]  /*6110*/  LEA.HI.X R28, R6, UR7, R3, 0x1, P1 ;  /* 0x00000007061c7c11 */ /* 0x000fe200088f0c03 */
[----:B------:R-:W-:Y:S08]  /*6120*/  @!P2 BRA `(.L_x_550) ;  /* 0x000000000040a947 */ /* 0x000ff00003800000 */
[----:B------:R-:W-:Y:S01]  /*6130*/  MOV R0, 0x0 ;  /* 0x0000000000007802 */ /* 0x000fe20000000f00 */
[----:B------:R-:W-:Y:S01]  /*6140*/  ULDC.64 UR4, c[0x4][0x88] ;  /* 0x0100220000047ab9 */ /* 0x000fe20000000a00 */
[----:B------:R-:W-:Y:S01]  /*6150*/  ULDC.64 UR6, c[0x4][0x90] ;  /* 0x0100240000067ab9 */ /* 0x000fe20000000a00 */
[----:B------:R-:W-:Y:S01]  /*6160*/  IMAD.U32 R4, RZ, RZ, UR4 ;  /* 0x00000004ff047e24 */ /* 0x000fe2000f8e00ff */
[----:B-1----:R0:W1:Y:S01]  /*6170*/  LDC.64 R14, c[0x4][R0] ;  /* 0x01000000000e7b82 */ /* 0x0020620000000a00 */
        /* <DEDUP_REMOVED lines=11> */
.L_x_550:
[----:B------:R-:W-:Y:S05]  /*6230*/  BSYNC B6 ;  /* 0x0000000000067941 */ /* 0x000fea0003800000 */
.L_x_549:
[----:B------:R-:W-:Y:S01]  /*6240*/  ULDC.U8 UR4, c[0x0][0x410] ;  /* 0x0001040000047ab9 */ /* 0x000fe20000000000 */
[----:B------:R-:W-:Y:S01]  /*6250*/  BSSY B0, `(.L_x_551) ;  /* 0x000020c000007945 */ /* 0x000fe20003800000 */
[----:B------:R-:W-:Y:S01]  /*6260*/  ISETP.NE.AND P0, PT, RZ, UR4, PT ;  /* 0x00000004ff007c0c */ /* 0x000fe2000bf05270 */
[----:B------:R-:W-:-:S12]  /*6270*/  IMAD R4, R33, 0xc0, R152 ;  /* 0x000000c021047824 */ /* 0x000fd800078e0298 */
[----:B------:R-:W-:Y:S05]  /*6280*/  @!P0 BRA `(.L_x_552) ;  /* 0x0000001000208947 */ /* 0x000fea0003800000 */
[----:B------:R-:W-:-:S03]  /*6290*/  UMOV UR4, 0xffffffff ;  /* 0xffffffff00047882 */ /* 0x000fc60000000000 */
[----:B------:R-:W-:Y:S05]  /*62a0*/  BRA.DIV UR4, `(.L_x_553) ;  /* 0x000000f604447947 */ /* 0x000fea000b800000 */
[----:B------:R0:W2:Y:S04]  /*62b0*/  SHFL.IDX PT, R3, R26, RZ, 0x1c1f ;  /* 0x001c1fff1a037589 */ /* 0x0000a800000e0000 */
[----:B------:R0:W3:Y:S04]  /*62c0*/  SHFL.IDX PT, R0, R24, RZ, 0x1c1f ;  /* 0x001c1fff18007589 */ /* 0x0000e800000e0000 */
[----:B------:R0:W4:Y:S04]  /*62d0*/  SHFL.IDX PT, R5, R28, RZ, 0x1c1f ;  /* 0x001c1fff1c057589 */ /* 0x00012800000e0000 */
[----:B-1----:R0:W1:Y:S02]  /*62e0*/  SHFL.IDX PT, R14, R27, RZ, 0x1c1f ;  /* 0x001c1fff1b0e7589 */ /* 0x00206400000e0000 */
.L_x_754:
[----:B------:R-:W-:Y:S01]  /*62f0*/  ULDC UR4, c[0x0][0x448] ;  /* 0x0001120000047ab9 */ /* 0x000fe20000000800 */
[----:B------:R-:W-:Y:S01]  /*6300*/  BSSY B1, `(.L_x_554) ;  /* 0x000001e000017945 */ /* 0x000fe20003800000 */
[----:B0-----:R-:W-:Y:S01]  /*6310*/  IMAD R26, R25, UR4, RZ ;  /* 0x00000004191a7c24 */ /* 0x001fe2000f8e02ff */
[----:B------:R-:W-:Y:S02]  /*6320*/  CS2R R8, SRZ ;  /* 0x0000000000087805 */ /* 0x000fe4000001ff00 */
[----:B------:R-:W-:Y:S02]  /*6330*/  CS2R R6, SRZ ;  /* 0x0000000000067805 */ /* 0x000fe4000001ff00 */
[----:B------:R-:W-:Y:S02]  /*6340*/  CS2R R10, SRZ ;  /* 0x00000000000a7805 */ /* 0x000fe4000001ff00 */
[----:B------:R-:W-:Y:S02]  /*6350*/  CS2R R12, SRZ ;  /* 0x00000000000c7805 */ /* 0x000fe4000001ff00 */
[----:B------:R-:W-:-:S13]  /*6360*/  ISETP.GE.AND P0, PT, R4, R26, PT ;  /* 0x0000001a0400720c */ /* 0x000fda0003f06270 */
[----:B------:R-:W-:Y:S05]  /*6370*/  @P0 BRA `(.L_x_555) ;  /* 0x0000000000580947 */ /* 0x000fea0003800000 */
[----:B------:R-:W4:Y:S01]  /*6380*/  LDL R28, [R1+0x50] ;  /* 0x00005000011c7983 */ /* 0x000f220000100800 */
[----:B------:R-:W-:-:S03]  /*6390*/  ULDC UR4, c[0x0][0x3f4] ;  /* 0x0000fd0000047ab9 */ /* 0x000fc60000000800 */
[----:B------:R-:W4:Y:S01]  /*63a0*/  LDL R27, [R1+0x4c] ;  /* 0x00004c00011b7983 */ /* 0x000f220000100800 */
[----:B------:R-:W-:Y:S01]  /*63b0*/  ISETP.GE.AND P3, PT, R156, UR4, PT ;  /* 0x000000049c007c0c */ /* 0x000fe2000bf66270 */
[----:B---3--:R-:W-:Y:S01]  /*63c0*/  IMAD.MOV.U32 R6, RZ, RZ, R0 ;  /* 0x000000ffff067224 */ /* 0x008fe200078e0000 */
[----:B------:R-:W-:Y:S01]  /*63d0*/  ISETP.GE.AND P2, PT, R22, UR4, PT ;  /* 0x0000000416007c0c */ /* 0x000fe2000bf46270 */
[----:B--2---:R-:W-:Y:S01]  /*63e0*/  IMAD.MOV.U32 R7, RZ, RZ, R3 ;  /* 0x000000ffff077224 */ /* 0x004fe200078e0003 */
[----:B------:R-:W-:Y:S01]  /*63f0*/  CS2R R10, SRZ ;  /* 0x00000000000a7805 */ /* 0x000fe2000001ff00 */
[----:B----4-:R-:W-:Y:S01]  /*6400*/  IMAD.MOV.U32 R15, RZ, RZ, R5 ;  /* 0x000000ffff0f7224 */ /* 0x010fe200078e0005 */
[----:B------:R-:W-:Y:S02]  /*6410*/  CS2R R8, SRZ ;  /* 0x0000000000087805 */ /* 0x000fe4000001ff00 */
[----:B------:R-:W-:-:S07]  /*6420*/  CS2R R12, SRZ ;  /* 0x00000000000c7805 */ /* 0x000fce000001ff00 */
[----:B------:R-:W-:Y:S01]  /*6430*/  @!P2 IMAD.WIDE R20, R22, 0x2, R6 ;  /* 0x000000021614a825 */ /* 0x000fe200078e0206 */
[----:B------:R-:W-:-:S04]  /*6440*/  CS2R R6, SRZ ;  /* 0x0000000000067805 */ /* 0x000fc8000001ff00 */
[----:B------:R0:W5:Y:S01]  /*6450*/  @!P2 LD.E.64 R10, desc[UR42][R20.64] ;  /* 0x0000002a140aa980 */ /* 0x000162000c101b00 */
[-C--:B------:R-:W-:Y:S02]  /*6460*/  @!P3 IADD3 R24, P0, R0, R28.reuse, RZ ;  /* 0x0000001c0018b210 */ /* 0x080fe40007f1e0ff */
[----:B-1----:R-:W-:Y:S01]  /*6470*/  @!P3 IADD3 R4, P1, R14, R28, RZ ;  /* 0x0000001c0e04b210 */ /* 0x002fe20007f3e0ff */
[----:B------:R-:W-:-:S04]  /*6480*/  @!P2 IMAD.WIDE R14, R22, 0x2, R14 ;  /* 0x00000002160ea825 */ /* 0x000fc800078e020e */
[--C-:B------:R-:W-:Y:S01]  /*6490*/  @!P3 IMAD.X R25, R3, 0x1, R27.reuse, P0 ;  /* 0x000000010319b824 */ /* 0x100fe200000e061b */
[----:B------:R0:W5:Y:S01]  /*64a0*/  @!P2 LD.E.64 R8, desc[UR42][R14.64] ;  /* 0x0000002a0e08a980 */ /* 0x000162000c101b00 */
[----:B------:R-:W-:-:S03]  /*64b0*/  @!P3 IMAD.X R5, R5, 0x1, R27, P1 ;  /* 0x000000010505b824 */ /* 0x000fc600008e061b */
[----:B------:R0:W5:Y:S04]  /*64c0*/  @!P3 LD.E.64 R12, desc[UR42][R24.64] ;  /* 0x0000002a180cb980 */ /* 0x000168000c101b00 */
[----:B------:R0:W5:Y:S02]  /*64d0*/  @!P3 LD.E.64 R6, desc[UR42][R4.64] ;  /* 0x0000002a0406b980 */ /* 0x000164000c101b00 */
.L_x_555:
[----:B------:R-:W-:Y:S05]  /*64e0*/  BSYNC B1 ;  /* 0x0000000000017941 */ /* 0x000fea0003800000 */
.L_x_554:
[----:B------:R-:W3:Y:S01]  /*64f0*/  LDL R28, [R1+0x1c] ;  /* 0x00001c00011c7983 */ /* 0x000ee20000100800 */
[----:B------:R-:W-:Y:S01]  /*6500*/  ULEA.HI UR4, UR37, UR37, URZ, 0x1 ;  /* 0x0000002525047291 */ /* 0x000fe2000f8f083f */
[----:B0-----:R-:W-:Y:S01]  /*6510*/  IMAD R15, R33, -0xc0, R26 ;  /* 0xffffff40210f7824 */ /* 0x001fe200078e021a */
[--C-:B-----5:R-:W-:Y:S01]  /*6520*/  SHF.R.U64 R33, R10, 0x10, R11.reuse ;  /* 0x000000100a217819 */ /* 0x120fe2000000120b */
[----:B------:R-:W0:Y:S01]  /*6530*/  S2R R21, SR_TID.X ;  /* 0x0000000000157919 */ /* 0x000e220000002100 */
[----:B------:R-:W-:Y:S01]  /*6540*/  ULOP3.LUT UR4, UR4, 0xfffffffe, URZ, 0xc0, !UPT ;  /* 0xfffffffe04047892 */ /* 0x000fe2000f8ec03f */
[----:B------:R-:W-:Y:S01]  /*6550*/  SHF.R.U32.HI R31, RZ, 0x10, R11 ;  /* 0x00000010ff1f7819 */ /* 0x000fe2000001160b */
[--C-:B------:R-:W-:Y:S01]  /*6560*/  IMAD.MOV.U32 R4, RZ, RZ, R13.reuse ;  /* 0x000000ffff047224 */ /* 0x100fe200078e000d */
[--C-:B------:R-:W-:Y:S01]  /*6570*/  SHF.R.U32.HI R27, RZ, 0x10, R13.reuse ;  /* 0x00000010ff1b7819 */ /* 0x100fe2000001160d */
[----:B------:R-:W-:Y:S01]  /*6580*/  UIADD3 UR4, UR37, -UR4, URZ ;  /* 0x8000000425047290 */ /* 0x000fe2000fffe03f */
[----:B------:R-:W-:Y:S01]  /*6590*/  IMAD.MOV.U32 R20, RZ, RZ, R8 ;  /* 0x000000ffff147224 */ /* 0x000fe200078e0008 */
[----:B-1----:R-:W-:Y:S01]  /*65a0*/  MOV R14, R10 ;  /* 0x0000000a000e7202 */ /* 0x002fe20000000f00 */
[----:B------:R-:W-:Y:S01]  /*65b0*/  BSSY B1, `(.L_x_556) ;  /* 0x0000024000017945 */ /* 0x000fe20003800000 */
[----:B------:R-:W-:Y:S01]  /*65c0*/  SHF.R.U64 R24, R12, 0x10, R13 ;  /* 0x000000100c187819 */ /* 0x000fe2000000120d */
[----:B------:R-:W-:Y:S01]  /*65d0*/  IMAD.MOV.U32 R10, RZ, RZ, R7 ;  /* 0x000000ffff0a7224 */ /* 0x000fe200078e0007 */
[----:B------:R-:W-:Y:S01]  /*65e0*/  SHF.R.U64 R25, R8, 0x10, R9 ;  /* 0x0000001008197819 */ /* 0x000fe20000001209 */
[----:B----4-:R-:W-:Y:S01]  /*65f0*/  IMAD.U32 R5, RZ, RZ, UR4 ;  /* 0x00000004ff057e24 */ /* 0x010fe2000f8e00ff */
[----:B------:R-:W-:-:S02]  /*6600*/  VIMNMX R15, R15, 0xc0, PT ;  /* 0x000000c00f0f7848 */ /* 0x000fc40003fe0100 */
[----:B------:R-:W-:Y:S02]  /*6610*/  PRMT R8, R4, 0x5410, R27 ;  /* 0x0000541004087816 */ /* 0x000fe4000000001b */
[----:B------:R-:W-:Y:S02]  /*6620*/  SHF.L.U32 R5, R5, 0x1f, RZ ;  /* 0x0000001f05057819 */ /* 0x000fe400000006ff */
[----:B------:R-:W-:Y:S02]  /*6630*/  PRMT R14, R14, 0x5410, R33 ;  /* 0x000054100e0e7816 */ /* 0x000fe40000000021 */
[----:B------:R-:W1:Y:S01]  /*6640*/  SYNCS.PHASECHK.TRANS64.TRYWAIT P0, [R18+URZ+0x16800], R5 ;  /* 0x01680005120075a7 */ /* 0x000e62000800017f */
[----:B------:R-:W-:Y:S02]  /*6650*/  ISETP.GE.AND P1, PT, R152, R15, PT ;  /* 0x0000000f9800720c */ /* 0x000fe40003f26270 */
[----:B------:R-:W-:Y:S01]  /*6660*/  PRMT R20, R20, 0x5410, R25 ;  /* 0x0000541014147816 */ /* 0x000fe20000000019 */
[----:B0-----:R-:W-:Y:S01]  /*6670*/  VIADD R32, R21, 0xffffff80 ;  /* 0xffffff8015207836 */ /* 0x001fe20000000000 */
[----:B------:R-:W-:-:S04]  /*6680*/  SHF.R.U32.HI R21, RZ, 0x10, R9 ;  /* 0x00000010ff157819 */ /* 0x000fc80000011609 */
[----:B------:R-:W-:-:S04]  /*6690*/  SHF.R.S32.HI R30, RZ, 0x1f, R32 ;  /* 0x0000001fff1e7819 */ /* 0x000fc80000011420 */
[----:B------:R-:W-:-:S04]  /*66a0*/  LEA.HI R30, R30, R32, RZ, 0x5 ;  /* 0x000000201e1e7211 */ /* 0x000fc800078f28ff */
[----:B------:R-:W-:Y:S01]  /*66b0*/  SHF.R.S32.HI R30, RZ, 0x5, R30 ;  /* 0x00000005ff1e7819 */ /* 0x000fe2000001141e */
[C---:B---3--:R-:W-:Y:S01]  /*66c0*/  IMAD.SHL.U32 R0, R28.reuse, 0x40, RZ ;  /* 0x000000401c007824 */ /* 0x048fe200078e00ff */
[----:B------:R-:W-:-:S04]  /*66d0*/  LOP3.LUT P2, RZ, R28, 0x4, RZ, 0xc0, !PT ;  /* 0x000000041cff7812 */ /* 0x000fc8000784c0ff */
[----:B--2---:R-:W-:-:S04]  /*66e0*/  LOP3.LUT R3, R0, 0x1c0, RZ, 0xc0, !PT ;  /* 0x000001c000037812 */ /* 0x004fc800078ec0ff */
[----:B------:R-:W-:Y:S02]  /*66f0*/  LOP3.LUT R0, R3, 0x18, R16, 0xf8, !PT ;  /* 0x0000001803007812 */ /* 0x000fe400078ef810 */
[----:B------:R-:W-:-:S04]  /*6700*/  SHF.R.U32.HI R3, RZ, 0x3, R3 ;  /* 0x00000003ff037819 */ /* 0x000fc80000011603 */
[----:B------:R-:W-:Y:S01]  /*6710*/  LOP3.LUT R26, R0, R3, RZ, 0x3c, !PT ;  /* 0x00000003001a7212 */ /* 0x000fe200078e3cff */
[----:B------:R-:W-:Y:S02]  /*6720*/  IMAD.MOV.U32 R0, RZ, RZ, R11 ;  /* 0x000000ffff007224 */ /* 0x000fe400078e000b */
[----:B------:R-:W-:Y:S01]  /*6730*/  IMAD.MOV.U32 R3, RZ, RZ, R12 ;  /* 0x000000ffff037224 */ /* 0x000fe200078e000c */
[----:B------:R-:W-:Y:S01]  /*6740*/  LEA R11, R30, R26, 0x9 ;  /* 0x0000001a1e0b7211 */ /* 0x000fe200078e48ff */
[----:B------:R-:W-:Y:S01]  /*6750*/  IMAD.MOV.U32 R12, RZ, RZ, R9 ;  /* 0x000000ffff0c7224 */ /* 0x000fe200078e0009 */
[----:B------:R-:W-:Y:S01]  /*6760*/  PRMT R13, R0, 0x5410, R31 ;  /* 0x00005410000d7816 */ /* 0x000fe2000000001f */
[----:B------:R-:W-:Y:S01]  /*6770*/  IMAD.MOV.U32 R9, RZ, RZ, R6 ;  /* 0x000000ffff097224 */ /* 0x000fe200078e0006 */
[--C-:B------:R-:W-:Y:S01]  /*6780*/  SHF.R.U64 R6, R6, 0x10, R7.reuse ;  /* 0x0000001006067819 */ /* 0x100fe20000001207 */
[----:B------:R-:W-:Y:S01]  /*6790*/  IMAD R11, R11, 0x2, R18 ;  /* 0x000000020b0b7824 */ /* 0x000fe200078e0212 */
[----:B------:R-:W-:-:S02]  /*67a0*/  SHF.R.U32.HI R7, RZ, 0x10, R7 ;  /* 0x00000010ff077819 */ /* 0x000fc40000011607 */
[----:B------:R-:W-:Y:S01]  /*67b0*/  PRMT R3, R3, 0x5410, R24 ;  /* 0x0000541003037816 */ /* 0x000fe20000000018 */
[C---:B------:R-:W-:Y:S02]  /*67c0*/  VIADD R4, R11.reuse, 0x8400 ;  /* 0x000084000b047836 */ /* 0x040fe40000000000 */
[----:B------:R-:W-:Y:S01]  /*67d0*/  VIADD R0, R11, 0x8440 ;  /* 0x000084400b007836 */ /* 0x000fe20000000000 */
[----:B-1----:R-:W-:Y:S06]  /*67e0*/  @!P0 BRA `(.L_x_557) ;  /* 0x000000f000648947 */ /* 0x002fec0003800000 */
.L_x_755:
[----:B------:R-:W-:Y:S05]  /*67f0*/  BSYNC B1 ;  /* 0x0000000000017941 */ /* 0x000fea0003800000 */
.L_x_556:
[----:B------:R-:W-:Y:S01]  /*6800*/  BSSY B1, `(.L_x_558) ;  /* 0x0000059000017945 */ /* 0x000fe20003800000 */
[----:B------:R-:W-:Y:S01]  /*6810*/  PRMT R12, R12, 0x5410, R21 ;  /* 0x000054100c0c7816 */ /* 0x000fe20000000015 */
[----:B------:R-:W-:Y:S01]  /*6820*/  @P2 VIADD R0, R4, 0xffffffc0 ;  /* 0xffffffc004002836 */ /* 0x000fe20000000000 */
[----:B------:R-:W-:Y:S02]  /*6830*/  PRMT R9, R9, 0x5410, R6 ;  /* 0x0000541009097816 */ /* 0x000fe40000000006 */
[----:B------:R-:W-:Y:S01]  /*6840*/  PRMT R10, R10, 0x5410, R7 ;  /* 0x000054100a0a7816 */ /* 0x000fe20000000007 */
[----:B------:R-:W-:Y:S06]  /*6850*/  @P1 BRA `(.L_x_559) ;  /* 0x00000004004c1947 */ /* 0x000fec0003800000 */
[----:B0-----:R-:W0:Y:S01]  /*6860*/  LDC R5, c[0x0][0x3f4] ;  /* 0x0000fd00ff057b82 */ /* 0x001e220000000800 */
[----:B------:R-:W-:Y:S01]  /*6870*/  BSSY B2, `(.L_x_560) ;  /* 0x000002a000027945 */ /* 0x000fe20003800000 */
[-C--:B0-----:R-:W-:Y:S02]  /*6880*/  ISETP.GE.AND P0, PT, R22, R5.reuse, PT ;  /* 0x000000051600720c */ /* 0x081fe40003f06270 */
[----:B------:R-:W-:-:S11]  /*6890*/  ISETP.GE.AND P1, PT, R156, R5, PT ;  /* 0x000000059c00720c */ /* 0x000fd60003f26270 */
[----:B------:R-:W-:Y:S05]  /*68a0*/  @P0 BRA `(.L_x_561) ;  /* 0x0000000000980947 */ /* 0x000fea0003800000 */
[----:B------:R-:W0:Y:S01]  /*68b0*/  LDS.128 R4, [R11+0x8400] ;  /* 0x008400000b047984 */ /* 0x000e220000000c00 */
[----:B------:R-:W-:Y:S01]  /*68c0*/  IMAD.U32 R30, R20, 0x10000, RZ ;  /* 0x00010000141e7824 */ /* 0x000fe200078e00ff */
[C---:B------:R-:W-:Y:S01]  /*68d0*/  LOP3.LUT R28, R14.reuse, 0xffff0000, RZ, 0xc0, !PT ;  /* 0xffff00000e1c7812 */ /* 0x040fe200078ec0ff */
[----:B------:R-:W-:Y:S01]  /*68e0*/  IMAD.U32 R27, R14, 0x10000, RZ ;  /* 0x000100000e1b7824 */ /* 0x000fe200078e00ff */
[----:B------:R-:W-:Y:S01]  /*68f0*/  LOP3.LUT R31, R20, 0xffff0000, RZ, 0xc0, !PT ;  /* 0xffff0000141f7812 */ /* 0x000fe200078ec0ff */
[C---:B0-----:R-:W-:Y:S01]  /*6900*/  IMAD.U32 R21, R4.reuse, 0x10000, RZ ;  /* 0x0001000004157824 */ /* 0x041fe200078e00ff */
[----:B------:R-:W-:Y:S01]  /*6910*/  LOP3.LUT R4, R4, 0xffff0000, RZ, 0xc0, !PT ;  /* 0xffff000004047812 */ /* 0x000fe200078ec0ff */
[C---:B------:R-:W-:Y:S01]  /*6920*/  IMAD.U32 R24, R5.reuse, 0x10000, RZ ;  /* 0x0001000005187824 */ /* 0x040fe200078e00ff */
[----:B------:R-:W-:Y:S01]  /*6930*/  LOP3.LUT R5, R5, 0xffff0000, RZ, 0xc0, !PT ;  /* 0xffff000005057812 */ /* 0x000fe200078ec0ff */
[----:B------:R-:W-:Y:S01]  /*6940*/  IMAD.U32 R26, R7, 0x10000, RZ ;  /* 0x00010000071a7824 */ /* 0x000fe200078e00ff */
[----:B------:R-:W-:Y:S01]  /*6950*/  SHF.L.U32 R25, R6, 0x10, RZ ;  /* 0x0000001006197819 */ /* 0x000fe200000006ff */
[C---:B------:R-:W-:Y:S01]  /*6960*/  FMUL.FTZ R32, R4.reuse, R30 ;  /* 0x0000001e04207220 */ /* 0x040fe20000410000 */
[----:B------:R-:W-:Y:S01]  /*6970*/  FMUL.FTZ R33, R4, R27 ;  /* 0x0000001b04217220 */ /* 0x000fe20000410000 */
[C---:B------:R-:W-:Y:S01]  /*6980*/  FMUL.FTZ R35, R5.reuse, R31 ;  /* 0x0000001f05237220 */ /* 0x040fe20000410000 */
[----:B------:R-:W-:Y:S01]  /*6990*/  FMUL.FTZ R37, R5, R28 ;  /* 0x0000001c05257220 */ /* 0x000fe20000410000 */
[C---:B------:R-:W-:Y:S01]  /*69a0*/  FFMA.FTZ R32, R21.reuse, R27, -R32 ;  /* 0x0000001b15207223 */ /* 0x040fe20000010820 */
[----:B------:R-:W-:Y:S01]  /*69b0*/  LOP3.LUT R6, R6, 0xffff0000, RZ, 0xc0, !PT ;  /* 0xffff000006067812 */ /* 0x000fe200078ec0ff */
[----:B------:R-:W-:Y:S01]  /*69c0*/  FFMA.FTZ R33, R21, R30, R33 ;  /* 0x0000001e15217223 */ /* 0x000fe20000010021 */
[----:B------:R-:W-:Y:S01]  /*69d0*/  LOP3.LUT R7, R7, 0xffff0000, RZ, 0xc0, !PT ;  /* 0xffff000007077812 */ /* 0x000fe200078ec0ff */
[C---:B------:R-:W-:Y:S01]  /*69e0*/  IMAD.U32 R21, R12.reuse, 0x10000, RZ ;  /* 0x000100000c157824 */ /* 0x040fe200078e00ff */
[----:B------:R-:W-:Y:S01]  /*69f0*/  LOP3.LUT R27, R12, 0xffff0000, RZ, 0xc0, !PT ;  /* 0xffff00000c1b7812 */ /* 0x000fe200078ec0ff */
[C---:B------:R-:W-:Y:S01]  /*6a00*/  IMAD.U32 R4, R13.reuse, 0x10000, RZ ;  /* 0x000100000d047824 */ /* 0x040fe200078e00ff */
[----:B------:R-:W-:Y:S01]  /*6a10*/  LOP3.LUT R5, R13, 0xffff0000, RZ, 0xc0, !PT ;  /* 0xffff00000d057812 */ /* 0x000fe200078ec0ff */
[C---:B------:R-:W-:Y:S01]  /*6a20*/  FFMA.FTZ R35, R24.reuse, R28, -R35 ;  /* 0x0000001c18237223 */ /* 0x040fe20000010823 */
[----:B------:R-:W-:Y:S01]  /*6a30*/  FFMA.FTZ R24, R24, R31, R37 ;  /* 0x0000001f18187223 */ /* 0x000fe20000010025 */
[C---:B------:R-:W-:Y:S01]  /*6a40*/  FMUL.FTZ R28, R6.reuse, R21 ;  /* 0x00000015061c7220 */ /* 0x040fe20000410000 */
[-C--:B------:R-:W-:Y:S01]  /*6a50*/  FMUL.FTZ R30, R6, R4.reuse ;  /* 0x00000004061e7220 */ /* 0x080fe20000410000 */
[C---:B------:R-:W-:Y:S01]  /*6a60*/  FMUL.FTZ R31, R7.reuse, R27 ;  /* 0x0000001b071f7220 */ /* 0x040fe20000410000 */
[----:B------:R-:W-:Y:S01]  /*6a70*/  FMUL.FTZ R34, R7, R5 ;  /* 0x0000000507227220 */ /* 0x000fe20000410000 */
[C---:B------:R-:W-:Y:S01]  /*6a80*/  FFMA.FTZ R6, R25.reuse, R4, -R28 ;  /* 0x0000000419067223 */ /* 0x040fe2000001081c */
[----:B------:R-:W-:Y:S01]  /*6a90*/  FFMA.FTZ R21, R25, R21, R30 ;  /* 0x0000001519157223 */ /* 0x000fe2000001001e */
[C---:B------:R-:W-:Y:S01]  /*6aa0*/  FFMA.FTZ R7, R26.reuse, R5, -R31 ;  /* 0x000000051a077223 */ /* 0x040fe2000001081f */
[----:B------:R-:W-:Y:S01]  /*6ab0*/  FFMA.FTZ R34, R26, R27, R34 ;  /* 0x0000001b1a227223 */ /* 0x000fe20000010022 */
[----:B------:R-:W-:-:S02]  /*6ac0*/  F2FP.BF16.F32.PACK_AB R4, R33, R32 ;  /* 0x000000202104723e */ /* 0x000fc400000010ff */
[----:B------:R-:W-:Y:S02]  /*6ad0*/  F2FP.BF16.F32.PACK_AB R5, R24, R35 ;  /* 0x000000231805723e */ /* 0x000fe400000010ff */
[----:B------:R-:W-:Y:S02]  /*6ae0*/  F2FP.BF16.F32.PACK_AB R6, R21, R6 ;  /* 0x000000061506723e */ /* 0x000fe400000010ff */
[----:B------:R-:W-:-:S05]  /*6af0*/  F2FP.BF16.F32.PACK_AB R7, R34, R7 ;  /* 0x000000072207723e */ /* 0x000fca00000010ff */
[----:B------:R0:W-:Y:S02]  /*6b00*/  STS.128 [R11+0x8400], R4 ;  /* 0x008400040b007388 */ /* 0x0001e40000000c00 */
.L_x_561:
[----:B------:R-:W-:Y:S05]  /*6b10*/  BSYNC B2 ;  /* 0x0000000000027941 */ /* 0x000fea0003800000 */
.L_x_560:
[----:B------:R-:W-:Y:S05]  /*6b20*/  @P1 BRA `(.L_x_559) ;  /* 0x0000000000981947 */ /* 0x000fea0003800000 */
[----:B0-----:R-:W0:Y:S01]  /*6b30*/  LDS.128 R4, [R0] ;  /* 0x0000000000047984 */ /* 0x001e220000000c00 */
        /* <DEDUP_REMOVED lines=36> */
[----:B------:R1:W-:Y:S02]  /*6d80*/  STS.128 [R0], R4 ;  /* 0x0000000400007388 */ /* 0x0003e40000000c00 */
.L_x_559:
[----:B------:R-:W-:Y:S05]  /*6d90*/  BSYNC B1 ;  /* 0x0000000000017941 */ /* 0x000fea0003800000 */
.L_x_558:
[----:B01----:R-:W-:-:S05]  /*6da0*/  VIADD R4, R152, 0x60 ;  /* 0x0000006098047836 */ /* 0x003fca0000000000 */
[----:B------:R-:W-:-:S13]  /*6db0*/  ISETP.GE.AND P0, PT, R4, R15, PT ;  /* 0x0000000f0400720c */ /* 0x000fda0003f06270 */
[----:B------:R-:W-:Y:S05]  /*6dc0*/  @P0 BRA `(.L_x_562) ;  /* 0x0000001400500947 */ /* 0x000fea0003800000 */
[----:B------:R-:W0:Y:S01]  /*6dd0*/  LDC R5, c[0x0][0x3f4] ;  /* 0x0000fd00ff057b82 */ /* 0x000e220000000800 */
[----:B------:R-:W-:Y:S01]  /*6de0*/  BSSY B1, `(.L_x_563) ;  /* 0x000002a000017945 */ /* 0x000fe20003800000 */
[-C--:B0-----:R-:W-:Y:S02]  /*6df0*/  ISETP.GE.AND P0, PT, R22, R5.reuse, PT ;  /* 0x000000051600720c */ /* 0x081fe40003f06270 */
[----:B------:R-:W-:-:S11]  /*6e00*/  ISETP.GE.AND P1, PT, R156, R5, PT ;  /* 0x000000059c00720c */ /* 0x000fd60003f26270 */
[----:B------:R-:W-:Y:S05]  /*6e10*/  @P0 BRA `(.L_x_564) ;  /* 0x0000000000980947 */ /* 0x000fea0003800000 */
[----:B------:R-:W0:Y:S01]  /*6e20*/  LDS.128 R4, [R11+0xb400] ;  /* 0x00b400000b047984 */ /* 0x000e220000000c00 */
[C---:B------:R-:W-:Y:S01]  /*6e30*/  IMAD.U32 R31, R20.reuse, 0x10000, RZ ;  /* 0x00010000141f7824 */ /* 0x040fe200078e00ff */
[----:B------:R-:W-:Y:S01]  /*6e40*/  LOP3.LUT R33, R20, 0xffff0000, RZ, 0xc0, !PT ;  /* 0xffff000014217812 */ /* 0x000fe200078ec0ff */
[C---:B------:R-:W-:Y:S01]  /*6e50*/  IMAD.U32 R25, R14.reuse, 0x10000, RZ ;  /* 0x000100000e197824 */ /* 0x040fe200078e00ff */
[----:B------:R-:W-:Y:S02]  /*6e60*/  LOP3.LUT R27, R14, 0xffff0000, RZ, 0xc0, !PT ;  /* 0xffff00000e1b7812 */ /* 0x000fe400078ec0ff */
[----:B------:R-:W-:Y:S01]  /*6e70*/  LOP3.LUT R30, R12, 0xffff0000, RZ, 0xc0, !PT ;  /* 0xffff00000c1e7812 */ /* 0x000fe200078ec0ff */
[C---:B0-----:R-:W-:Y:S01]  /*6e80*/  IMAD.U32 R15, R4.reuse, 0x10000, RZ ;  /* 0x00010000040f7824 */ /* 0x041fe200078e00ff */
[----:B------:R-:W-:Y:S01]  /*6e90*/  LOP3.LUT R4, R4, 0xffff0000, RZ, 0xc0, !PT ;  /* 0xffff000004047812 */ /* 0x000fe200078ec0ff */
[C---:B------:R-:W-:Y:S01]  /*6ea0*/  IMAD.U32 R21, R5.reuse, 0x10000, RZ ;  /* 0x0001000005157824 */ /* 0x040fe200078e00ff */
[----:B------:R-:W-:Y:S01]  /*6eb0*/  LOP3.LUT R5, R5, 0xffff0000, RZ, 0xc0, !PT ;  /* 0xffff000005057812 */ /* 0x000fe200078ec0ff */
[----:B------:R-:W-:Y:S01]  /*6ec0*/  IMAD.U32 R14, R6, 0x10000, RZ ;  /* 0x00010000060e7824 */ /* 0x000fe200078e00ff */
[----:B------:R-:W-:Y:S01]  /*6ed0*/  SHF.L.U32 R20, R7, 0x10, RZ ;  /* 0x0000001007147819 */ /* 0x000fe200000006ff */
[-C--:B------:R-:W-:Y:S01]  /*6ee0*/  FMUL.FTZ R24, R31, R4.reuse ;  /* 0x000000041f187220 */ /* 0x080fe20000410000 */
[----:B------:R-:W-:Y:S01]  /*6ef0*/  FMUL.FTZ R26, R25, R4 ;  /* 0x00000004191a7220 */ /* 0x000fe20000410000 */
[----:B------:R-:W-:Y:S01]  /*6f00*/  FMUL.FTZ R28, R33, R5 ;  /* 0x00000005211c7220 */ /* 0x000fe20000410000 */
[----:B------:R-:W-:Y:S01]  /*6f10*/  LOP3.LUT R7, R7, 0xffff0000, RZ, 0xc0, !PT ;  /* 0xffff000007077812 */ /* 0x000fe200078ec0ff */
[----:B------:R-:W-:Y:S01]  /*6f20*/  FFMA.FTZ R4, R25, R15, -R24 ;  /* 0x0000000f19047223 */ /* 0x000fe20000010818 */
[C---:B------:R-:W-:Y:S01]  /*6f30*/  FMUL.FTZ R24, R27.reuse, R5 ;  /* 0x000000051b187220 */ /* 0x040fe20000410000 */
[----:B------:R-:W-:Y:S01]  /*6f40*/  FFMA.FTZ R5, R27, R21, -R28 ;  /* 0x000000151b057223 */ /* 0x000fe2000001081c */
[----:B------:R-:W-:Y:S01]  /*6f50*/  IMAD.U32 R28, R12, 0x10000, RZ ;  /* 0x000100000c1c7824 */ /* 0x000fe200078e00ff */
[----:B------:R-:W-:Y:S01]  /*6f60*/  LOP3.LUT R6, R6, 0xffff0000, RZ, 0xc0, !PT ;  /* 0xffff000006067812 */ /* 0x000fe200078ec0ff */
[----:B------:R-:W-:Y:S01]  /*6f70*/  FFMA.FTZ R15, R31, R15, R26 ;  /* 0x0000000f1f0f7223 */ /* 0x000fe2000001001a */
[C---:B------:R-:W-:Y:S01]  /*6f80*/  LOP3.LUT R12, R13.reuse, 0xffff0000, RZ, 0xc0, !PT ;  /* 0xffff00000d0c7812 */ /* 0x040fe200078ec0ff */
[----:B------:R-:W-:-:S02]  /*6f90*/  IMAD.U32 R26, R13, 0x10000, RZ ;  /* 0x000100000d1a7824 */ /* 0x000fc400078e00ff */
[----:B------:R-:W-:Y:S01]  /*6fa0*/  FFMA.FTZ R24, R33, R21, R24 ;  /* 0x0000001521187223 */ /* 0x000fe20000010018 */
[-C--:B------:R-:W-:Y:S01]  /*6fb0*/  FMUL.FTZ R25, R30, R7.reuse ;  /* 0x000000071e197220 */ /* 0x080fe20000410000 */
[-C--:B------:R-:W-:Y:S01]  /*6fc0*/  FMUL.FTZ R13, R28, R6.reuse ;  /* 0x000000061c0d7220 */ /* 0x080fe20000410000 */
[----:B------:R-:W-:Y:S01]  /*6fd0*/  FMUL.FTZ R21, R26, R6 ;  /* 0x000000061a157220 */ /* 0x000fe20000410000 */
[C---:B------:R-:W-:Y:S01]  /*6fe0*/  FMUL.FTZ R27, R12.reuse, R7 ;  /* 0x000000070c1b7220 */ /* 0x040fe20000410000 */
[----:B------:R-:W-:Y:S01]  /*6ff0*/  FFMA.FTZ R7, R12, R20, -R25 ;  /* 0x000000140c077223 */ /* 0x000fe20000010819 */
[-C--:B------:R-:W-:Y:S01]  /*7000*/  FFMA.FTZ R6, R26, R14.reuse, -R13 ;  /* 0x0000000e1a067223 */ /* 0x080fe2000001080d */
[----:B------:R-:W-:Y:S01]  /*7010*/  FFMA.FTZ R21, R28, R14, R21 ;  /* 0x0000000e1c157223 */ /* 0x000fe20000010015 */
[----:B------:R-:W-:Y:S01]  /*7020*/  FFMA.FTZ R20, R30, R20, R27 ;  /* 0x000000141e147223 */ /* 0x000fe2000001001b */
[----:B------:R-:W-:Y:S02]  /*7030*/  F2FP.BF16.F32.PACK_AB R4, R15, R4 ;  /* 0x000000040f04723e */ /* 0x000fe400000010ff */
[----:B------:R-:W-:-:S02]  /*7040*/  F2FP.BF16.F32.PACK_AB R5, R24, R5 ;  /* 0x000000051805723e */ /* 0x000fc400000010ff */
[----:B------:R-:W-:Y:S02]  /*7050*/  F2FP.BF16.F32.PACK_AB R6, R21, R6 ;  /* 0x000000061506723e */ /* 0x000fe400000010ff */
[----:B------:R-:W-:-:S05]  /*7060*/  F2FP.BF16.F32.PACK_AB R7, R20, R7 ;  /* 0x000000071407723e */ /* 0x000fca00000010ff */
[----:B------:R0:W-:Y:S02]  /*7070*/  STS.128 [R11+0xb400], R4 ;  /* 0x00b400040b007388 */ /* 0x0001e40000000c00 */
.L_x_564:
[----:B------:R-:W-:Y:S05]  /*7080*/  BSYNC B1 ;  /* 0x0000000000017941 */ /* 0x000fea0003800000 */
.L_x_563:
[----:B------:R-:W-:Y:S05]  /*7090*/  @P1 BRA `(.L_x_562) ;  /* 0x00000010009c1947 */ /* 0x000fea0003800000 */
[----:B0-----:R-:W0:Y:S01]  /*70a0*/  LDS.128 R4, [R0+0x3000] ;  /* 0x0030000000047984 */ /* 0x001e220000000c00 */
[C---:B------:R-:W-:Y:S01]  /*70b0*/  IMAD.U32 R21, R9.reuse, 0x10000, RZ ;  /* 0x0001000009157824 */ /* 0x040fe200078e00ff */
[----:B------:R-:W-:Y:S01]  /*70c0*/  LOP3.LUT R26, R9, 0xffff0000, RZ, 0xc0, !PT ;  /* 0xffff0000091a7812 */ /* 0x000fe200078ec0ff */
[C---:B------:R-:W-:Y:S01]  /*70d0*/  IMAD.U32 R15, R3.reuse, 0x10000, RZ ;  /* 0x00010000030f7824 */ /* 0x040fe200078e00ff */
[----:B------:R-:W-:Y:S02]  /*70e0*/  LOP3.LUT R24, R3, 0xffff0000, RZ, 0xc0, !PT ;  /* 0xffff000003187812 */ /* 0x000fe400078ec0ff */
[C---:B------:R-:W-:Y:S02]  /*70f0*/  SHF.L.U32 R25, R10.reuse, 0x10, RZ ;  /* 0x000000100a197819 */ /* 0x040fe400000006ff */
[----:B------:R-:W-:Y:S01]  /*7100*/  LOP3.LUT R27, R10, 0xffff0000, RZ, 0xc0, !PT ;  /* 0xffff00000a1b7812 */ /* 0x000fe200078ec0ff */
[C---:B0-----:R-:W-:Y:S01]  /*7110*/  IMAD.U32 R11, R4.reuse, 0x10000, RZ ;  /* 0x00010000040b7824 */ /* 0x041fe200078e00ff */
[----:B------:R-:W-:Y:S01]  /*7120*/  LOP3.LUT R4, R4, 0xffff0000, RZ, 0xc0, !PT ;  /* 0xffff000004047812 */ /* 0x000fe200078ec0ff */
[C---:B------:R-:W-:Y:S01]  /*7130*/  IMAD.U32 R12, R5.reuse, 0x10000, RZ ;  /* 0x00010000050c7824 */ /* 0x040fe200078e00ff */
[----:B------:R-:W-:Y:S01]  /*7140*/  LOP3.LUT R5, R5, 0xffff0000, RZ, 0xc0, !PT ;  /* 0xffff000005057812 */ /* 0x000fe200078ec0ff */
[C---:B------:R-:W-:Y:S01]  /*7150*/  IMAD.U32 R3, R6.reuse, 0x10000, RZ ;  /* 0x0001000006037824 */ /* 0x040fe200078e00ff */
[----:B------:R-:W-:Y:S01]  /*7160*/  LOP3.LUT R6, R6, 0xffff0000, RZ, 0xc0, !PT ;  /* 0xffff000006067812 */ /* 0x000fe200078ec0ff */
[-C--:B------:R-:W-:Y:S01]  /*7170*/  FMUL.FTZ R14, R21, R4.reuse ;  /* 0x00000004150e7220 */ /* 0x080fe20000410000 */
[----:B------:R-:W-:Y:S01]  /*7180*/  FMUL.FTZ R20, R15, R4 ;  /* 0x000000040f147220 */ /* 0x000fe20000410000 */
[----:B------:R-:W-:Y:S01]  /*7190*/  FMUL.FTZ R13, R26, R5 ;  /* 0x000000051a0d7220 */ /* 0x000fe20000410000 */
[----:B------:R-:W-:-:S02]  /*71a0*/  IMAD.U32 R9, R7, 0x10000, RZ ;  /* 0x0001000007097824 */ /* 0x000fc400078e00ff */
[-C--:B------:R-:W-:Y:S01]  /*71b0*/  FFMA.FTZ R4, R15, R11.reuse, -R14 ;  /* 0x0000000b0f047223 */ /* 0x080fe2000001080e */
[----:B------:R-:W-:Y:S01]  /*71c0*/  FFMA.FTZ R11, R21, R11, R20 ;  /* 0x0000000b150b7223 */ /* 0x000fe20000010014 */
[C---:B------:R-:W-:Y:S01]  /*71d0*/  FMUL.FTZ R15, R24.reuse, R5 ;  /* 0x00000005180f7220 */ /* 0x040fe20000410000 */
[----:B------:R-:W-:Y:S01]  /*71e0*/  LOP3.LUT R7, R7, 0xffff0000, RZ, 0xc0, !PT ;  /* 0xffff000007077812 */ /* 0x000fe200078ec0ff */
[----:B------:R-:W-:Y:S01]  /*71f0*/  FFMA.FTZ R5, R24, R12, -R13 ;  /* 0x0000000c18057223 */ /* 0x000fe2000001080d */
[C---:B------:R-:W-:Y:S01]  /*7200*/  LOP3.LUT R21, R8.reuse, 0xffff0000, RZ, 0xc0, !PT ;  /* 0xffff000008157812 */ /* 0x040fe200078ec0ff */
[----:B------:R-:W-:Y:S02]  /*7210*/  IMAD.U32 R13, R8, 0x10000, RZ ;  /* 0x00010000080d7824 */ /* 0x000fe400078e00ff */
[----:B------:R-:W-:Y:S01]  /*7220*/  FMUL.FTZ R8, R25, R6 ;  /* 0x0000000619087220 */ /* 0x000fe20000410000 */
[-C--:B------:R-:W-:Y:S01]  /*7230*/  FMUL.FTZ R14, R27, R7.reuse ;  /* 0x000000071b0e7220 */ /* 0x080fe20000410000 */
[----:B------:R-:W-:Y:S01]  /*7240*/  FFMA.FTZ R12, R26, R12, R15 ;  /* 0x0000000c1a0c7223 */ /* 0x000fe2000001000f */
[----:B------:R-:W-:Y:S01]  /*7250*/  FMUL.FTZ R10, R13, R6 ;  /* 0x000000060d0a7220 */ /* 0x000fe20000410000 */
[----:B------:R-:W-:Y:S01]  /*7260*/  FMUL.FTZ R20, R21, R7 ;  /* 0x0000000715147220 */ /* 0x000fe20000410000 */
[----:B------:R-:W-:Y:S01]  /*7270*/  FFMA.FTZ R6, R13, R3, -R8 ;  /* 0x000000030d067223 */ /* 0x000fe20000010808 */
[----:B------:R-:W-:Y:S01]  /*7280*/  FFMA.FTZ R7, R21, R9, -R14 ;  /* 0x0000000915077223 */ /* 0x000fe2000001080e */
[----:B------:R-:W-:Y:S01]  /*7290*/  FFMA.FTZ R3, R25, R3, R10 ;  /* 0x0000000319037223 */ /* 0x000fe2000001000a */
[----:B------:R-:W-:Y:S01]  /*72a0*/  FFMA.FTZ R20, R27, R9, R20 ;  /* 0x000000091b147223 */ /* 0x000fe20000010014 */
[----:B------:R-:W-:-:S02]  /*72b0*/  F2FP.BF16.F32.PACK_AB R4, R11, R4 ;  /* 0x000000040b04723e */ /* 0x000fc400000010ff */
[----:B------:R-:W-:Y:S02]  /*72c0*/  F2FP.BF16.F32.PACK_AB R5, R12, R5 ;  /* 0x000000050c05723e */ /* 0x000fe400000010ff */
[----:B------:R-:W-:Y:S02]  /*72d0*/  F2FP.BF16.F32.PACK_AB R6, R3, R6 ;  /* 0x000000060306723e */ /* 0x000fe400000010ff */
[----:B------:R-:W-:-:S05]  /*72e0*/  F2FP.BF16.F32.PACK_AB R7, R20, R7 ;  /* 0x000000071407723e */ /* 0x000fca00000010ff */
[----:B------:R3:W-:Y:S01]  /*72f0*/  STS.128 [R0+0x3000], R4 ;  /* 0x0030000400007388 */ /* 0x0007e20000000c00 */
[----:B------:R-:W-:Y:S05]  /*7300*/  BRA `(.L_x_562) ;  /* 0x0000001000007947 */ /* 0x000fea0003800000 */
.L_x_552:
[----:B------:R-:W-:-:S03]  /*7310*/  UMOV UR4, 0xffffffff ;  /* 0xffffffff00047882 */ /* 0x000fc60000000000 */
[----:B------:R-:W-:Y:S05]  /*7320*/  BRA.DIV UR4, `(.L_x_565) ;  /* 0x000000e604a87947 */ /* 0x000fea000b800000 */
[----:B------:R0:W2:Y:S04]  /*7330*/  SHFL.IDX PT, R0, R26, RZ, 0x1c1f ;  /* 0x001c1fff1a007589 */ /* 0x0000a800000e0000 */
[----:B------:R0:W3:Y:S04]  /*7340*/  SHFL.IDX PT, R3, R24, RZ, 0x1c1f ;  /* 0x001c1fff18037589 */ /* 0x0000e800000e0000 */
[----:B------:R0:W4:Y:S04]  /*7350*/  SHFL.IDX PT, R20, R28, RZ, 0x1c1f ;  /* 0x001c1fff1c147589 */ /* 0x00012800000e0000 */
[----:B-1----:R0:W1:Y:S02]  /*7360*/  SHFL.IDX PT, R14, R27, RZ, 0x1c1f ;  /* 0x001c1fff1b0e7589 */ /* 0x00206400000e0000 */
.L_x_761:
[----:B------:R-:W-:Y:S01]  /*7370*/  ULDC UR4, c[0x0][0x448] ;  /* 0x0001120000047ab9 */ /* 0x000fe20000000800 */
[----:B------:R-:W-:Y:S01]  /*7380*/  BSSY B1, `(.L_x_566) ;  /* 0x0000014000017945 */ /* 0x000fe20003800000 */
[----:B------:R-:W-:Y:S01]  /*7390*/  IMAD R21, R25, UR4, RZ ;  /* 0x0000000419157c24 */ /* 0x000fe2000f8e02ff */
[----:B------:R-:W-:Y:S02]  /*73a0*/  CS2R R8, SRZ ;  /* 0x0000000000087805 */ /* 0x000fe4000001ff00 */
[----:B------:R-:W-:Y:S02]  /*73b0*/  CS2R R6, SRZ ;  /* 0x0000000000067805 */ /* 0x000fe4000001ff00 */
[----:B------:R-:W-:Y:S02]  /*73c0*/  CS2R R10, SRZ ;  /* 0x00000000000a7805 */ /* 0x000fe4000001ff00 */
[----:B------:R-:W-:Y:S02]  /*73d0*/  ISETP.GE.AND P0, PT, R4, R21, PT ;  /* 0x000000150400720c */ /* 0x000fe40003f06270 */
[----:B------:R-:W-:-:S11]  /*73e0*/  CS2R R4, SRZ ;  /* 0x0000000000047805 */ /* 0x000fd6000001ff00 */
[----:B------:R-:W-:Y:S05]  /*73f0*/  @P0 BRA `(.L_x_567) ;  /* 0x0000000000300947 */ /* 0x000fea0003800000 */
[----:B------:R-:W-:Y:S01]  /*7400*/  ULDC UR4, c[0x0][0x3f4] ;  /* 0x0000fd0000047ab9 */ /* 0x000fe20000000800 */
[C---:B------:R-:W-:Y:S01]  /*7410*/  IMAD.SHL.U32 R15, R16.reuse, 0x2, RZ ;  /* 0x00000002100f7824 */ /* 0x040fe200078e00ff */
[C---:B------:R-:W-:Y:S02]  /*7420*/  ISETP.GE.AND P2, PT, R16.reuse, UR4, PT ;  /* 0x0000000410007c0c */ /* 0x040fe4000bf46270 */
[----:B------:R-:W-:Y:S02]  /*7430*/  SHF.L.U64.HI R9, R16, 0x1, R17 ;  /* 0x0000000110097819 */ /* 0x000fe40000010211 */
[-C--:B---3--:R-:W-:Y:S02]  /*7440*/  IADD3 R12, P0, R3, R15.reuse, RZ ;  /* 0x0000000f030c7210 */ /* 0x088fe40007f1e0ff */
[----:B-1----:R-:W-:-:S03]  /*7450*/  IADD3 R14, P1, R14, R15, RZ ;  /* 0x0000000f0e0e7210 */ /* 0x002fc60007f3e0ff */
[--C-:B--2---:R-:W-:Y:S02]  /*7460*/  IMAD.X R13, R0, 0x1, R9.reuse, P0 ;  /* 0x00000001000d7824 */ /* 0x104fe400000e0609 */
[----:B----4-:R-:W-:Y:S01]  /*7470*/  IMAD.X R15, R20, 0x1, R9, P1 ;  /* 0x00000001140f7824 */ /* 0x010fe200008e0609 */
[----:B------:R-:W-:Y:S01]  /*7480*/  CS2R R8, SRZ ;  /* 0x0000000000087805 */ /* 0x000fe2000001ff00 */
[----:B------:R-:W-:Y:S06]  /*7490*/  @P2 BRA `(.L_x_567) ;  /* 0x0000000000082947 */ /* 0x000fec0003800000 */
[----:B------:R1:W5:Y:S04]  /*74a0*/  LD.E.128 R4, desc[UR42][R12.64] ;  /* 0x0000002a0c047980 */ /* 0x000368000c101d00 */
[----:B------:R1:W5:Y:S02]  /*74b0*/  LD.E.128 R8, desc[UR42][R14.64] ;  /* 0x0000002a0e087980 */ /* 0x000364000c101d00 */
.L_x_567:
[----:B------:R-:W-:Y:S05]  /*74c0*/  BSYNC B1 ;  /* 0x0000000000017941 */ /* 0x000fea0003800000 */
.L_x_566:
[----:B------:R-:W-:Y:S01]  /*74d0*/  ULEA.HI UR4, UR37, UR37, URZ, 0x1 ;  /* 0x0000002525047291 */ /* 0x000fe2000f8f083f */
[----:B------:R-:W4:Y:S01]  /*74e0*/  LDC R25, c[0x0][0x3f4] ;  /* 0x0000fd00ff197b82 */ /* 0x000f220000000800 */
[----:B--2---:R-:W-:Y:S01]  /*74f0*/  IMAD R0, R33, -0xc0, R21 ;  /* 0xffffff4021007824 */ /* 0x004fe200078e0215 */
[--C-:B0----5:R-:W-:Y:S01]  /*7500*/  SHF.R.U64 R26, R4, 0x10, R5.reuse ;  /* 0x00000010041a7819 */ /* 0x121fe20000001205 */
[----:B------:R-:W-:Y:S01]  /*7510*/  ULOP3.LUT UR4, UR4, 0xfffffffe, URZ, 0xc0, !UPT ;  /* 0xfffffffe04047892 */ /* 0x000fe2000f8ec03f */
[----:B------:R-:W-:Y:S01]  /*7520*/  IMAD.MOV.U32 R21, RZ, RZ, R4 ;  /* 0x000000ffff157224 */ /* 0x000fe200078e0004 */
[--C-:B------:R-:W-:Y:S01]  /*7530*/  SHF.R.U32.HI R24, RZ, 0x10, R5.reuse ;  /* 0x00000010ff187819 */ /* 0x100fe20000011605 */
[----:B---3--:R-:W-:Y:S01]  /*7540*/  IMAD.MOV.U32 R3, RZ, RZ, R6 ;  /* 0x000000ffff037224 */ /* 0x008fe200078e0006 */
[----:B------:R-:W-:Y:S01]  /*7550*/  UIADD3 UR4, UR37, -UR4, URZ ;  /* 0x8000000425047290 */ /* 0x000fe2000fffe03f */
[----:B------:R-:W-:Y:S01]  /*7560*/  VIMNMX R33, R0, 0xc0, PT ;  /* 0x000000c000217848 */ /* 0x000fe20003fe0100 */
[----:B-1----:R-:W-:Y:S01]  /*7570*/  IMAD.MOV.U32 R13, RZ, RZ, R5 ;  /* 0x000000ffff0d7224 */ /* 0x002fe200078e0005 */
[--C-:B------:R-:W-:Y:S01]  /*7580*/  SHF.R.U64 R6, R6, 0x10, R7.reuse ;  /* 0x0000001006067819 */ /* 0x100fe20000001207 */
[----:B------:R-:W-:Y:S01]  /*7590*/  IMAD.MOV.U32 R12, RZ, RZ, R8 ;  /* 0x000000ffff0c7224 */ /* 0x000fe200078e0008 */
[----:B------:R-:W-:Y:S01]  /*75a0*/  MOV R15, R7 ;  /* 0x00000007000f7202 */ /* 0x000fe20000000f00 */
[----:B------:R-:W-:Y:S01]  /*75b0*/  IMAD.U32 R27, RZ, RZ, UR4 ;  /* 0x00000004ff1b7e24 */ /* 0x000fe2000f8e00ff */
[----:B------:R-:W-:Y:S01]  /*75c0*/  SHF.R.U32.HI R4, RZ, 0x10, R7 ;  /* 0x00000010ff047819 */ /* 0x000fe20000011607 */
[--C-:B------:R-:W-:Y:S01]  /*75d0*/  IMAD.MOV.U32 R14, RZ, RZ, R9.reuse ;  /* 0x000000ffff0e7224 */ /* 0x100fe200078e0009 */
[----:B------:R-:W-:Y:S01]  /*75e0*/  SHF.R.U64 R31, R8, 0x10, R9 ;  /* 0x00000010081f7819 */ /* 0x000fe20000001209 */
[----:B----4-:R-:W-:Y:S01]  /*75f0*/  IMAD.MOV.U32 R20, RZ, RZ, R10 ;  /* 0x000000ffff147224 */ /* 0x010fe200078e000a */
[----:B------:R-:W-:Y:S01]  /*7600*/  SHF.L.U32 R27, R27, 0x1f, RZ ;  /* 0x0000001f1b1b7819 */ /* 0x000fe200000006ff */
[----:B------:R-:W-:Y:S01]  /*7610*/  IMAD.MOV.U32 R0, RZ, RZ, R11 ;  /* 0x000000ffff007224 */ /* 0x000fe200078e000b */
[----:B------:R-:W-:Y:S01]  /*7620*/  SHF.R.U32.HI R9, RZ, 0x10, R9 ;  /* 0x00000010ff097819 */ /* 0x000fe20000011609 */
[----:B------:R-:W-:Y:S01]  /*7630*/  VIADD R28, R152, 0x60 ;  /* 0x00000060981c7836 */ /* 0x000fe20000000000 */
[----:B------:R-:W0:Y:S01]  /*7640*/  SYNCS.PHASECHK.TRANS64.TRYWAIT P1, [R18+URZ+0x16800], R27 ;  /* 0x0168001b120075a7 */ /* 0x000e22000802017f */
[----:B------:R-:W-:Y:S01]  /*7650*/  SHF.R.U64 R7, R10, 0x10, R11 ;  /* 0x000000100a077819 */ /* 0x000fe2000000120b */
[----:B------:R-:W-:Y:S01]  /*7660*/  BSSY B1, `(.L_x_568) ;  /* 0x000000e000017945 */ /* 0x000fe20003800000 */
[----:B------:R-:W-:-:S02]  /*7670*/  ISETP.GE.AND P0, PT, R16, R25, PT ;  /* 0x000000191000720c */ /* 0x000fc40003f06270 */
[----:B------:R-:W-:Y:S02]  /*7680*/  SHF.R.U32.HI R5, RZ, 0x10, R11 ;  /* 0x00000010ff057819 */ /* 0x000fe4000001160b */
[-C--:B------:R-:W-:Y:S02]  /*7690*/  ISETP.GE.OR P2, PT, R152, R33.reuse, P0 ;  /* 0x000000219800720c */ /* 0x080fe40000746670 */
[----:B------:R-:W-:Y:S02]  /*76a0*/  PRMT R21, R21, 0x5410, R26 ;  /* 0x0000541015157816 */ /* 0x000fe4000000001a */
[----:B------:R-:W-:Y:S02]  /*76b0*/  ISETP.GE.OR P0, PT, R28, R33, P0 ;  /* 0x000000211c00720c */ /* 0x000fe40000706670 */
[----:B------:R-:W-:Y:S02]  /*76c0*/  PRMT R13, R13, 0x5410, R24 ;  /* 0x000054100d0d7816 */ /* 0x000fe40000000018 */
[----:B------:R-:W-:-:S02]  /*76d0*/  PRMT R3, R3, 0x5410, R6 ;  /* 0x0000541003037816 */ /* 0x000fc40000000006 */
[----:B------:R-:W-:Y:S02]  /*76e0*/  PRMT R15, R15, 0x5410, R4 ;  /* 0x000054100f0f7816 */ /* 0x000fe40000000004 */
[----:B------:R-:W-:Y:S02]  /*76f0*/  PRMT R12, R12, 0x5410, R31 ;  /* 0x000054100c0c7816 */ /* 0x000fe4000000001f */
[----:B------:R-:W-:Y:S02]  /*7700*/  PRMT R14, R14, 0x5410, R9 ;  /* 0x000054100e0e7816 */ /* 0x000fe40000000009 */
[----:B------:R-:W-:Y:S02]  /*7710*/  PRMT R20, R20, 0x5410, R7 ;  /* 0x0000541014147816 */ /* 0x000fe40000000007 */
[----:B------:R-:W-:Y:S01]  /*7720*/  PRMT R0, R0, 0x5410, R5 ;  /* 0x0000541000007816 */ /* 0x000fe20000000005 */
[----:B0-----:R-:W-:Y:S06]  /*7730*/  @!P1 BRA `(.L_x_569) ;  /* 0x000000e400149947 */ /* 0x001fec0003800000 */
.L_x_762:
[----:B------:R-:W-:Y:S05]  /*7740*/  BSYNC B1 ;  /* 0x0000000000017941 */ /* 0x000fea0003800000 */
.L_x_568:
[----:B------:R-:W-:Y:S04]  /*7750*/  BSSY B1, `(.L_x_570) ;  /* 0x0000060000017945 */ /* 0x000fe80003800000 */
[----:B------:R-:W-:Y:S05]  /*7760*/  @P2 BRA `(.L_x_571) ;  /* 0x0000000400782947 */ /* 0x000fea0003800000 */
[----:B------:R-:W2:Y:S01]  /*7770*/  LDL R4, [R1+0x1c] ;  /* 0x00001c0001047983 */ /* 0x000ea20000100800 */
[C---:B------:R-:W-:Y:S01]  /*7780*/  IMAD.U32 R37, R12.reuse, 0x10000, RZ ;  /* 0x000100000c257824 */ /* 0x040fe200078e00ff */
[----:B------:R-:W-:Y:S01]  /*7790*/  LOP3.LUT R39, R12, 0xffff0000, RZ, 0xc0, !PT ;  /* 0xffff00000c277812 */ /* 0x000fe200078ec0ff */
[----:B------:R-:W-:Y:S01]  /*77a0*/  IMAD.U32 R35, R21, 0x10000, RZ ;  /* 0x0001000015237824 */ /* 0x000fe200078e00ff */
[----:B------:R-:W1:Y:S02]  /*77b0*/  S2R R5, SR_TID.X ;  /* 0x0000000000057919 */ /* 0x000e640000002100 */
[----:B-1----:R-:W-:-:S05]  /*77c0*/  VIADD R5, R5, 0xffffff80 ;  /* 0xffffff8005057836 */ /* 0x002fca0000000000 */
[----:B------:R-:W-:-:S04]  /*77d0*/  SHF.R.S32.HI R8, RZ, 0x1f, R5 ;  /* 0x0000001fff087819 */ /* 0x000fc80000011405 */
[----:B------:R-:W-:Y:S01]  /*77e0*/  LEA.HI R8, R8, R5, RZ, 0x5 ;  /* 0x0000000508087211 */ /* 0x000fe200078f28ff */
[----:B------:R-:W-:-:S03]  /*77f0*/  IMAD.IADD R5, R16, 0x1, R25 ;  /* 0x0000000110057824 */ /* 0x000fc600078e0219 */
[----:B------:R-:W-:Y:S01]  /*7800*/  SHF.R.S32.HI R8, RZ, 0x5, R8 ;  /* 0x00000005ff087819 */ /* 0x000fe20000011408 */
[----:B--2---:R-:W-:-:S05]  /*7810*/  IMAD.SHL.U32 R4, R4, 0x40, RZ ;  /* 0x0000004004047824 */ /* 0x004fca00078e00ff */
[----:B------:R-:W-:-:S04]  /*7820*/  LOP3.LUT R6, R4, 0x1c0, RZ, 0xc0, !PT ;  /* 0x000001c004067812 */ /* 0x000fc800078ec0ff */
[C---:B------:R-:W-:Y:S02]  /*7830*/  LOP3.LUT R4, R6.reuse, 0x38, R16, 0xf8, !PT ;  /* 0x0000003806047812 */ /* 0x040fe400078ef810 */
[----:B------:R-:W-:Y:S02]  /*7840*/  SHF.R.U32.HI R7, RZ, 0x3, R6 ;  /* 0x00000003ff077819 */ /* 0x000fe40000011606 */
[----:B------:R-:W-:Y:S02]  /*7850*/  LOP3.LUT R6, R6, 0x38, R5, 0xf8, !PT ;  /* 0x0000003806067812 */ /* 0x000fe400078ef805 */
[-C--:B------:R-:W-:Y:S02]  /*7860*/  LOP3.LUT R4, R4, R7.reuse, RZ, 0x3c, !PT ;  /* 0x0000000704047212 */ /* 0x080fe400078e3cff */
[----:B------:R-:W-:Y:S02]  /*7870*/  LOP3.LUT R6, R6, R7, RZ, 0x3c, !PT ;  /* 0x0000000706067212 */ /* 0x000fe400078e3cff */
[----:B------:R-:W-:-:S03]  /*7880*/  LEA R5, R8, R4, 0x9 ;  /* 0x0000000408057211 */ /* 0x000fc600078e48ff */
[----:B------:R-:W-:Y:S02]  /*7890*/  IMAD R9, R8, 0x200, R6 ;  /* 0x0000020008097824 */ /* 0x000fe400078e0206 */
[--C-:B------:R-:W-:Y:S02]  /*78a0*/  IMAD R40, R5, 0x2, R18.reuse ;  /* 0x0000000205287824 */ /* 0x100fe400078e0212 */
[----:B------:R-:W-:-:S03]  /*78b0*/  IMAD R42, R9, 0x2, R18 ;  /* 0x00000002092a7824 */ /* 0x000fc600078e0212 */
[----:B------:R-:W1:Y:S04]  /*78c0*/  LDS.128 R4, [R40+0x8400] ;  /* 0x0084000028047984 */ /* 0x000e680000000c00 */
[----:B------:R-:W2:Y:S01]  /*78d0*/  LDS.128 R8, [R42+0x8400] ;  /* 0x008400002a087984 */ /* 0x000ea20000000c00 */
[C---:B-1----:R-:W-:Y:S01]  /*78e0*/  IMAD.U32 R24, R4.reuse, 0x10000, RZ ;  /* 0x0001000004187824 */ /* 0x042fe200078e00ff */
[----:B------:R-:W-:Y:S01]  /*78f0*/  LOP3.LUT R4, R4, 0xffff0000, RZ, 0xc0, !PT ;  /* 0xffff000004047812 */ /* 0x000fe200078ec0ff */
[C---:B0-----:R-:W-:Y:S01]  /*7900*/  IMAD.U32 R27, R6.reuse, 0x10000, RZ ;  /* 0x00010000061b7824 */ /* 0x041fe200078e00ff */
[----:B------:R-:W-:Y:S01]  /*7910*/  LOP3.LUT R6, R6, 0xffff0000, RZ, 0xc0, !PT ;  /* 0xffff000006067812 */ /* 0x000fe200078ec0ff */
[C---:B--2---:R-:W-:Y:S01]  /*7920*/  IMAD.U32 R30, R8.reuse, 0x10000, RZ ;  /* 0x00010000081e7824 */ /* 0x044fe200078e00ff */
[----:B------:R-:W-:Y:S01]  /*7930*/  LOP3.LUT R8, R8, 0xffff0000, RZ, 0xc0, !PT ;  /* 0xffff000008087812 */ /* 0x000fe200078ec0ff */
[C---:B------:R-:W-:Y:S01]  /*7940*/  IMAD.U32 R32, R10.reuse, 0x10000, RZ ;  /* 0x000100000a207824 */ /* 0x040fe200078e00ff */
[----:B------:R-:W-:Y:S01]  /*7950*/  LOP3.LUT R10, R10, 0xffff0000, RZ, 0xc0, !PT ;  /* 0xffff00000a0a7812 */ /* 0x000fe200078ec0ff */
[C---:B------:R-:W-:Y:S01]  /*7960*/  FMUL.FTZ R41, R30.reuse, R37 ;  /* 0x000000251e297220 */ /* 0x040fe20000410000 */
[----:B------:R-:W-:Y:S01]  /*7970*/  FMUL.FTZ R43, R30, R35 ;  /* 0x000000231e2b7220 */ /* 0x000fe20000410000 */
[----:B------:R-:W-:Y:S01]  /*7980*/  FMUL.FTZ R45, R8, R39 ;  /* 0x00000027082d7220 */ /* 0x000fe20000410000 */
[----:B------:R-:W-:-:S02]  /*7990*/  IMAD.U32 R30, R20, 0x10000, RZ ;  /* 0x00010000141e7824 */ /* 0x000fc400078e00ff */
[C---:B------:R-:W-:Y:S01]  /*79a0*/  FFMA.FTZ R41, R24.reuse, R35, -R41 ;  /* 0x0000002318297223 */ /* 0x040fe20000010829 */
[----:B------:R-:W-:Y:S01]  /*79b0*/  LOP3.LUT R35, R21, 0xffff0000, RZ, 0xc0, !PT ;  /* 0xffff000015237812 */ /* 0x000fe200078ec0ff */
[----:B------:R-:W-:Y:S01]  /*79c0*/  FFMA.FTZ R43, R24, R37, R43 ;  /* 0x00000025182b7223 */ /* 0x000fe2000001002b */
[----:B------:R-:W-:Y:S01]  /*79d0*/  IMAD.U32 R24, R3, 0x10000, RZ ;  /* 0x0001000003187824 */ /* 0x000fe200078e00ff */
[----:B------:R-:W-:Y:S01]  /*79e0*/  LOP3.LUT R37, R20, 0xffff0000, RZ, 0xc0, !PT ;  /* 0xffff000014257812 */ /* 0x000fe200078ec0ff */
[----:B------:R-:W-:Y:S02]  /*79f0*/  IMAD.U32 R33, R11, 0x10000, RZ ;  /* 0x000100000b217824 */ /* 0x000fe400078e00ff */
[-C--:B------:R-:W-:Y:S01]  /*7a00*/  FMUL.FTZ R47, R8, R35.reuse ;  /* 0x00000023082f7220 */ /* 0x080fe20000410000 */
[----:B------:R-:W-:Y:S01]  /*7a10*/  FFMA.FTZ R34, R4, R35, -R45 ;  /* 0x0000002304227223 */ /* 0x000fe2000001082d */
[C---:B------:R-:W-:Y:S01]  /*7a20*/  FMUL.FTZ R8, R32.reuse, R30 ;  /* 0x0000001e20087220 */ /* 0x040fe20000410000 */
[-C--:B------:R-:W-:Y:S01]  /*7a30*/  FMUL.FTZ R45, R32, R24.reuse ;  /* 0x00000018202d7220 */ /* 0x080fe20000410000 */
[----:B------:R-:W-:Y:S01]  /*7a40*/  LOP3.LUT R35, R3, 0xffff0000, RZ, 0xc0, !PT ;  /* 0xffff000003237812 */ /* 0x000fe200078ec0ff */
[----:B------:R-:W-:Y:S01]  /*7a50*/  FFMA.FTZ R32, R4, R39, R47 ;  /* 0x0000002704207223 */ /* 0x000fe2000001002f */
[C---:B------:R-:W-:Y:S01]  /*7a60*/  FFMA.FTZ R36, R27.reuse, R24, -R8 ;  /* 0x000000181b247223 */ /* 0x040fe20000010808 */
[----:B------:R-:W-:Y:S01]  /*7a70*/  FFMA.FTZ R45, R27, R30, R45 ;  /* 0x0000001e1b2d7223 */ /* 0x000fe2000001002d */
[----:B------:R-:W-:Y:S01]  /*7a80*/  SHF.L.U32 R31, R9, 0x10, RZ ;  /* 0x00000010091f7819 */ /* 0x000fe200000006ff */
[C---:B------:R-:W-:Y:S01]  /*7a90*/  FMUL.FTZ R27, R10.reuse, R37 ;  /* 0x000000250a1b7220 */ /* 0x040fe20000410000 */
[----:B------:R-:W-:Y:S01]  /*7aa0*/  FMUL.FTZ R39, R10, R35 ;  /* 0x000000230a277220 */ /* 0x000fe20000410000 */
[----:B------:R-:W-:Y:S01]  /*7ab0*/  IMAD.U32 R24, R14, 0x10000, RZ ;  /* 0x000100000e187824 */ /* 0x000fe200078e00ff */
[----:B------:R-:W-:Y:S01]  /*7ac0*/  SHF.L.U32 R10, R0, 0x10, RZ ;  /* 0x00000010000a7819 */ /* 0x000fe200000006ff */
[----:B------:R-:W-:-:S02]  /*7ad0*/  IMAD.U32 R4, R13, 0x10000, RZ ;  /* 0x000100000d047824 */ /* 0x000fc400078e00ff */
[C---:B------:R-:W-:Y:S01]  /*7ae0*/  FFMA.FTZ R35, R6.reuse, R35, -R27 ;  /* 0x0000002306237223 */ /* 0x040fe2000001081b */
[----:B------:R-:W-:Y:S01]  /*7af0*/  FMUL.FTZ R27, R31, R24 ;  /* 0x000000181f1b7220 */ /* 0x000fe20000410000 */
[----:B------:R-:W-:Y:S01]  /*7b00*/  FFMA.FTZ R30, R6, R37, R39 ;  /* 0x00000025061e7223 */ /* 0x000fe20000010027 */
[----:B------:R-:W-:Y:S02]  /*7b10*/  IMAD.U32 R26, R5, 0x10000, RZ ;  /* 0x00010000051a7824 */ /* 0x000fe400078e00ff */
[----:B------:R-:W-:Y:S01]  /*7b20*/  FMUL.FTZ R31, R31, R4 ;  /* 0x000000041f1f7220 */ /* 0x000fe20000410000 */
[----:B------:R-:W-:Y:S02]  /*7b30*/  IMAD.U32 R28, R7, 0x10000, RZ ;  /* 0x00010000071c7824 */ /* 0x000fe400078e00ff */
[----:B------:R-:W-:Y:S01]  /*7b40*/  FMUL.FTZ R37, R33, R10 ;  /* 0x0000000a21257220 */ /* 0x000fe20000410000 */
[----:B------:R-:W-:Y:S02]  /*7b50*/  IMAD.U32 R8, R15, 0x10000, RZ ;  /* 0x000100000f087824 */ /* 0x000fe400078e00ff */
[C---:B------:R-:W-:Y:S01]  /*7b60*/  FFMA.FTZ R31, R26.reuse, R24, R31 ;  /* 0x000000181a1f7223 */ /* 0x040fe2000001001f */
[----:B------:R-:W-:Y:S01]  /*7b70*/  LOP3.LUT R9, R9, 0xffff0000, RZ, 0xc0, !PT ;  /* 0xffff000009097812 */ /* 0x000fe200078ec0ff */
[----:B------:R-:W-:Y:S01]  /*7b80*/  FFMA.FTZ R27, R26, R4, -R27 ;  /* 0x000000041a1b7223 */ /* 0x000fe2000001081b */
[-C--:B------:R-:W-:Y:S01]  /*7b90*/  FMUL.FTZ R33, R33, R8.reuse ;  /* 0x0000000821217220 */ /* 0x080fe20000410000 */
[----:B------:R-:W-:Y:S01]  /*7ba0*/  FFMA.FTZ R37, R28, R8, -R37 ;  /* 0x000000081c257223 */ /* 0x000fe20000010825 */
[----:B------:R-:W-:-:S02]  /*7bb0*/  LOP3.LUT R11, R11, 0xffff0000, RZ, 0xc0, !PT ;  /* 0xffff00000b0b7812 */ /* 0x000fc400078ec0ff */
[----:B------:R-:W-:Y:S01]  /*7bc0*/  LOP3.LUT R8, R14, 0xffff0000, RZ, 0xc0, !PT ;  /* 0xffff00000e087812 */ /* 0x000fe200078ec0ff */
[----:B------:R-:W-:Y:S01]  /*7bd0*/  FFMA.FTZ R33, R28, R10, R33 ;  /* 0x0000000a1c217223 */ /* 0x000fe20000010021 */
[----:B------:R-:W-:Y:S02]  /*7be0*/  LOP3.LUT R24, R0, 0xffff0000, RZ, 0xc0, !PT ;  /* 0xffff000000187812 */ /* 0x000fe400078ec0ff */
[----:B------:R-:W-:Y:S01]  /*7bf0*/  LOP3.LUT R4, R13, 0xffff0000, RZ, 0xc0, !PT ;  /* 0xffff00000d047812 */ /* 0x000fe200078ec0ff */
[----:B------:R-:W-:Y:S01]  /*7c00*/  FMUL.FTZ R10, R9, R8 ;  /* 0x00000008090a7220 */ /* 0x000fe20000410000 */
[----:B------:R-:W-:Y:S01]  /*7c10*/  LOP3.LUT R6, R15, 0xffff0000, RZ, 0xc0, !PT ;  /* 0xffff00000f067812 */ /* 0x000fe200078ec0ff */
[----:B------:R-:W-:Y:S01]  /*7c20*/  FMUL.FTZ R38, R11, R24 ;  /* 0x000000180b267220 */ /* 0x000fe20000410000 */
[----:B------:R-:W-:Y:S01]  /*7c30*/  LOP3.LUT R5, R5, 0xffff0000, RZ, 0xc0, !PT ;  /* 0xffff000005057812 */ /* 0x000fe200078ec0ff */
[----:B------:R-:W-:Y:S01]  /*7c40*/  FMUL.FTZ R9, R9, R4 ;  /* 0x0000000409097220 */ /* 0x000fe20000410000 */
[----:B------:R-:W-:Y:S01]  /*7c50*/  LOP3.LUT R7, R7, 0xffff0000, RZ, 0xc0, !PT ;  /* 0xffff000007077812 */ /* 0x000fe200078ec0ff */
[----:B------:R-:W-:-:S02]  /*7c60*/  FMUL.FTZ R11, R11, R6 ;  /* 0x000000060b0b7220 */ /* 0x000fc40000410000 */
[C---:B------:R-:W-:Y:S01]  /*7c70*/  FFMA.FTZ R26, R5.reuse, R4, -R10 ;  /* 0x00000004051a7223 */ /* 0x040fe2000001080a */
[----:B------:R-:W-:Y:S01]  /*7c80*/  FFMA.FTZ R28, R5, R8, R9 ;  /* 0x00000008051c7223 */ /* 0x000fe20000010009 */
[C---:B------:R-:W-:Y:S01]  /*7c90*/  FFMA.FTZ R38, R7.reuse, R6, -R38 ;  /* 0x0000000607267223 */ /* 0x040fe20000010826 */
[----:B------:R-:W-:Y:S01]  /*7ca0*/  FFMA.FTZ R24, R7, R24, R11 ;  /* 0x0000001807187223 */ /* 0x000fe2000001000b */
[----:B------:R-:W-:Y:S02]  /*7cb0*/  F2FP.BF16.F32.PACK_AB R4, R34, R41 ;  /* 0x000000292204723e */ /* 0x000fe400000010ff */
[----:B------:R-:W-:Y:S02]  /*7cc0*/  F2FP.BF16.F32.PACK_AB R6, R35, R36 ;  /* 0x000000242306723e */ /* 0x000fe400000010ff */
[----:B------:R-:W-:Y:S02]  /*7cd0*/  F2FP.BF16.F32.PACK_AB R5, R26, R27 ;  /* 0x0000001b1a05723e */ /* 0x000fe400000010ff */
[----:B------:R-:W-:-:S02]  /*7ce0*/  F2FP.BF16.F32.PACK_AB R7, R38, R37 ;  /* 0x000000252607723e */ /* 0x000fc400000010ff */
[----:B------:R-:W-:Y:S02]  /*7cf0*/  F2FP.BF16.F32.PACK_AB R8, R32, R43 ;  /* 0x0000002b2008723e */ /* 0x000fe400000010ff */
[----:B------:R-:W-:Y:S01]  /*7d00*/  F2FP.BF16.F32.PACK_AB R10, R30, R45 ;  /* 0x0000002d1e0a723e */ /* 0x000fe200000010ff */
[----:B------:R1:W-:Y:S01]  /*7d10*/  STS.128 [R40+0x8400], R4 ;  /* 0x0084000428007388 */ /* 0x0003e20000000c00 */
[----:B------:R-:W-:Y:S02]  /*7d20*/  F2FP.BF16.F32.PACK_AB R9, R28, R31 ;  /* 0x0000001f1c09723e */ /* 0x000fe400000010ff */
[----:B------:R-:W-:-:S05]  /*7d30*/  F2FP.BF16.F32.PACK_AB R11, R24, R33 ;  /* 0x00000021180b723e */ /* 0x000fca00000010ff */
[----:B------:R1:W-:Y:S02]  /*7d40*/  STS.128 [R42+0x8400], R8 ;  /* 0x008400082a007388 */ /* 0x0003e40000000c00 */
.L_x_571:
[----:B------:R-:W-:Y:S05]  /*7d50*/  BSYNC B1 ;  /* 0x0000000000017941 */ /* 0x000fea0003800000 */
.L_x_570:
[----:B------:R-:W-:Y:S05]  /*7d60*/  @P0 BRA `(.L_x_562) ;  /* 0x0000000400680947 */ /* 0x000fea0003800000 */
[----:B-1----:R-:W2:Y:S01]  /*7d70*/  LDL R5, [R1+0x24] ;  /* 0x0000240001057983 */ /* 0x002ea20000100800 */
[C---:B------:R-:W-:Y:S02]  /*7d80*/  VIADD R6, R152.reuse, 0x60 ;  /* 0x0000006098067836 */ /* 0x040fe40000000000 */
[----:B------:R-:W-:Y:S01]  /*7d90*/  VIADD R7, R152, 0x60 ;  /* 0x0000006098077836 */ /* 0x000fe20000000000 */
[----:B------:R-:W3:Y:S01]  /*7da0*/  LDL R42, [R1+0x54] ;  /* 0x00005400012a7983 */ /* 0x000ee20000100800 */
[----:B------:R-:W-:Y:S02]  /*7db0*/  IMAD.SHL.U32 R6, R6, 0x40, RZ ;  /* 0x0000004006067824 */ /* 0x000fe400078e00ff */
[----:B------:R-:W-:Y:S02]  /*7dc0*/  IMAD.SHL.U32 R7, R7, 0x40, RZ ;  /* 0x0000004007077824 */ /* 0x000fe400078e00ff */
[----:B------:R-:W-:Y:S01]  /*7dd0*/  IMAD.IADD R4, R16, 0x1, R25 ;  /* 0x0000000110047824 */ /* 0x000fe200078e0219 */
[----:B------:R-:W-:-:S02]  /*7de0*/  LOP3.LUT R6, R6, 0x1c0, RZ, 0xc0, !PT ;  /* 0x000001c006067812 */ /* 0x000fc400078ec0ff */
[----:B------:R-:W-:Y:S02]  /*7df0*/  LOP3.LUT R7, R7, 0x1c0, RZ, 0xc0, !PT ;  /* 0x000001c007077812 */ /* 0x000fe400078ec0ff */
[----:B------:R-:W-:Y:S02]  /*7e00*/  SHF.R.U32.HI R6, RZ, 0x3, R6 ;  /* 0x00000003ff067819 */ /* 0x000fe40000011606 */
[----:B------:R-:W-:-:S04]  /*7e10*/  LOP3.LUT R4, R7, 0x38, R4, 0xf8, !PT ;  /* 0x0000003807047812 */ /* 0x000fc800078ef804 */
[----:B------:R-:W-:Y:S01]  /*7e20*/  LOP3.LUT R4, R4, R6, RZ, 0x3c, !PT ;  /* 0x0000000604047212 */ /* 0x000fe200078e3cff */
[C---:B------:R-:W-:Y:S02]  /*7e30*/  IMAD.U32 R37, R12.reuse, 0x10000, RZ ;  /* 0x000100000c257824 */ /* 0x040fe400078e00ff */
[C---:B------:R-:W-:Y:S01]  /*7e40*/  IMAD.U32 R35, R21.reuse, 0x10000, RZ ;  /* 0x0001000015237824 */ /* 0x040fe200078e00ff */
[----:B------:R-:W-:Y:S02]  /*7e50*/  LOP3.LUT R38, R12, 0xffff0000, RZ, 0xc0, !PT ;  /* 0xffff00000c267812 */ /* 0x000fe400078ec0ff */
[----:B------:R-:W-:Y:S01]  /*7e60*/  LOP3.LUT R12, R21, 0xffff0000, RZ, 0xc0, !PT ;  /* 0xffff0000150c7812 */ /* 0x000fe200078ec0ff */
[C---:B------:R-:W-:Y:S01]  /*7e70*/  IMAD.U32 R41, R20.reuse, 0x10000, RZ ;  /* 0x0001000014297824 */ /* 0x040fe200078e00ff */
[----:B------:R-:W-:Y:S01]  /*7e80*/  LOP3.LUT R20, R20, 0xffff0000, RZ, 0xc0, !PT ;  /* 0xffff000014147812 */ /* 0x000fe200078ec0ff */
[C---:B------:R-:W-:Y:S01]  /*7e90*/  IMAD.U32 R36, R13.reuse, 0x10000, RZ ;  /* 0x000100000d247824 */ /* 0x040fe200078e00ff */
[----:B------:R-:W-:Y:S01]  /*7ea0*/  LOP3.LUT R13, R13, 0xffff0000, RZ, 0xc0, !PT ;  /* 0xffff00000d0d7812 */ /* 0x000fe200078ec0ff */
[----:B------:R-:W-:-:S02]  /*7eb0*/  IMAD.U32 R40, R14, 0x10000, RZ ;  /* 0x000100000e287824 */ /* 0x000fc400078e00ff */
[----:B--2---:R-:W-:-:S04]  /*7ec0*/  IMAD.IADD R9, R5, 0x1, R4 ;  /* 0x0000000105097824 */ /* 0x004fc800078e0204 */
[----:B------:R-:W-:Y:S01]  /*7ed0*/  IMAD R24, R9, 0x2, R18 ;  /* 0x0000000209187824 */ /* 0x000fe200078e0212 */
[----:B---3--:R-:W1:Y:S04]  /*7ee0*/  LDS.128 R4, [R42+0x8400] ;  /* 0x008400002a047984 */ /* 0x008e680000000c00 */
[----:B------:R-:W2:Y:S01]  /*7ef0*/  LDS.128 R8, [R24+0x8400] ;  /* 0x0084000018087984 */ /* 0x000ea20000000c00 */
[----:B-1----:R-:W-:Y:S01]  /*7f00*/  SHF.L.U32 R25, R4, 0x10, RZ ;  /* 0x0000001004197819 */ /* 0x002fe200000006ff */
[C---:B--2---:R-:W-:Y:S01]  /*7f10*/  IMAD.U32 R30, R8.reuse, 0x10000, RZ ;  /* 0x00010000081e7824 */ /* 0x044fe200078e00ff */
[----:B------:R-:W-:-:S03]  /*7f20*/  LOP3.LUT R8, R8, 0xffff0000, RZ, 0xc0, !PT ;  /* 0xffff000008087812 */ /* 0x000fc600078ec0ff */
[-C--:B------:R-:W-:Y:S01]  /*7f30*/  FMUL.FTZ R34, R37, R30.reuse ;  /* 0x0000001e25227220 */ /* 0x080fe20000410000 */
[C---:B------:R-:W-:Y:S01]  /*7f40*/  FMUL.FTZ R30, R35.reuse, R30 ;  /* 0x0000001e231e7220 */ /* 0x040fe20000410000 */
[----:B------:R-:W-:Y:S01]  /*7f50*/  LOP3.LUT R4, R4, 0xffff0000, RZ, 0xc0, !PT ;  /* 0xffff000004047812 */ /* 0x000fe200078ec0ff */
[-C--:B------:R-:W-:Y:S01]  /*7f60*/  FMUL.FTZ R21, R38, R8.reuse ;  /* 0x0000000826157220 */ /* 0x080fe20000410000 */
[-C--:B------:R-:W-:Y:S01]  /*7f70*/  FFMA.FTZ R34, R35, R25.reuse, -R34 ;  /* 0x0000001923227223 */ /* 0x080fe20000010822 */
[----:B------:R-:W-:Y:S01]  /*7f80*/  FFMA.FTZ R30, R37, R25, R30 ;  /* 0x00000019251e7223 */ /* 0x000fe2000001001e */
[----:B------:R-:W-:Y:S01]  /*7f90*/  FMUL.FTZ R25, R12, R8 ;  /* 0x000000080c197220 */ /* 0x000fe20000410000 */
[----:B------:R-:W-:Y:S02]  /*7fa0*/  IMAD.U32 R32, R10, 0x10000, RZ ;  /* 0x000100000a207824 */ /* 0x000fe400078e00ff */
[----:B------:R-:W-:Y:S01]  /*7fb0*/  FFMA.FTZ R21, R12, R4, -R21 ;  /* 0x000000040c157223 */ /* 0x000fe20000010815 */
[----:B0-----:R-:W-:-:S02]  /*7fc0*/  IMAD.U32 R27, R6, 0x10000, RZ ;  /* 0x00010000061b7824 */ /* 0x001fc400078e00ff */
[----:B------:R-:W-:Y:S01]  /*7fd0*/  FFMA.FTZ R25, R38, R4, R25 ;  /* 0x0000000426197223 */ /* 0x000fe20000010019 */
[----:B------:R-:W-:Y:S01]  /*7fe0*/  LOP3.LUT R10, R10, 0xffff0000, RZ, 0xc0, !PT ;  /* 0xffff00000a0a7812 */ /* 0x000fe200078ec0ff */
[----:B------:R-:W-:Y:S02]  /*7ff0*/  IMAD.U32 R37, R3, 0x10000, RZ ;  /* 0x0001000003257824 */ /* 0x000fe400078e00ff */
[-C--:B------:R-:W-:Y:S01]  /*8000*/  FMUL.FTZ R4, R41, R32.reuse ;  /* 0x0000002029047220 */ /* 0x080fe20000410000 */
[----:B------:R-:W-:Y:S02]  /*8010*/  LOP3.LUT R8, R3, 0xffff0000, RZ, 0xc0, !PT ;  /* 0xffff000003087812 */ /* 0x000fe400078ec0ff */
[----:B------:R-:W-:Y:S01]  /*8020*/  LOP3.LUT R6, R6, 0xffff0000, RZ, 0xc0, !PT ;  /* 0xffff000006067812 */ /* 0x000fe200078ec0ff */
[C---:B------:R-:W-:Y:S01]  /*8030*/  FMUL.FTZ R32, R37.reuse, R32 ;  /* 0x0000002025207220 */ /* 0x040fe20000410000 */
[----:B------:R-:W-:Y:S01]  /*8040*/  FFMA.FTZ R3, R37, R27, -R4 ;  /* 0x0000001b25037223 */ /* 0x000fe20000010804 */
[----:B------:R-:W-:Y:S01]  /*8050*/  FMUL.FTZ R37, R20, R10 ;  /* 0x0000000a14257220 */ /* 0x000fe20000410000 */
[----:B------:R-:W-:Y:S01]  /*8060*/  SHF.L.U32 R33, R11, 0x10, RZ ;  /* 0x000000100b217819 */ /* 0x000fe200000006ff */
[----:B------:R-:W-:-:S02]  /*8070*/  IMAD.U32 R12, R0, 0x10000, RZ ;  /* 0x00010000000c7824 */ /* 0x000fc400078e00ff */
[C---:B------:R-:W-:Y:S01]  /*8080*/  FMUL.FTZ R39, R8.reuse, R10 ;  /* 0x0000000a08277220 */ /* 0x040fe20000410000 */
[----:B------:R-:W-:Y:S02]  /*8090*/  IMAD.U32 R31, R9, 0x10000, RZ ;  /* 0x00010000091f7824 */ /* 0x000fe400078e00ff */
[----:B------:R-:W-:Y:S01]  /*80a0*/  FFMA.FTZ R10, R41, R27, R32 ;  /* 0x0000001b290a7223 */ /* 0x000fe20000010020 */
[----:B------:R-:W-:Y:S01]  /*80b0*/  FFMA.FTZ R8, R8, R6, -R37 ;  /* 0x0000000608087223 */ /* 0x000fe20000010825 */
[----:B------:R-:W-:Y:S01]  /*80c0*/  LOP3.LUT R9, R9, 0xffff0000, RZ, 0xc0, !PT ;  /* 0xffff000009097812 */ /* 0x000fe200078ec0ff */
[----:B------:R-:W-:Y:S01]  /*80d0*/  IMAD.U32 R4, R15, 0x10000, RZ ;  /* 0x000100000f047824 */ /* 0x000fe200078e00ff */
[----:B------:R-:W-:Y:S01]  /*80e0*/  LOP3.LUT R11, R11, 0xffff0000, RZ, 0xc0, !PT ;  /* 0xffff00000b0b7812 */ /* 0x000fe200078ec0ff */
[----:B------:R-:W-:Y:S01]  /*80f0*/  IMAD.U32 R28, R7, 0x10000, RZ ;  /* 0x00010000071c7824 */ /* 0x000fe200078e00ff */
[----:B------:R-:W-:Y:S01]  /*8100*/  LOP3.LUT R37, R14, 0xffff0000, RZ, 0xc0, !PT ;  /* 0xffff00000e257812 */ /* 0x000fe200078ec0ff */
[----:B------:R-:W-:Y:S01]  /*8110*/  FMUL.FTZ R27, R12, R33 ;  /* 0x000000210c1b7220 */ /* 0x000fe20000410000 */
[----:B------:R-:W-:-:S02]  /*8120*/  LOP3.LUT R41, R0, 0xffff0000, RZ, 0xc0, !PT ;  /* 0xffff000000297812 */ /* 0x000fc400078ec0ff */
[----:B------:R-:W-:Y:S01]  /*8130*/  LOP3.LUT R15, R15, 0xffff0000, RZ, 0xc0, !PT ;  /* 0xffff00000f0f7812 */ /* 0x000fe200078ec0ff */
[C---:B------:R-:W-:Y:S01]  /*8140*/  IMAD.U32 R26, R5.reuse, 0x10000, RZ ;  /* 0x00010000051a7824 */ /* 0x040fe200078e00ff */
[----:B------:R-:W-:Y:S01]  /*8150*/  LOP3.LUT R5, R5, 0xffff0000, RZ, 0xc0, !PT ;  /* 0xffff000005057812 */ /* 0x000fe200078ec0ff */
[----:B------:R-:W-:Y:S01]  /*8160*/  FFMA.FTZ R39, R20, R6, R39 ;  /* 0x0000000614277223 */ /* 0x000fe20000010027 */
[----:B------:R-:W-:Y:S01]  /*8170*/  LOP3.LUT R7, R7, 0xffff0000, RZ, 0xc0, !PT ;  /* 0xffff000007077812 */ /* 0x000fe200078ec0ff */
[----:B------:R-:W-:Y:S01]  /*8180*/  FMUL.FTZ R35, R40, R31 ;  /* 0x0000001f28237220 */ /* 0x000fe20000410000 */
[C---:B------:R-:W-:Y:S01]  /*8190*/  FMUL.FTZ R33, R4.reuse, R33 ;  /* 0x0000002104217220 */ /* 0x040fe20000410000 */
[----:B------:R-:W-:Y:S01]  /*81a0*/  FFMA.FTZ R27, R4, R28, -R27 ;  /* 0x0000001c041b7223 */ /* 0x000fe2000001081b */
[----:B------:R-:W-:Y:S01]  /*81b0*/  FMUL.FTZ R0, R37, R9 ;  /* 0x0000000925007220 */ /* 0x000fe20000410000 */
[----:B------:R-:W-:Y:S01]  /*81c0*/  FMUL.FTZ R6, R41, R11 ;  /* 0x0000000b29067220 */ /* 0x000fe20000410000 */
[C---:B------:R-:W-:Y:S01]  /*81d0*/  FMUL.FTZ R31, R36.reuse, R31 ;  /* 0x0000001f241f7220 */ /* 0x040fe20000410000 */
[----:B------:R-:W-:Y:S01]  /*81e0*/  FMUL.FTZ R4, R13, R9 ;  /* 0x000000090d047220 */ /* 0x000fe20000410000 */
[----:B------:R-:W-:Y:S01]  /*81f0*/  FMUL.FTZ R20, R15, R11 ;  /* 0x0000000b0f147220 */ /* 0x000fe20000410000 */
[----:B------:R-:W-:Y:S01]  /*8200*/  FFMA.FTZ R35, R36, R26, -R35 ;  /* 0x0000001a24237223 */ /* 0x000fe20000010823 */
[----:B------:R-:W-:Y:S01]  /*8210*/  FFMA.FTZ R33, R12, R28, R33 ;  /* 0x0000001c0c217223 */ /* 0x000fe20000010021 */
[----:B------:R-:W-:Y:S01]  /*8220*/  FFMA.FTZ R0, R13, R5, -R0 ;  /* 0x000000050d007223 */ /* 0x000fe20000010800 */
[----:B------:R-:W-:Y:S01]  /*8230*/  FFMA.FTZ R14, R15, R7, -R6 ;  /* 0x000000070f0e7223 */ /* 0x000fe20000010806 */
[----:B------:R-:W-:Y:S01]  /*8240*/  FFMA.FTZ R31, R40, R26, R31 ;  /* 0x0000001a281f7223 */ /* 0x000fe2000001001f */
[----:B------:R-:W-:Y:S01]  /*8250*/  FFMA.FTZ R12, R37, R5, R4 ;  /* 0x00000005250c7223 */ /* 0x000fe20000010004 */
[----:B------:R-:W-:Y:S01]  /*8260*/  FFMA.FTZ R20, R41, R7, R20 ;  /* 0x0000000729147223 */ /* 0x000fe20000010014 */
[----:B------:R-:W-:-:S02]  /*8270*/  F2FP.BF16.F32.PACK_AB R6, R8, R3 ;  /* 0x000000030806723e */ /* 0x000fc400000010ff */
[----:B------:R-:W-:Y:S02]  /*8280*/  F2FP.BF16.F32.PACK_AB R4, R21, R34 ;  /* 0x000000221504723e */ /* 0x000fe400000010ff */
[----:B------:R-:W-:Y:S02]  /*8290*/  F2FP.BF16.F32.PACK_AB R5, R0, R35 ;  /* 0x000000230005723e */ /* 0x000fe400000010ff */
[----:B------:R-:W-:Y:S02]  /*82a0*/  F2FP.BF16.F32.PACK_AB R7, R14, R27 ;  /* 0x0000001b0e07723e */ /* 0x000fe400000010ff */
[----:B------:R-:W-:Y:S02]  /*82b0*/  F2FP.BF16.F32.PACK_AB R10, R39, R10 ;  /* 0x0000000a270a723e */ /* 0x000fe400000010ff */
[----:B------:R-:W-:Y:S02]  /*82c0*/  F2FP.BF16.F32.PACK_AB R8, R25, R30 ;  /* 0x0000001e1908723e */ /* 0x000fe400000010ff */
[----:B------:R-:W-:-:S02]  /*82d0*/  F2FP.BF16.F32.PACK_AB R9, R12, R31 ;  /* 0x0000001f0c09723e */ /* 0x000fc400000010ff */
[----:B------:R-:W-:Y:S01]  /*82e0*/  F2FP.BF16.F32.PACK_AB R11, R20, R33 ;  /* 0x00000021140b723e */ /* 0x000fe200000010ff */
[----:B------:R2:W-:Y:S04]  /*82f0*/  STS.128 [R42+0x8400], R4 ;  /* 0x008400042a007388 */ /* 0x0005e80000000c00 */
[----:B------:R2:W-:Y:S02]  /*8300*/  STS.128 [R24+0x8400], R8 ;  /* 0x0084000818007388 */ /* 0x0005e40000000c00 */
.L_x_562:
[----:B------:R-:W-:Y:S05]  /*8310*/  BSYNC B0 ;  /* 0x0000000000007941 */ /* 0x000fea0003800000 */
.L_x_551:
[----:B------:R-:W-:Y:S01]  /*8320*/  @!PT LDS RZ, [RZ] ;  /* 0x00000000fffff984 */ /* 0x000fe20000000800 */
[----:B------:R-:W-:Y:S01]  /*8330*/  @!PT LDS RZ, [RZ] ;  /* 0x00000000fffff984 */ /* 0x000fe20000000800 */
[----:B------:R-:W-:Y:S01]  /*8340*/  @!PT LDS RZ, [RZ] ;  /* 0x00000000fffff984 */ /* 0x000fe20000000800 */
[----:B------:R-:W-:Y:S01]  /*8350*/  @!PT LDS RZ, [RZ] ;  /* 0x00000000fffff984 */ /* 0x000fe20000000800 */
[----:B------:R4:W-:Y:S06]  /*8360*/  MEMBAR.ALL.CTA ;  /* 0x0000000000007992 */ /* 0x0009ec0000008000 */
[----:B----4-:R-:W4:Y:S01]  /*8370*/  FENCE.VIEW.ASYNC.S ;  /* 0x00000000000073c6 */ /* 0x010f220000000000 */
[----:B------:R-:W-:Y:S05]  /*8380*/  WARPSYNC.ALL ;  /* 0x0000000000007948 */ /* 0x000fea0003800000 */
[----:B----4-:R-:W-:Y:S06]  /*8390*/  BAR.SYNC.DEFER_BLOCKING 0xd, 0x180 ;  /* 0x0346000000007b1d */ /* 0x010fec0000010000 */
.L_x_548:
[----:B---3--:R-:W-:-:S05]  /*83a0*/  IMAD.U32 R0, RZ, RZ, UR39 ;  /* 0x00000027ff007e24 */ /* 0x008fca000f8e00ff */
[----:B------:R-:W-:-:S13]  /*83b0*/  ISETP.NE.AND P0, PT, R0, 0x3, PT ;  /* 0x000000030000780c */ /* 0x000fda0003f05270 */
[----:B------:R-:W-:Y:S05]  /*83c0*/  @!P0 BRA `(.L_x_572) ;  /* 0x0000000000048947 */ /* 0x000fea0003800000 */
[----:B------:R-:W-:Y:S01]  /*83d0*/  BPT.TRAP 0x1 ;  /* 0x000000040000795c */ /* 0x000fe20000300000 */
.L_x_572:
[----:B0-2---:R-:W-:Y:S01]  /*83e0*/  IMAD R3, R155, 0x8, R18 ;  /* 0x000000089b037824 */ /* 0x005fe200078e0212 */
[----:B-1----:R-:W-:-:S04]  /*83f0*/  SHF.L.U32 R4, R157, 0x1f, RZ ;  /* 0x0000001f9d047819 */ /* 0x002fc800000006ff */
[----:B------:R0:W1:Y:S01]  /*8400*/  SYNCS.PHASECHK.TRANS64.TRYWAIT P1, [R3+URZ+0x16830], R4 ;  /* 0x01683004030075a7 */ /* 0x000062000802017f */
[----:B------:R-:W-:Y:S05]  /*8410*/  @!P0 BRA `(.L_x_573) ;  /* 0x0000000000048947 */ /* 0x000fea0003800000 */
[----:B------:R-:W-:Y:S01]  /*8420*/  BPT.TRAP 0x1 ;  /* 0x000000040000795c */ /* 0x000fe20000300000 */
.L_x_573:
[----:B------:R-:W-:Y:S01]  /*8430*/  IADD3 R0, R18, 0xe400, RZ ;  /* 0x0000e40012007810 */ /* 0x000fe20007ffe0ff */
[----:B------:R-:W-:Y:S01]  /*8440*/  IMAD.MOV.U32 R15, RZ, RZ, 0x40000040 ;  /* 0x40000040ff0f7424 */ /* 0x000fe200078e00ff */
[----:B------:R-:W-:Y:S02]  /*8450*/  LOP3.LUT R14, R29, 0x10000, RZ, 0xfc, !PT ;  /* 0x000100001d0e7812 */ /* 0x000fe400078efcff */
[----:B------:R-:W-:-:S04]  /*8460*/  SHF.R.U32.HI R0, RZ, 0x4, R0 ;  /* 0x00000004ff007819 */ /* 0x000fc80000011600 */
[----:B------:R-:W-:-:S04]  /*8470*/  LOP3.LUT R0, R0, 0x3fff, RZ, 0xc0, !PT ;  /* 0x00003fff00007812 */ /* 0x000fc800078ec0ff */
[----:B------:R-:W-:Y:S01]  /*8480*/  LOP3.LUT R13, R0, 0x10000, RZ, 0xfc, !PT ;  /* 0x00010000000d7812 */ /* 0x000fe200078efcff */
[----:B-1----:R-:W-:Y:S06]  /*8490*/  @P1 BRA `(.L_x_574) ;  /* 0x0000000000081947 */ /* 0x002fec0003800000 */
[----:B------:R-:W1:Y:S02]  /*84a0*/  SYNCS.PHASECHK.TRANS64.TRYWAIT P1, [R3+URZ+0x16830], R4 ;  /* 0x01683004030075a7 */ /* 0x000e64000802017f */
[----:B-1----:R-:W-:Y:S05]  /*84b0*/  @!P1 BRA `(.L_x_575) ;  /* 0x000000d400c89947 */ /* 0x002fea0003800000 */
.L_x_574:
[----:B01----:R-:W-:Y:S01]  /*84c0*/  IMAD R4, R155, 0x400, R13 ;  /* 0x000004009b047824 */ /* 0x003fe200078e020d */
[----:B------:R-:W-:Y:S05]  /*84d0*/  WARPSYNC.ALL ;  /* 0x0000000000007948 */ /* 0x000fea0003800000 */
[----:B------:R-:W-:Y:S01]  /*84e0*/  IMAD.MOV.U32 R5, RZ, RZ, 0x40000040 ;  /* 0x40000040ff057424 */ /* 0x000fe200078e00ff */
[C---:B------:R-:W-:Y:S01]  /*84f0*/  R2UR UR4, R14.reuse ;  /* 0x000000000e0472ca */ /* 0x040fe200000e0000 */
[----:B-----5:R-:W-:Y:S01]  /*8500*/  WARPGROUP.ARRIVE ;  /* 0x00000000000079c5 */ /* 0x020fe20000000000 */
[----:B------:R-:W-:Y:S01]  /*8510*/  R2UR UR5, R15 ;  /* 0x000000000f0572ca */ /* 0x000fe200000e0000 */
[----:B------:R-:W-:Y:S01]  /*8520*/  VIADD R10, R14, 0x2 ;  /* 0x000000020e0a7836 */ /* 0x000fe20000000000 */
[C---:B------:R-:W-:Y:S01]  /*8530*/  R2UR UR6, R4.reuse ;  /* 0x00000000040672ca */ /* 0x040fe200000e0000 */
[----:B------:R-:W-:Y:S01]  /*8540*/  VIADD R6, R4, 0x2 ;  /* 0x0000000204067836 */ /* 0x000fe20000000000 */
[----:B------:R-:W-:Y:S01]  /*8550*/  R2UR UR7, R5 ;  /* 0x00000000050772ca */ /* 0x000fe200000e0000 */
[----:B------:R-:W-:-:S02]  /*8560*/  IMAD.MOV.U32 R11, RZ, RZ, 0x40000040 ;  /* 0x40000040ff0b7424 */ /* 0x000fc400078e00ff */
[----:B------:R-:W-:Y:S02]  /*8570*/  IMAD.MOV.U32 R7, RZ, RZ, 0x40000040 ;  /* 0x40000040ff077424 */ /* 0x000fe400078e00ff */
[C---:B------:R-:W-:Y:S01]  /*8580*/  VIADD R8, R14.reuse, 0x4 ;  /* 0x000000040e087836 */ /* 0x040fe20000000000 */
[----:B------:R0:W-:Y:S01]  /*8590*/  STL.64 [R1+0x10], R10 ;  /* 0x0000100a01007387 */ /* 0x0001e20000100a00 */
[----:B------:R-:W-:Y:S02]  /*85a0*/  IMAD.MOV.U32 R9, RZ, RZ, 0x40000040 ;  /* 0x40000040ff097424 */ /* 0x000fe400078e00ff */
[----:B------:R-:W-:Y:S02]  /*85b0*/  VIADD R20, R14, 0x6 ;  /* 0x000000060e147836 */ /* 0x000fe40000000000 */
[----:B------:R-:W-:Y:S01]  /*85c0*/  IMAD.MOV.U32 R21, RZ, RZ, 0x40000040 ;  /* 0x40000040ff157424 */ /* 0x000fe200078e00ff */
[----:B------:R0:W-:Y:S01]  /*85d0*/  STL.64 [R1+0x8], R8 ;  /* 0x0000080801007387 */ /* 0x0001e20000100a00 */
[----:B------:R-:W-:Y:S01]  /*85e0*/  HGMMA.64x128x16.F32.BF16 R24, gdesc[UR4], RZ, !UPT, gsb0 ;  /* 0x01e00000041879f0 */ /* 0x000fe2000c0018ff */
[----:B------:R-:W-:Y:S01]  /*85f0*/  R2UR UR4, R10 ;  /* 0x000000000a0472ca */ /* 0x000fe200000e0000 */
[----:B------:R-:W-:Y:S01]  /*8600*/  IMAD.MOV.U32 R5, RZ, RZ, 0x40000040 ;  /* 0x40000040ff057424 */ /* 0x000fe200078e00ff */
[----:B------:R-:W-:Y:S01]  /*8610*/  R2UR UR5, R11 ;  /* 0x000000000b0572ca */ /* 0x000fe200000e0000 */
[----:B------:R-:W-:Y:S01]  /*8620*/  IMAD.MOV.U32 R119, RZ, RZ, RZ ;  /* 0x000000ffff777224 */ /* 0x000fe200078e00ff */
[----:B------:R-:W-:-:S02]  /*8630*/  R2UR UR6, R6 ;  /* 0x00000000060672ca */ /* 0x000fc400000e0000 */
[----:B------:R-:W-:Y:S01]  /*8640*/  R2UR UR7, R7 ;  /* 0x00000000070772ca */ /* 0x000fe200000e0000 */
[----:B------:R-:W-:Y:S01]  /*8650*/  IMAD.MOV.U32 R7, RZ, RZ, 0x40000040 ;  /* 0x40000040ff077424 */ /* 0x000fe200078e00ff */
[C---:B------:R-:W-:Y:S01]  /*8660*/  IADD3 R6, R4.reuse, 0x4, RZ ;  /* 0x0000000404067810 */ /* 0x040fe20007ffe0ff */
[----:B------:R-:W-:Y:S01]  /*8670*/  VIADD R4, R4, 0x6 ;  /* 0x0000000604047836 */ /* 0x000fe20000000000 */
[----:B------:R-:W-:Y:S02]  /*8680*/  WARPGROUP.DEPBAR.LE gsb0, 0x0 ;  /* 0x00008000000079c5 */ /* 0x000fe40000010000 */
[----:B------:R-:W-:-:S07]  /*8690*/  WARPGROUP.ARRIVE ;  /* 0x00000000000079c5 */ /* 0x000fce0000000000 */
[----:B------:R-:W-:Y:S01]  /*86a0*/  HGMMA.64x128x16.F32.BF16 R24, gdesc[UR4], R24, gsb0 ;  /* 0x01e00000041879f0 */ /* 0x000fe20008001818 */
[----:B------:R-:W-:Y:S02]  /*86b0*/  R2UR UR4, R8 ;  /* 0x00000000080472ca */ /* 0x000fe400000e0000 */
[----:B------:R-:W-:Y:S02]  /*86c0*/  R2UR UR5, R9 ;  /* 0x00000000090572ca */ /* 0x000fe400000e0000 */
[----:B------:R-:W-:Y:S02]  /*86d0*/  R2UR UR6, R6 ;  /* 0x00000000060672ca */ /* 0x000fe400000e0000 */
[----:B------:R-:W-:Y:S01]  /*86e0*/  R2UR UR7, R7 ;  /* 0x00000000070772ca */ /* 0x000fe200000e0000 */
[----:B------:R-:W-:Y:S02]  /*86f0*/  WARPGROUP.DEPBAR.LE gsb0, 0x0 ;  /* 0x00008000000079c5 */ /* 0x000fe40000010000 */
[----:B------:R-:W-:-:S10]  /*8700*/  WARPGROUP.ARRIVE ;  /* 0x00000000000079c5 */ /* 0x000fd40000000000 */
[----:B------:R-:W-:Y:S01]  /*8710*/  HGMMA.64x128x16.F32.BF16 R24, gdesc[UR4], R24, gsb0 ;  /* 0x01e00000041879f0 */ /* 0x000fe20008001818 */
[----:B------:R-:W-:Y:S02]  /*8720*/  R2UR UR4, R20 ;  /* 0x00000000140472ca */ /* 0x000fe400000e0000 */
[----:B------:R-:W-:Y:S02]  /*8730*/  R2UR UR5, R21 ;  /* 0x00000000150572ca */ /* 0x000fe400000e0000 */
[----:B------:R-:W-:Y:S02]  /*8740*/  R2UR UR6, R4 ;  /* 0x00000000040672ca */ /* 0x000fe400000e0000 */
[----:B------:R-:W-:Y:S01]  /*8750*/  R2UR UR7, R5 ;  /* 0x00000000050772ca */ /* 0x000fe200000e0000 */
[----:B------:R-:W-:Y:S02]  /*8760*/  WARPGROUP.DEPBAR.LE gsb0, 0x0 ;  /* 0x00008000000079c5 */ /* 0x000fe40000010000 */
[----:B------:R-:W-:-:S10]  /*8770*/  WARPGROUP.ARRIVE ;  /* 0x00000000000079c5 */ /* 0x000fd40000000000 */
[----:B------:R-:W-:Y:S03]  /*8780*/  HGMMA.64x128x16.F32.BF16 R24, gdesc[UR4], R24, gsb0 ;  /* 0x01e00000041879f0 */ /* 0x000fe60008001818 */
[----:B------:R-:W-:Y:S02]  /*8790*/  WARPGROUP.DEPBAR.LE gsb0, 0x0 ;  /* 0x00008000000079c5 */ /* 0x000fe40000010000 */
[----:B0-----:R-:W-:Y:S05]  /*87a0*/  @!P0 BRA `(.L_x_576) ;  /* 0x0000000000048947 */ /* 0x001fea0003800000 */
[----:B------:R-:W-:Y:S01]  /*87b0*/  BPT.TRAP 0x1 ;  /* 0x000000040000795c */ /* 0x000fe20000300000 */
.L_x_576:
[----:B------:R-:W2:Y:S04]  /*87c0*/  LDL R4, [R1+0x5c] ;  /* 0x00005c0001047983 */ /* 0x000ea80000100800 */
[----:B------:R-:W3:Y:S01]  /*87d0*/  LDL R0, [R1+0x48] ;  /* 0x0000480001007983 */ /* 0x000ee20000100800 */
[----:B------:R-:W-:Y:S01]  /*87e0*/  P2R R5, PR, RZ, 0x1 ;  /* 0x00000001ff057803 */ /* 0x000fe20000000000 */
[----:B------:R-:W-:Y:S01]  /*87f0*/  ULDC UR4, c[0x0][0x988] ;  /* 0x0002620000047ab9 */ /* 0x000fe20000000800 */
[----:B------:R-:W-:Y:S01]  /*8800*/  IADD3 R3, R3, 0x16840, RZ ;  /* 0x0001684003037810 */ /* 0x000fe20007ffe0ff */
[----:B------:R-:W-:Y:S01]  /*8810*/  ULDC UR5, c[0x0][0x988] ;  /* 0x0002620000057ab9 */ /* 0x000fe20000000800 */
[--C-:B------:R-:W-:Y:S01]  /*8820*/  IMAD.MOV.U32 R118, RZ, RZ, R119.reuse ;  /* 0x000000ffff767224 */ /* 0x100fe200078e0077 */
[-C--:B------:R-:W-:Y:S01]  /*8830*/  MOV R111, R119.reuse ;  /* 0x00000077006f7202 */ /* 0x080fe20000000f00 */
[--C-:B------:R-:W-:Y:S01]  /*8840*/  IMAD.MOV.U32 R117, RZ, RZ, R119.reuse ;  /* 0x000000ffff757224 */ /* 0x100fe200078e0077 */
[-C--:B------:R-:W-:Y:S01]  /*8850*/  MOV R102, R119.reuse ;  /* 0x0000007700667202 */ /* 0x080fe20000000f00 */
[--C-:B------:R-:W-:Y:S01]  /*8860*/  IMAD.MOV.U32 R116, RZ, RZ, R119.reuse ;  /* 0x000000ffff747224 */ /* 0x100fe200078e0077 */
[----:B------:R-:W-:Y:S01]  /*8870*/  MOV R93, R119 ;  /* 0x00000077005d7202 */ /* 0x000fe20000000f00 */
[----:B------:R-:W-:-:S02]  /*8880*/  IMAD.MOV.U32 R115, RZ, RZ, R119 ;  /* 0x000000ffff737224 */ /* 0x000fc400078e0077 */
[--C-:B------:R-:W-:Y:S02]  /*8890*/  IMAD.MOV.U32 R114, RZ, RZ, R119.reuse ;  /* 0x000000ffff727224 */ /* 0x100fe400078e0077 */
[--C-:B------:R-:W-:Y:S02]  /*88a0*/  IMAD.MOV.U32 R113, RZ, RZ, R119.reuse ;  /* 0x000000ffff717224 */ /* 0x100fe400078e0077 */
[--C-:B------:R-:W-:Y:S02]  /*88b0*/  IMAD.MOV.U32 R112, RZ, RZ, R119.reuse ;  /* 0x000000ffff707224 */ /* 0x100fe400078e0077 */
[--C-:B------:R-:W-:Y:S02]  /*88c0*/  IMAD.MOV.U32 R110, RZ, RZ, R119.reuse ;  /* 0x000000ffff6e7224 */ /* 0x100fe400078e0077 */
[--C-:B------:R-:W-:Y:S02]  /*88d0*/  IMAD.MOV.U32 R109, RZ, RZ, R119.reuse ;  /* 0x000000ffff6d7224 */ /* 0x100fe400078e0077 */
        /* <DEDUP_REMOVED lines=17> */
[----:B------:R-:W-:Y:S02]  /*89f0*/  IMAD.MOV.U32 R89, RZ, RZ, R119 ;  /* 0x000000ffff597224 */ /* 0x000fe400078e0077 */
[----:B--2---:R-:W-:-:S04]  /*8a00*/  IMAD.IADD R4, R4, 0x1, R88 ;  /* 0x0000000104047824 */ /* 0x004fc800078e0258 */
[----:B---3--:R-:W-:-:S05]  /*8a10*/  IMAD R4, R0, -0x80, R4 ;  /* 0xffffff8000047824 */ /* 0x008fca00078e0204 */
[C---:B------:R-:W-:Y:S02]  /*8a20*/  ISETP.GT.AND P3, PT, R4.reuse, RZ, PT ;  /* 0x000000ff0400720c */ /* 0x040fe40003f64270 */
[C---:B------:R-:W-:Y:S02]  /*8a30*/  ISETP.GT.AND P1, PT, R4.reuse, 0x1, PT ;  /* 0x000000010400780c */ /* 0x040fe40003f24270 */
[----:B------:R-:W-:Y:S02]  /*8a40*/  ISETP.GT.AND P2, PT, R4, 0x8, PT ;  /* 0x000000080400780c */ /* 0x000fe40003f44270 */
[----:B------:R-:W-:Y:S02]  /*8a50*/  FSEL R24, R24, -INF , P3 ;  /* 0xff80000018187808 */ /* 0x000fe40001800000 */
        /* <DEDUP_REMOVED lines=79> */
[----:B------:R-:W-:-:S02]  /*8f50*/  ISETP.GT.AND P0, PT, R4, 0x59, PT ;  /* 0x000000590400780c */ /* 0x000fc40003f04270 */
[----:B------:R-:W-:Y:S02]  /*8f60*/  FSEL R68, R68, -INF , P2 ;  /* 0xff80000044447808 */ /* 0x000fe40001000000 */
[----:B------:R-:W-:Y:S02]  /*8f70*/  FMNMX.FTZ R7, R65, R0, !PT ;  /* 0x0000000041077209 */ /* 0x000fe40007810000 */
[----:B------:R-:W-:Y:S02]  /*8f80*/  ISETP.GT.AND P6, PT, R4, 0x60, PT ;  /* 0x000000600400780c */ /* 0x000fe40003fc4270 */
        /* <DEDUP_REMOVED lines=9> */
[----:B------:R-:W-:Y:S02]  /*9020*/  FSEL R70, R70, -INF , P2 ;  /* 0xff80000046467808 */ /* 0x000fe40001000000 */
[----:B------:R-:W-:Y:S02]  /*9030*/  ISETP.GT.AND P2, PT, R4, 0x69, PT ;  /* 0x000000690400780c */ /* 0x000fe40003f44270 */
[----:B------:R-:W-:Y:S02]  /*9040*/  FSEL R76, R76, -INF , P1 ;  /* 0xff8000004c4c7808 */ /* 0x000fe40000800000 */
[----:B------:R-:W-:Y:S02]  /*9050*/  FMNMX.FTZ R7, R73, R0, !PT ;  /* 0x0000000049077209 */ /* 0x000fe40007810000 */
[----:B------:R-:W-:Y:S02]  /*9060*/  FSEL R66, R66, -INF , P3 ;  /* 0xff80000042427808 */ /* 0x000fe40001800000 */
[----:B------:R-:W-:-:S02]  /*9070*/  FSEL R77, R77, -INF , P2 ;  /* 0xff8000004d4d7808 */ /* 0x000fc40001000000 */
[----:B------:R-:W-:Y:S02]  /*9080*/  FMNMX.FTZ R0, R76, R7, !PT ;  /* 0x000000074c007209 */ /* 0x000fe40007810000 */
[----:B------:R-:W-:Y:S02]  /*9090*/  ISETP.GT.AND P3, PT, R4, 0x70, PT ;  /* 0x000000700400780c */ /* 0x000fe40003f64270 */
[----:B------:R-:W-:Y:S02]  /*90a0*/  FSEL R63, R63, -INF , P4 ;  /* 0xff8000003f3f7808 */ /* 0x000fe40002000000 */
[----:B------:R-:W-:Y:S02]  /*90b0*/  FSEL R80, R80, -INF , P3 ;  /* 0xff80000050507808 */ /* 0x000fe40001800000 */
[----:B------:R-:W-:Y:S02]  /*90c0*/  FMNMX.FTZ R7, R77, R0, !PT ;  /* 0x000000004d077209 */ /* 0x000fe40007810000 */
[----:B------:R-:W-:-:S02]  /*90d0*/  ISETP.GT.AND P4, PT, R4, 0x71, PT ;  /* 0x000000710400780c */ /* 0x000fc40003f84270 */
[----:B------:R-:W-:Y:S02]  /*90e0*/  FSEL R62, R62, -INF , P5 ;  /* 0xff8000003e3e7808 */ /* 0x000fe40002800000 */
[----:B------:R-:W-:Y:S02]  /*90f0*/  FSEL R81, R81, -INF , P4 ;  /* 0xff80000051517808 */ /* 0x000fe40002000000 */
[----:B------:R-:W-:Y:S02]  /*9100*/  FMNMX.FTZ R0, R80, R7, !PT ;  /* 0x0000000750007209 */ /* 0x000fe40007810000 */
[----:B------:R-:W-:Y:S02]  /*9110*/  ISETP.GT.AND P5, PT, R4, 0x78, PT ;  /* 0x000000780400780c */ /* 0x000fe40003fa4270 */
[----:B------:R-:W-:Y:S02]  /*9120*/  FMNMX.FTZ R7, R81, R0, !PT ;  /* 0x0000000051077209 */ /* 0x000fe40007810000 */
[----:B------:R-:W-:-:S02]  /*9130*/  FSEL R84, R84, -INF , P5 ;  /* 0xff80000054547808 */ /* 0x000fc40002800000 */
[----:B------:R-:W-:Y:S02]  /*9140*/  ISETP.GT.AND P6, PT, R4, 0x79, PT ;  /* 0x000000790400780c */ /* 0x000fe40003fc4270 */
[----:B------:R-:W-:Y:S02]  /*9150*/  FMNMX.FTZ R0, R84, R7, !PT ;  /* 0x0000000754007209 */ /* 0x000fe40007810000 */
[----:B------:R-:W-:Y:S02]  /*9160*/  FSEL R85, R85, -INF , P6 ;  /* 0xff80000055557808 */ /* 0x000fe40003000000 */
[----:B------:R-:W-:Y:S02]  /*9170*/  P2R R12, PR, RZ, 0x1 ;  /* 0x00000001ff0c7803 */ /* 0x000fe40000000000 */
[----:B------:R-:W-:Y:S02]  /*9180*/  FMNMX.FTZ R7, R85, R0, !PT ;  /* 0x0000000055077209 */ /* 0x000fe40007810000 */
[----:B------:R-:W-:-:S02]  /*9190*/  P2R R11, PR, RZ, 0x2 ;  /* 0x00000002ff0b7803 */ /* 0x000fc40000000000 */
[C---:B------:R-:W-:Y:S01]  /*91a0*/  ISETP.GT.AND P1, PT, R4.reuse, 0x59, PT ;  /* 0x000000590400780c */ /* 0x040fe20003f24270 */
[----:B------:R-:W0:Y:S01]  /*91b0*/  SHFL.BFLY PT, R0, R7, 0x2, 0x1f ;  /* 0x0c401f0007007f89 */ /* 0x000e2200000e0000 */
[----:B------:R-:W-:Y:S02]  /*91c0*/  ISETP.GT.AND P0, PT, R4, 0x60, PT ;  /* 0x000000600400780c */ /* 0x000fe40003f04270 */
[----:B------:R-:W-:Y:S02]  /*91d0*/  FSEL R71, R71, -INF , P1 ;  /* 0xff80000047477808 */ /* 0x000fe40000800000 */
[----:B------:R-:W-:Y:S02]  /*91e0*/  ISETP.NE.AND P1, PT, R11, RZ, PT ;  /* 0x000000ff0b00720c */ /* 0x000fe40003f25270 */
[----:B------:R-:W-:Y:S02]  /*91f0*/  P2R R10, PR, RZ, 0x4 ;  /* 0x00000004ff0a7803 */ /* 0x000fe40000000000 */
[----:B------:R-:W-:-:S02]  /*9200*/  FSEL R74, R74, -INF , P0 ;  /* 0xff8000004a4a7808 */ /* 0x000fc40000000000 */
[----:B------:R-:W-:Y:S02]  /*9210*/  ISETP.NE.AND P0, PT, R12, RZ, PT ;  /* 0x000000ff0c00720c */ /* 0x000fe40003f05270 */
[----:B------:R-:W-:Y:S02]  /*9220*/  FSEL R78, R78, -INF , P1 ;  /* 0xff8000004e4e7808 */ /* 0x000fe40000800000 */
[----:B------:R-:W-:Y:S02]  /*9230*/  FSEL R75, R75, -INF , P0 ;  /* 0xff8000004b4b7808 */ /* 0x000fe40000000000 */
[----:B------:R-:W-:Y:S02]  /*9240*/  ISETP.NE.AND P0, PT, R5, RZ, PT ;  /* 0x000000ff0500720c */ /* 0x000fe40003f05270 */
[----:B------:R-:W-:Y:S02]  /*9250*/  FSEL R82, R82, -INF , P3 ;  /* 0xff80000052527808 */ /* 0x000fe40001800000 */
[----:B------:R-:W-:-:S02]  /*9260*/  FSEL R83, R83, -INF , P4 ;  /* 0xff80000053537808 */ /* 0x000fc40002000000 */
[----:B------:R-:W-:Y:S02]  /*9270*/  FSEL R86, R86, -INF , P5 ;  /* 0xff80000056567808 */ /* 0x000fe40002800000 */
[----:B0-----:R-:W-:Y:S02]  /*9280*/  FMNMX.FTZ R8, R7, R0, !PT ;  /* 0x0000000007087209 */ /* 0x001fe40007810000 */
[----:B------:R-:W-:-:S03]  /*9290*/  FSEL R87, R87, -INF , P6 ;  /* 0xff80000057577808 */ /* 0x000fc60003000000 */
[----:B------:R-:W0:Y:S02]  /*92a0*/  SHFL.BFLY PT, R9, R8, 0x1, 0x1f ;  /* 0x0c201f0008097f89 */ /* 0x000e2400000e0000 */
[----:B0-----:R-:W-:Y:S02]  /*92b0*/  FMNMX.FTZ R0, R8, R9, !PT ;  /* 0x0000000908007209 */ /* 0x001fe40007810000 */
[----:B------:R-:W-:Y:S02]  /*92c0*/  FMNMX.FTZ R9, R26, R27, !PT ;  /* 0x0000001b1a097209 */ /* 0x000fe40007810000 */
[C---:B------:R-:W-:Y:S01]  /*92d0*/  FSETP.NEU.FTZ.AND P2, PT, R0.reuse, -INF , PT ;  /* 0xff8000000000780b */ /* 0x040fe20003f5d000 */
[----:B------:R-:W-:Y:S01]  /*92e0*/  FMUL.FTZ R6, R0, UR4 ;  /* 0x0000000400067c20 */ /* 0x000fe20008410000 */
[----:B------:R-:W-:-:S04]  /*92f0*/  FMNMX.FTZ R4, R30, R9, !PT ;  /* 0x000000091e047209 */ /* 0x000fc80007810000 */
[----:B------:R-:W-:Y:S02]  /*9300*/  FMNMX.FTZ R9, R31, R4, !PT ;  /* 0x000000041f097209 */ /* 0x000fe40007810000 */
[----:B------:R-:W-:Y:S02]  /*9310*/  FSEL R6, R6, RZ, P2 ;  /* 0x000000ff06067208 */ /* 0x000fe40001000000 */
[----:B------:R-:W-:Y:S02]  /*9320*/  FMNMX.FTZ R4, R34, R9, !PT ;  /* 0x0000000922047209 */ /* 0x000fe40007810000 */
[----:B------:R-:W-:Y:S01]  /*9330*/  ISETP.NE.AND P2, PT, R10, RZ, PT ;  /* 0x000000ff0a00720c */ /* 0x000fe20003f45270 */
[--C-:B------:R-:W-:Y:S01]  /*9340*/  FFMA.FTZ R5, R25, UR4, -R6.reuse ;  /* 0x0000000419057c23 */ /* 0x100fe20008010806 */
[----:B------:R-:W-:Y:S01]  /*9350*/  FMNMX.FTZ R11, R35, R4, !PT ;  /* 0x00000004230b7209 */ /* 0x000fe20007810000 */
[--C-:B------:R-:W-:Y:S01]  /*9360*/  FFMA.FTZ R7, R29, UR4, -R6.reuse ;  /* 0x000000041d077c23 */ /* 0x100fe20008010806 */
[--C-:B------:R-:W-:Y:S01]  /*9370*/  FFMA.FTZ R9, R33, UR4, -R6.reuse ;  /* 0x0000000421097c23 */ /* 0x100fe20008010806 */
[----:B------:R-:W-:Y:S01]  /*9380*/  FSEL R79, R79, -INF , P2 ;  /* 0xff8000004f4f7808 */ /* 0x000fe20001000000 */
[--C-:B------:R-:W-:Y:S01]  /*9390*/  FFMA.FTZ R148, R24, UR4, -R6.reuse ;  /* 0x0000000418947c23 */ /* 0x100fe20008010806 */
[----:B------:R-:W-:Y:S01]  /*93a0*/  FMNMX.FTZ R4, R38, R11, !PT ;  /* 0x0000000b26047209 */ /* 0x000fe20007810000 */
[--C-:B------:R-:W-:Y:S01]  /*93b0*/  FFMA.FTZ R150, R28, UR4, -R6.reuse ;  /* 0x000000041c967c23 */ /* 0x100fe20008010806 */
[----:B------:R-:W-:Y:S01]  /*93c0*/  MUFU.EX2 R5, R5 ;  /* 0x0000000500057308 */ /* 0x000fe20000000800 */
[--C-:B------:R-:W-:Y:S01]  /*93d0*/  FFMA.FTZ R124, R40, UR4, -R6.reuse ;  /* 0x00000004287c7c23 */ /* 0x100fe20008010806 */
[----:B------:R-:W-:Y:S01]  /*93e0*/  FMNMX.FTZ R11, R39, R4, !PT ;  /* 0x00000004270b7209 */ /* 0x000fe20007810000 */
[--C-:B------:R-:W-:Y:S01]  /*93f0*/  FFMA.FTZ R120, R32, UR4, -R6.reuse ;  /* 0x0000000420787c23 */ /* 0x100fe20008010806 */
[--C-:B------:R-:W-:Y:S01]  /*9400*/  FFMA.FTZ R122, R36, UR4, -R6.reuse ;  /* 0x00000004247a7c23 */ /* 0x100fe20008010806 */
[--C-:B------:R-:W-:Y:S01]  /*9410*/  FFMA.FTZ R126, R44, UR4, -R6.reuse ;  /* 0x000000042c7e7c23 */ /* 0x100fe20008010806 */
[----:B------:R-:W-:Y:S01]  /*9420*/  FMNMX.FTZ R4, R42, R11, !PT ;  /* 0x0000000b2a047209 */ /* 0x000fe20007810000 */
[--C-:B------:R-:W-:Y:S01]  /*9430*/  FFMA.FTZ R11, R37, UR4, -R6.reuse ;  /* 0x00000004250b7c23 */ /* 0x100fe20008010806 */
[----:B------:R-:W0:Y:S01]  /*9440*/  MUFU.EX2 R148, R148 ;  /* 0x0000009400947308 */ /* 0x000e220000000800 */
[--C-:B------:R-:W-:Y:S01]  /*9450*/  FFMA.FTZ R128, R48, UR4, -R6.reuse ;  /* 0x0000000430807c23 */ /* 0x100fe20008010806 */
[----:B------:R-:W-:Y:S01]  /*9460*/  FMNMX.FTZ R25, R43, R4, !PT ;  /* 0x000000042b197209 */ /* 0x000fe20007810000 */
[--C-:B------:R-:W-:Y:S01]  /*9470*/  FFMA.FTZ R130, R52, UR4, -R6.reuse ;  /* 0x0000000434827c23 */ /* 0x100fe20008010806 */
[--C-:B------:R-:W-:Y:S01]  /*9480*/  FFMA.FTZ R132, R56, UR4, -R6.reuse ;  /* 0x0000000438847c23 */ /* 0x100fe20008010806 */
[--C-:B------:R-:W-:Y:S01]  /*9490*/  FFMA.FTZ R134, R60, UR4, -R6.reuse ;  /* 0x000000043c867c23 */ /* 0x100fe20008010806 */
[----:B------:R-:W-:Y:S01]  /*94a0*/  FMNMX.FTZ R4, R46, R25, !PT ;  /* 0x000000192e047209 */ /* 0x000fe20007810000 */
[--C-:B------:R-:W-:Y:S01]  /*94b0*/  FFMA.FTZ R136, R64, UR4, -R6.reuse ;  /* 0x0000000440887c23 */ /* 0x100fe20008010806 */
[----:B------:R-:W1:Y:S01]  /*94c0*/  MUFU.EX2 R150, R150 ;  /* 0x0000009600967308 */ /* 0x000e620000000800 */
[--C-:B------:R-:W-:Y:S01]  /*94d0*/  FFMA.FTZ R138, R68, UR4, -R6.reuse ;  /* 0x00000004448a7c23 */ /* 0x100fe20008010806 */
[----:B------:R-:W-:Y:S01]  /*94e0*/  FMNMX.FTZ R25, R47, R4, !PT ;  /* 0x000000042f197209 */ /* 0x000fe20007810000 */
[--C-:B------:R-:W-:Y:S01]  /*94f0*/  FFMA.FTZ R140, R72, UR4, -R6.reuse ;  /* 0x00000004488c7c23 */ /* 0x100fe20008010806 */
[--C-:B------:R-:W-:Y:S01]  /*9500*/  FFMA.FTZ R142, R76, UR4, -R6.reuse ;  /* 0x000000044c8e7c23 */ /* 0x100fe20008010806 */
[--C-:B------:R-:W-:Y:S01]  /*9510*/  FFMA.FTZ R144, R80, UR4, -R6.reuse ;  /* 0x0000000450907c23 */ /* 0x100fe20008010806 */
[----:B------:R-:W-:Y:S01]  /*9520*/  FMNMX.FTZ R4, R50, R25, !PT ;  /* 0x0000001932047209 */ /* 0x000fe20007810000 */
[--C-:B------:R-:W-:Y:S01]  /*9530*/  FFMA.FTZ R25, R41, UR4, -R6.reuse ;  /* 0x0000000429197c23 */ /* 0x100fe20008010806 */
[----:B------:R-:W2:Y:S01]  /*9540*/  MUFU.EX2 R7, R7 ;  /* 0x0000000700077308 */ /* 0x000ea20000000800 */
[--C-:B------:R-:W-:Y:S01]  /*9550*/  FFMA.FTZ R81, R81, UR4, -R6.reuse ;  /* 0x0000000451517c23 */ /* 0x100fe20008010806 */
[----:B------:R-:W-:Y:S01]  /*9560*/  FMNMX.FTZ R29, R51, R4, !PT ;  /* 0x00000004331d7209 */ /* 0x000fe20007810000 */
[----:B------:R-:W-:Y:S01]  /*9570*/  FFMA.FTZ R146, R84, UR4, -R6 ;  /* 0x0000000454927c23 */ /* 0x000fe20008010806 */
[----:B------:R-:W-:-:S02]  /*9580*/  IMAD.U32 R44, RZ, RZ, UR38 ;  /* 0x00000026ff2c7e24 */ /* 0x000fc4000f8e00ff */
[----:B------:R-:W-:Y:S02]  /*9590*/  FMNMX.FTZ R4, R54, R29, !PT ;  /* 0x0000001d36047209 */ /* 0x000fe40007810000 */
[----:B------:R-:W3:Y:S01]  /*95a0*/  MUFU.EX2 R120, R120 ;  /* 0x0000007800787308 */ /* 0x000ee20000000800 */
[----:B------:R-:W-:Y:S02]  /*95b0*/  PRMT R3, R44, 0x654, R3 ;  /* 0x000006542c037816 */ /* 0x000fe40000000003 */
[----:B------:R-:W-:Y:S02]  /*95c0*/  FMNMX.FTZ R29, R55, R4, !PT ;  /* 0x00000004371d7209 */ /* 0x000fe40007810000 */
[----:B------:R4:W-:Y:S02]  /*95d0*/  SYNCS.ARRIVE.TRANS64.RED.A1T0 RZ, [R3+URZ], RZ ;  /* 0x000000ff03ff79a7 */ /* 0x0009e4000810043f */
[----:B------:R-:W-:Y:S01]  /*95e0*/  FMNMX.FTZ R4, R58, R29, !PT ;  /* 0x0000001d3a047209 */ /* 0x000fe20007810000 */
[----:B------:R-:W-:Y:S01]  /*95f0*/  FFMA.FTZ R29, R45, UR4, -R6 ;  /* 0x000000042d1d7c23 */ /* 0x000fe20008010806 */
[----:B------:R-:W5:Y:S02]  /*9600*/  MUFU.EX2 R9, R9 ;  /* 0x0000000900097308 */ /* 0x000f640000000800 */
[----:B------:R-:W-:-:S04]  /*9610*/  FMNMX.FTZ R33, R59, R4, !PT ;  /* 0x000000043b217209 */ /* 0x000fc80007810000 */
[----:B------:R-:W-:Y:S02]  /*9620*/  FMNMX.FTZ R4, R62, R33, !PT ;  /* 0x000000213e047209 */ /* 0x000fe40007810000 */
[----:B------:R-:W4:Y:S02]  /*9630*/  MUFU.EX2 R122, R122 ;  /* 0x0000007a007a7308 */ /* 0x000f240000000800 */
[----:B------:R-:W-:-:S04]  /*9640*/  FMNMX.FTZ R33, R63, R4, !PT ;  /* 0x000000043f217209 */ /* 0x000fc80007810000 */
[----:B------:R-:W-:Y:S01]  /*9650*/  FMNMX.FTZ R4, R66, R33, !PT ;  /* 0x0000002142047209 */ /* 0x000fe20007810000 */
[--C-:B------:R-:W-:Y:S01]  /*9660*/  FFMA.FTZ R33, R49, UR4, -R6.reuse ;  /* 0x0000000431217c23 */ /* 0x100fe20008010806 */
[----:B------:R-:W-:Y:S01]  /*9670*/  FFMA.FTZ R49, R65, UR4, -R6 ;  /* 0x0000000441317c23 */ /* 0x000fe20008010806 */
[----:B------:R-:W4:Y:S01]  /*9680*/  MUFU.EX2 R11, R11 ;  /* 0x0000000b000b7308 */ /* 0x000f220000000800 */
[----:B------:R-:W-:-:S04]  /*9690*/  FMNMX.FTZ R37, R67, R4, !PT ;  /* 0x0000000443257209 */ /* 0x000fc80007810000 */
[----:B------:R-:W-:-:S03]  /*96a0*/  FMNMX.FTZ R4, R70, R37, !PT ;  /* 0x0000002546047209 */ /* 0x000fc60007810000 */
[----:B------:R-:W-:Y:S01]  /*96b0*/  MUFU.EX2 R124, R124 ;  /* 0x0000007c007c7308 */ /* 0x000fe20000000800 */
[----:B------:R-:W-:-:S04]  /*96c0*/  FMNMX.FTZ R37, R71, R4, !PT ;  /* 0x0000000447257209 */ /* 0x000fc80007810000 */
[----:B------:R-:W-:Y:S01]  /*96d0*/  FMNMX.FTZ R4, R74, R37, !PT ;  /* 0x000000254a047209 */ /* 0x000fe20007810000 */
[--C-:B------:R-:W-:Y:S01]  /*96e0*/  FFMA.FTZ R37, R53, UR4, -R6.reuse ;  /* 0x0000000435257c23 */ /* 0x100fe20008010806 */
[--C-:B------:R-:W-:Y:S01]  /*96f0*/  FFMA.FTZ R53, R69, UR4, -R6.reuse ;  /* 0x0000000445357c23 */ /* 0x100fe20008010806 */
[----:B------:R-:W-:Y:S01]  /*9700*/  FFMA.FTZ R69, R85, UR4, -R6 ;  /* 0x0000000455457c23 */ /* 0x000fe20008010806 */
[----:B------:R-:W-:Y:S01]  /*9710*/  FMNMX.FTZ R41, R75, R4, !PT ;  /* 0x000000044b297209 */ /* 0x000fe20007810000 */
[----:B------:R-:W-:Y:S03]  /*9720*/  MUFU.EX2 R25, R25 ;  /* 0x0000001900197308 */ /* 0x000fe60000000800 */
[----:B------:R-:W-:-:S04]  /*9730*/  FMNMX.FTZ R4, R78, R41, !PT ;  /* 0x000000294e047209 */ /* 0x000fc80007810000 */
[----:B------:R-:W-:Y:S01]  /*9740*/  FMNMX.FTZ R41, R79, R4, !PT ;  /* 0x000000044f297209 */ /* 0x000fe20007810000 */
[----:B------:R-:W-:Y:S03]  /*9750*/  MUFU.EX2 R126, R126 ;  /* 0x0000007e007e7308 */ /* 0x000fe60000000800 */
[----:B------:R-:W-:Y:S01]  /*9760*/  FMNMX.FTZ R4, R82, R41, !PT ;  /* 0x0000002952047209 */ /* 0x000fe20007810000 */
[----:B------:R-:W-:-:S03]  /*9770*/  FFMA.FTZ R41, R57, UR4, -R6 ;  /* 0x0000000439297c23 */ /* 0x000fc60008010806 */
[----:B------:R-:W-:Y:S01]  /*9780*/  FMNMX.FTZ R45, R83, R4, !PT ;  /* 0x00000004532d7209 */ /* 0x000fe20007810000 */
[----:B------:R-:W-:Y:S03]  /*9790*/  MUFU.EX2 R29, R29 ;  /* 0x0000001d001d7308 */ /* 0x000fe60000000800 */
[----:B------:R-:W-:Y:S01]  /*97a0*/  FMNMX.FTZ R4, R86, R45, !PT ;  /* 0x0000002d56047209 */ /* 0x000fe20007810000 */
[--C-:B------:R-:W-:Y:S01]  /*97b0*/  FFMA.FTZ R45, R61, UR4, -R6.reuse ;  /* 0x000000043d2d7c23 */ /* 0x100fe20008010806 */
[--C-:B------:R-:W-:Y:S02]  /*97c0*/  FFMA.FTZ R61, R77, UR4, -R6.reuse ;  /* 0x000000044d3d7c23 */ /* 0x100fe40008010806 */
[----:B------:R-:W-:Y:S01]  /*97d0*/  FMNMX.FTZ R4, R87, R4, !PT ;  /* 0x0000000457047209 */ /* 0x000fe20007810000 */
[----:B------:R-:W-:Y:S04]  /*97e0*/  MUFU.EX2 R128, R128 ;  /* 0x0000008000807308 */ /* 0x000fe80000000800 */
[----:B------:R-:W0:Y:S04]  /*97f0*/  SHFL.BFLY PT, R57, R4, 0x2, 0x1f ;  /* 0x0c401f0004397f89 */ /* 0x000e2800000e0000 */
[----:B------:R-:W-:Y:S08]  /*9800*/  MUFU.EX2 R33, R33 ;  /* 0x0000002100217308 */ /* 0x000ff00000000800 */
[----:B------:R-:W-:Y:S08]  /*9810*/  MUFU.EX2 R130, R130 ;  /* 0x0000008200827308 */ /* 0x000ff00000000800 */
[----:B------:R-:W-:Y:S01]  /*9820*/  MUFU.EX2 R37, R37 ;  /* 0x0000002500257308 */ /* 0x000fe20000000800 */
[----:B0-----:R-:W-:Y:S01]  /*9830*/  FMNMX.FTZ R8, R4, R57, !PT ;  /* 0x0000003904087209 */ /* 0x001fe20007810000 */
[----:B------:R-:W-:-:S06]  /*9840*/  FFMA.FTZ R57, R73, UR4, -R6 ;  /* 0x0000000449397c23 */ /* 0x000fcc0008010806 */
[----:B------:R-:W-:Y:S01]  /*9850*/  MUFU.EX2 R132, R132 ;  /* 0x0000008400847308 */ /* 0x000fe20000000800 */
[----:B------:R-:W0:Y:S07]  /*9860*/  SHFL.BFLY PT, R65, R8, 0x1, 0x1f ;  /* 0x0c201f0008417f89 */ /* 0x000e2e00000e0000 */
[----:B------:R-:W-:Y:S08]  /*9870*/  MUFU.EX2 R41, R41 ;  /* 0x0000002900297308 */ /* 0x000ff00000000800 */
[----:B------:R-:W-:Y:S08]  /*9880*/  MUFU.EX2 R134, R134 ;  /* 0x0000008600867308 */ /* 0x000ff00000000800 */
[----:B------:R-:W-:Y:S01]  /*9890*/  MUFU.EX2 R45, R45 ;  /* 0x0000002d002d7308 */ /* 0x000fe20000000800 */
[----:B0-----:R-:W-:-:S04]  /*98a0*/  FMNMX.FTZ R4, R8, R65, !PT ;  /* 0x0000004108047209 */ /* 0x001fc80007810000 */
[C---:B------:R-:W-:Y:S01]  /*98b0*/  FSETP.NEU.FTZ.AND P1, PT, R4.reuse, -INF , PT ;  /* 0xff8000000400780b */ /* 0x040fe20003f3d000 */
[----:B------:R-:W-:Y:S02]  /*98c0*/  FMUL.FTZ R40, R4, UR4 ;  /* 0x0000000404287c20 */ /* 0x000fe40008410000 */
[----:B------:R-:W-:Y:S03]  /*98d0*/  MUFU.EX2 R136, R136 ;  /* 0x0000008800887308 */ /* 0x000fe60000000800 */
[----:B------:R-:W-:Y:S02]  /*98e0*/  FSEL R40, R40, RZ, P1 ;  /* 0x000000ff28287208 */ /* 0x000fe40000800000 */
[----:B------:R-:W-:Y:S01]  /*98f0*/  ISETP.GE.AND P1, PT, R88, 0x81, PT ;  /* 0x000000815800780c */ /* 0x000fe20003f26270 */
[----:B------:R-:W-:Y:S02]  /*9900*/  IMAD.MOV.U32 R88, RZ, RZ, R119 ;  /* 0x000000ffff587224 */ /* 0x000fe400078e0077 */
[--C-:B------:R-:W-:Y:S01]  /*9910*/  FFMA.FTZ R149, R26, UR4, -R40.reuse ;  /* 0x000000041a957c23 */ /* 0x100fe20008010828 */
[--C-:B------:R-:W-:Y:S01]  /*9920*/  FFMA.FTZ R6, R27, UR4, -R40.reuse ;  /* 0x000000041b067c23 */ /* 0x100fe20008010828 */
[--C-:B------:R-:W-:Y:S01]  /*9930*/  FFMA.FTZ R151, R30, UR4, -R40.reuse ;  /* 0x000000041e977c23 */ /* 0x100fe20008010828 */
[----:B------:R-:W-:Y:S01]  /*9940*/  FADD.FTZ R27, R148, R5 ;  /* 0x00000005941b7221 */ /* 0x000fe20000010000 */
[--C-:B------:R-:W-:Y:S01]  /*9950*/  FFMA.FTZ R8, R31, UR4, -R40.reuse ;  /* 0x000000041f087c23 */ /* 0x100fe20008010828 */
[--C-:B------:R-:W-:Y:S01]  /*9960*/  FFMA.FTZ R121, R34, UR4, -R40.reuse ;  /* 0x0000000422797c23 */ /* 0x100fe20008010828 */
[----:B------:R-:W-:Y:S01]  /*9970*/  MUFU.EX2 R149, R149 ;  /* 0x0000009500957308 */ /* 0x000fe20000000800 */
[----:B-1----:R-:W-:Y:S01]  /*9980*/  FADD.FTZ R32, R150, R27 ;  /* 0x0000001b96207221 */ /* 0x002fe20000010000 */
[--C-:B------:R-:W-:Y:S01]  /*9990*/  FFMA.FTZ R10, R35, UR4, -R40.reuse ;  /* 0x00000004230a7c23 */ /* 0x100fe20008010828 */
[--C-:B------:R-:W-:Y:S01]  /*99a0*/  FFMA.FTZ R123, R38, UR4, -R40.reuse ;  /* 0x00000004267b7c23 */ /* 0x100fe20008010828 */
[----:B------:R-:W-:Y:S01]  /*99b0*/  FFMA.FTZ R12, R39, UR4, -R40 ;  /* 0x00000004270c7c23 */ /* 0x000fe20008010828 */
[----:B--2---:R-:W-:Y:S01]  /*99c0*/  FADD.FTZ R27, R7, R32 ;  /* 0x00000020071b7221 */ /* 0x004fe20000010000 */
[--C-:B------:R-:W-:Y:S01]  /*99d0*/  FFMA.FTZ R125, R42, UR4, -R40.reuse ;  /* 0x000000042a7d7c23 */ /* 0x100fe20008010828 */
[--C-:B------:R-:W-:Y:S01]  /*99e0*/  FFMA.FTZ R24, R43, UR4, -R40.reuse ;  /* 0x000000042b187c23 */ /* 0x100fe20008010828 */
[----:B------:R-:W0:Y:S01]  /*99f0*/  MUFU.EX2 R6, R6 ;  /* 0x0000000600067308 */ /* 0x000e220000000800 */
[----:B---3--:R-:W-:Y:S01]  /*9a00*/  FADD.FTZ R34, R120, R27 ;  /* 0x0000001b78227221 */ /* 0x008fe20000010000 */
[--C-:B------:R-:W-:Y:S01]  /*9a10*/  FFMA.FTZ R127, R46, UR4, -R40.reuse ;  /* 0x000000042e7f7c23 */ /* 0x100fe20008010828 */
[--C-:B------:R-:W-:Y:S01]  /*9a20*/  FFMA.FTZ R26, R47, UR4, -R40.reuse ;  /* 0x000000042f1a7c23 */ /* 0x100fe20008010828 */
[----:B------:R-:W-:Y:S01]  /*9a30*/  FFMA.FTZ R129, R50, UR4, -R40 ;  /* 0x0000000432817c23 */ /* 0x000fe20008010828 */
[----:B-----5:R-:W-:Y:S01]  /*9a40*/  FADD.FTZ R27, R9, R34 ;  /* 0x00000022091b7221 */ /* 0x020fe20000010000 */
[--C-:B------:R-:W-:Y:S01]  /*9a50*/  FFMA.FTZ R28, R51, UR4, -R40.reuse ;  /* 0x00000004331c7c23 */ /* 0x100fe20008010828 */
[--C-:B------:R-:W-:Y:S01]  /*9a60*/  FFMA.FTZ R131, R54, UR4, -R40.reuse ;  /* 0x0000000436837c23 */ /* 0x100fe20008010828 */
[----:B------:R-:W1:Y:S01]  /*9a70*/  MUFU.EX2 R151, R151 ;  /* 0x0000009700977308 */ /* 0x000e620000000800 */
[----:B----4-:R-:W-:Y:S01]  /*9a80*/  FADD.FTZ R34, R122, R27 ;  /* 0x0000001b7a227221 */ /* 0x010fe20000010000 */
[--C-:B------:R-:W-:Y:S01]  /*9a90*/  FFMA.FTZ R30, R55, UR4, -R40.reuse ;  /* 0x00000004371e7c23 */ /* 0x100fe20008010828 */
[--C-:B------:R-:W-:Y:S01]  /*9aa0*/  FFMA.FTZ R133, R58, UR4, -R40.reuse ;  /* 0x000000043a857c23 */ /* 0x100fe20008010828 */
[----:B------:R-:W-:Y:S01]  /*9ab0*/  FFMA.FTZ R32, R59, UR4, -R40 ;  /* 0x000000043b207c23 */ /* 0x000fe20008010828 */
[----:B------:R-:W-:Y:S01]  /*9ac0*/  FADD.FTZ R31, R11, R34 ;  /* 0x000000220b1f7221 */ /* 0x000fe20000010000 */
[--C-:B------:R-:W-:Y:S01]  /*9ad0*/  FFMA.FTZ R135, R62, UR4, -R40.reuse ;  /* 0x000000043e877c23 */ /* 0x100fe20008010828 */
[----:B------:R-:W-:Y:S01]  /*9ae0*/  FFMA.FTZ R34, R63, UR4, -R40 ;  /* 0x000000043f227c23 */ /* 0x000fe20008010828 */
[----:B------:R-:W2:Y:S01]  /*9af0*/  MUFU.EX2 R8, R8 ;  /* 0x0000000800087308 */ /* 0x000ea20000000800 */
[----:B0-----:R-:W-:Y:S01]  /*9b00*/  FADD.FTZ R36, R149, R6 ;  /* 0x0000000695247221 */ /* 0x001fe20000010000 */
[----:B------:R-:W-:Y:S01]  /*9b10*/  FADD.FTZ R38, R124, R31 ;  /* 0x0000001f7c267221 */ /* 0x000fe20000010000 */
[--C-:B------:R-:W-:Y:S01]  /*9b20*/  FFMA.FTZ R137, R66, UR4, -R40.reuse ;  /* 0x0000000442897c23 */ /* 0x100fe20008010828 */
[--C-:B------:R-:W-:Y:S01]  /*9b30*/  FFMA.FTZ R139, R70, UR4, -R40.reuse ;  /* 0x00000004468b7c23 */ /* 0x100fe20008010828 */
[----:B------:R-:W-:Y:S01]  /*9b40*/  FFMA.FTZ R141, R74, UR4, -R40 ;  /* 0x000000044a8d7c23 */ /* 0x000fe20008010828 */
[----:B------:R-:W-:Y:S01]  /*9b50*/  FADD.FTZ R31, R25, R38 ;  /* 0x00000026191f7221 */ /* 0x000fe20000010000 */
[----:B------:R-:W-:Y:S01]  /*9b60*/  F2FP.BF16.F32.PACK_AB R148, R5, R148 ;  /* 0x000000940594723e */ /* 0x000fe200000010ff */
[----:B------:R-:W0:Y:S01]  /*9b70*/  MUFU.EX2 R121, R121 ;  /* 0x0000007900797308 */ /* 0x000e220000000800 */
[----:B-1----:R-:W-:Y:S01]  /*9b80*/  FADD.FTZ R27, R151, R36 ;  /* 0x00000024971b7221 */ /* 0x002fe20000010000 */
[--C-:B------:R-:W-:Y:S01]  /*9b90*/  FFMA.FTZ R75, R75, UR4, -R40.reuse ;  /* 0x000000044b4b7c23 */ /* 0x100fe20008010828 */
[--C-:B------:R-:W-:Y:S01]  /*9ba0*/  FFMA.FTZ R143, R78, UR4, -R40.reuse ;  /* 0x000000044e8f7c23 */ /* 0x100fe20008010828 */
[--C-:B------:R-:W-:Y:S01]  /*9bb0*/  FFMA.FTZ R82, R82, UR4, -R40.reuse ;  /* 0x0000000452527c23 */ /* 0x100fe20008010828 */
[--C-:B------:R-:W-:Y:S01]  /*9bc0*/  FFMA.FTZ R83, R83, UR4, -R40.reuse ;  /* 0x0000000453537c23 */ /* 0x100fe20008010828 */
[--C-:B------:R-:W-:Y:S01]  /*9bd0*/  FFMA.FTZ R86, R86, UR4, -R40.reuse ;  /* 0x0000000456567c23 */ /* 0x100fe20008010828 */
[----:B------:R-:W-:Y:S01]  /*9be0*/  FFMA.FTZ R87, R87, UR4, -R40 ;  /* 0x0000000457577c23 */ /* 0x000fe20008010828 */
[----:B------:R-:W1:Y:S01]  /*9bf0*/  MUFU.EX2 R10, R10 ;  /* 0x0000000a000a7308 */ /* 0x000e620000000800 */
[----:B--2---:R-:W-:Y:S01]  /*9c00*/  FADD.FTZ R36, R8, R27 ;  /* 0x0000001b08247221 */ /* 0x004fe20000010000 */
[----:B------:R-:W-:-:S02]  /*9c10*/  F2FP.BF16.F32.PACK_AB R149, R6, R149 ;  /* 0x000000950695723e */ /* 0x000fc400000010ff */
[----:B------:R-:W-:Y:S02]  /*9c20*/  F2FP.BF16.F32.PACK_AB R150, R7, R150 ;  /* 0x000000960796723e */ /* 0x000fe400000010ff */
[----:B------:R-:W-:Y:S02]  /*9c30*/  F2FP.BF16.F32.PACK_AB R120, R9, R120 ;  /* 0x000000780978723e */ /* 0x000fe400000010ff */
[----:B------:R-:W2:Y:S01]  /*9c40*/  MUFU.EX2 R123, R123 ;  /* 0x0000007b007b7308 */ /* 0x000ea20000000800 */
[----:B0-----:R-:W-:Y:S01]  /*9c50*/  FADD.FTZ R27, R121, R36 ;  /* 0x00000024791b7221 */ /* 0x001fe20000010000 */
[----:B------:R-:W-:Y:S01]  /*9c60*/  FADD.FTZ R36, R126, R31 ;  /* 0x0000001f7e247221 */ /* 0x000fe20000010000 */
[----:B------:R-:W-:Y:S02]  /*9c70*/  F2FP.BF16.F32.PACK_AB R122, R11, R122 ;  /* 0x0000007a0b7a723e */ /* 0x000fe400000010ff */
[----:B------:R-:W-:Y:S01]  /*9c80*/  F2FP.BF16.F32.PACK_AB R124, R25, R124 ;  /* 0x0000007c197c723e */ /* 0x000fe200000010ff */
[----:B------:R-:W-:Y:S01]  /*9c90*/  FADD.FTZ R31, R29, R36 ;  /* 0x000000241d1f7221 */ /* 0x000fe20000010000 */
[----:B------:R-:W-:Y:S01]  /*9ca0*/  FFMA.FTZ R36, R67, UR4, -R40 ;  /* 0x0000000443247c23 */ /* 0x000fe20008010828 */
[----:B------:R-:W0:Y:S01]  /*9cb0*/  MUFU.EX2 R12, R12 ;  /* 0x0000000c000c7308 */ /* 0x000e220000000800 */
[----:B-1----:R-:W-:Y:S01]  /*9cc0*/  FADD.FTZ R38, R10, R27 ;  /* 0x0000001b0a267221 */ /* 0x002fe20000010000 */
[----:B------:R-:W-:Y:S01]  /*9cd0*/  FADD.FTZ R42, R128, R31 ;  /* 0x0000001f802a7221 */ /* 0x000fe20000010000 */
[----:B------:R-:W-:-:S02]  /*9ce0*/  F2FP.BF16.F32.PACK_AB R126, R29, R126 ;  /* 0x0000007e1d7e723e */ /* 0x000fc400000010ff */
[C---:B------:R-:W-:Y:S01]  /*9cf0*/  F2FP.BF16.F32.PACK_AB R128, R33.reuse, R128 ;  /* 0x000000802180723e */ /* 0x040fe200000010ff */
[----:B------:R-:W-:Y:S01]  /*9d00*/  FADD.FTZ R31, R33, R42 ;  /* 0x0000002a211f7221 */ /* 0x000fe20000010000 */
[----:B------:R-:W-:Y:S01]  /*9d10*/  F2FP.BF16.F32.PACK_AB R151, R8, R151 ;  /* 0x000000970897723e */ /* 0x000fe200000010ff */
[----:B------:R-:W1:Y:S01]  /*9d20*/  MUFU.EX2 R125, R125 ;  /* 0x0000007d007d7308 */ /* 0x000e620000000800 */
[----:B--2---:R-:W-:Y:S01]  /*9d30*/  FADD.FTZ R27, R123, R38 ;  /* 0x000000267b1b7221 */ /* 0x004fe20000010000 */
[----:B------:R-:W-:-:S06]  /*9d40*/  F2FP.BF16.F32.PACK_AB R121, R10, R121 ;  /* 0x000000790a79723e */ /* 0x000fcc00000010ff */
[----:B------:R-:W2:Y:S01]  /*9d50*/  MUFU.EX2 R24, R24 ;  /* 0x0000001800187308 */ /* 0x000ea20000000800 */
[C---:B0-----:R-:W-:Y:S01]  /*9d60*/  FADD.FTZ R38, R12.reuse, R27 ;  /* 0x0000001b0c267221 */ /* 0x041fe20000010000 */
[----:B------:R-:W-:-:S06]  /*9d70*/  F2FP.BF16.F32.PACK_AB R123, R12, R123 ;  /* 0x0000007b0c7b723e */ /* 0x000fcc00000010ff */
[----:B------:R-:W0:Y:S01]  /*9d80*/  MUFU.EX2 R127, R127 ;  /* 0x0000007f007f7308 */ /* 0x000e220000000800 */
[----:B-1----:R-:W-:Y:S01]  /*9d90*/  FADD.FTZ R27, R125, R38 ;  /* 0x000000267d1b7221 */ /* 0x002fe20000010000 */
[----:B------:R-:W-:Y:S01]  /*9da0*/  FADD.FTZ R38, R130, R31 ;  /* 0x0000001f82267221 */ /* 0x000fe20000010000 */
[----:B------:R-:W-:-:S05]  /*9db0*/  F2FP.BF16.F32.PACK_AB R130, R37, R130 ;  /* 0x000000822582723e */ /* 0x000fca00000010ff */
[----:B------:R-:W1:Y:S01]  /*9dc0*/  MUFU.EX2 R26, R26 ;  /* 0x0000001a001a7308 */ /* 0x000e620000000800 */
[C---:B--2---:R-:W-:Y:S01]  /*9dd0*/  FADD.FTZ R42, R24.reuse, R27 ;  /* 0x0000001b182a7221 */ /* 0x044fe20000010000 */
[----:B------:R-:W-:Y:S01]  /*9de0*/  FADD.FTZ R27, R37, R38 ;  /* 0x00000026251b7221 */ /* 0x000fe20000010000 */
[----:B------:R-:W-:Y:S01]  /*9df0*/  FFMA.FTZ R38, R71, UR4, -R40 ;  /* 0x0000000447267c23 */ /* 0x000fe20008010828 */
[----:B------:R-:W-:-:S04]  /*9e00*/  F2FP.BF16.F32.PACK_AB R125, R24, R125 ;  /* 0x0000007d187d723e */ /* 0x000fc800000010ff */
[----:B------:R-:W2:Y:S01]  /*9e10*/  MUFU.EX2 R129, R129 ;  /* 0x0000008100817308 */ /* 0x000ea20000000800 */
[----:B0-----:R-:W-:Y:S01]  /*9e20*/  FADD.FTZ R3, R127, R42 ;  /* 0x0000002a7f037221 */ /* 0x001fe20000010000 */
[----:B------:R-:W-:Y:S01]  /*9e30*/  FADD.FTZ R42, R132, R27 ;  /* 0x0000001b842a7221 */ /* 0x000fe20000010000 */
[----:B------:R-:W-:-:S03]  /*9e40*/  F2FP.BF16.F32.PACK_AB R132, R41, R132 ;  /* 0x000000842984723e */ /* 0x000fc600000010ff */
[----:B------:R-:W-:Y:S01]  /*9e50*/  FADD.FTZ R27, R41, R42 ;  /* 0x0000002a291b7221 */ /* 0x000fe20000010000 */
[----:B------:R-:W-:Y:S01]  /*9e60*/  FFMA.FTZ R42, R79, UR4, -R40 ;  /* 0x000000044f2a7c23 */ /* 0x000fe20008010828 */
[----:B------:R-:W0:Y:S01]  /*9e70*/  MUFU.EX2 R28, R28 ;  /* 0x0000001c001c7308 */ /* 0x000e220000000800 */
[----:B-1----:R-:W-:Y:S01]  /*9e80*/  FADD.FTZ R44, R26, R3 ;  /* 0x000000031a2c7221 */ /* 0x002fe20000010000 */
[----:B------:R-:W-:Y:S01]  /*9e90*/  FADD.FTZ R46, R134, R27 ;  /* 0x0000001b862e7221 */ /* 0x000fe20000010000 */
[C---:B------:R-:W-:Y:S02]  /*9ea0*/  F2FP.BF16.F32.PACK_AB R134, R45.reuse, R134 ;  /* 0x000000862d86723e */ /* 0x040fe400000010ff */
[----:B------:R-:W-:Y:S01]  /*9eb0*/  F2FP.BF16.F32.PACK_AB R127, R26, R127 ;  /* 0x0000007f1a7f723e */ /* 0x000fe200000010ff */
[----:B------:R-:W-:Y:S02]  /*9ec0*/  FADD.FTZ R27, R45, R46 ;  /* 0x0000002e2d1b7221 */ /* 0x000fe40000010000 */
[----:B------:R-:W1:Y:S01]  /*9ed0*/  MUFU.EX2 R131, R131 ;  /* 0x0000008300837308 */ /* 0x000e620000000800 */
[----:B--2---:R-:W-:Y:S01]  /*9ee0*/  FADD.FTZ R3, R129, R44 ;  /* 0x0000002c81037221 */ /* 0x004fe20000010000 */
[----:B------:R-:W-:-:S06]  /*9ef0*/  FADD.FTZ R46, R136, R27 ;  /* 0x0000001b882e7221 */ /* 0x000fcc0000010000 */
        /* <DEDUP_REMOVED lines=69> */
[----:B0-----:R-:W-:Y:S01]  /*a350*/  FADD.FTZ R6, R86, R5 ;  /* 0x0000000556067221 */ /* 0x001fe20000010000 */
[C---:B-1----:R-:W-:Y:S01]  /*a360*/  FADD.FTZ R3, R69.reuse, R46 ;  /* 0x0000002e45037221 */ /* 0x042fe20000010000 */
[----:B------:R-:W-:Y:S02]  /*a370*/  F2FP.BF16.F32.PACK_AB R146, R69, R146 ;  /* 0x000000924592723e */ /* 0x000fe400000010ff */
[C---:B--2---:R-:W-:Y:S01]  /*a380*/  FADD.FTZ R6, R87.reuse, R6 ;  /* 0x0000000657067221 */ /* 0x044fe20000010000 */
[----:B------:R-:W-:Y:S01]  /*a390*/  F2FP.BF16.F32.PACK_AB R147, R87, R86 ;  /* 0x000000565793723e */ /* 0x000fe200000010ff */
[----:B------:R-:W-:Y:S06]  /*a3a0*/  @!P1 BRA `(.L_x_577) ;  /* 0x0000002000389947 */ /* 0x000fec0003800000 */
[----:B------:R-:W2:Y:S01]  /*a3b0*/  LDL.LU R48, [R1+0x48] ;  /* 0x0000480001307983 */ /* 0x000ea20000300800 */
[----:B------:R-:W-:Y:S01]  /*a3c0*/  IMAD.MOV.U32 R10, RZ, RZ, R4 ;  /* 0x000000ffff0a7224 */ /* 0x000fe200078e0004 */
[----:B------:R-:W-:Y:S01]  /*a3d0*/  MOV R5, R157 ;  /* 0x0000009d00057202 */ /* 0x000fe20000000f00 */
[----:B------:R-:W-:Y:S01]  /*a3e0*/  IMAD.MOV.U32 R11, RZ, RZ, R0 ;  /* 0x000000ffff0b7224 */ /* 0x000fe200078e0000 */
[----:B------:R-:W-:Y:S01]  /*a3f0*/  CS2R R118, SRZ ;  /* 0x0000000000767805 */ /* 0x000fe2000001ff00 */
[----:B------:R-:W-:Y:S01]  /*a400*/  IMAD.MOV.U32 R12, RZ, RZ, R155 ;  /* 0x000000ffff0c7224 */ /* 0x000fe200078e009b */
        /* <DEDUP_REMOVED lines=14> */
[----:B------:R-:W-:Y:S01]  /*a4f0*/  CS2R R88, SRZ ;  /* 0x0000000000587805 */ /* 0x000fe2000001ff00 */
[----:B--2---:R-:W-:-:S07]  /*a500*/  VIADD R7, R48, 0xfffffffe ;  /* 0xfffffffe30077836 */ /* 0x004fce0000000000 */
.L_x_589:
[----:B------:R-:W2:Y:S01]  /*a510*/  LDL R4, [R1+0x20] ;  /* 0x0000200001047983 */ /* 0x000ea20000100800 */
[----:B------:R-:W-:Y:S01]  /*a520*/  ISETP.NE.AND P1, PT, R12, 0x1, PT ;  /* 0x000000010c00780c */ /* 0x000fe20003f25270 */
[----:B------:R-:W-:Y:S05]  /*a530*/  YIELD ;  /* 0x0000000000007946 */ /* 0x000fea0003800000 */
[----:B------:R-:W-:-:S04]  /*a540*/  SEL R0, RZ, 0x1, P1 ;  /* 0x00000001ff007807 */ /* 0x000fc80000800000 */
[----:B------:R-:W-:Y:S02]  /*a550*/  LOP3.LUT R157, R5, R0, RZ, 0x3c, !PT ;  /* 0x00000000059d7212 */ /* 0x000fe400078e3cff */
[----:B--2---:R-:W-:-:S13]  /*a560*/  ISETP.NE.AND P1, PT, R4, RZ, PT ;  /* 0x000000ff0400720c */ /* 0x004fda0003f25270 */
[----:B------:R-:W-:Y:S05]  /*a570*/  @P1 BRA `(.L_x_578) ;  /* 0x00000000003c1947 */ /* 0x000fea0003800000 */
[----:B------:R-:W-:Y:S05]  /*a580*/  @!P0 BRA `(.L_x_579) ;  /* 0x0000000000048947 */ /* 0x000fea0003800000 */
[----:B------:R-:W-:Y:S01]  /*a590*/  BPT.TRAP 0x1 ;  /* 0x000000040000795c */ /* 0x000fe20000300000 */
.L_x_579:
[----:B------:R-:W-:-:S05]  /*a5a0*/  VIADD R0, R12, 0x1 ;  /* 0x000000010c007836 */ /* 0x000fca0000000000 */
[----:B------:R-:W-:-:S04]  /*a5b0*/  ISETP.NE.AND P2, PT, R0, 0x2, PT ;  /* 0x000000020000780c */ /* 0x000fc80003f45270 */
[----:B------:R-:W-:Y:S02]  /*a5c0*/  SEL R9, R0, RZ, P2 ;  /* 0x000000ff00097207 */ /* 0x000fe40001000000 */
[----:B------:R-:W-:-:S03]  /*a5d0*/  SHF.L.U32 R0, R157, 0x1f, RZ ;  /* 0x0000001f9d007819 */ /* 0x000fc600000006ff */
[----:B------:R-:W-:-:S04]  /*a5e0*/  IMAD R9, R9, 0x8, R18 ;  /* 0x0000000809097824 */ /* 0x000fc800078e0212 */
[----:B------:R0:W1:Y:S01]  /*a5f0*/  SYNCS.PHASECHK.TRANS64.TRYWAIT P2, [R9+URZ+0x16830], R0 ;  /* 0x01683000090075a7 */ /* 0x000062000804017f */
[----:B------:R-:W-:Y:S05]  /*a600*/  @!P0 BRA `(.L_x_580) ;  /* 0x0000000000048947 */ /* 0x000fea0003800000 */
[----:B------:R-:W-:Y:S01]  /*a610*/  BPT.TRAP 0x1 ;  /* 0x000000040000795c */ /* 0x000fe20000300000 */
.L_x_580:
[----:B------:R-:W-:Y:S04]  /*a620*/  BSSY B0, `(.L_x_578) ;  /* 0x0000004000007945 */ /* 0x000fe80003800000 */
[----:B-1----:R-:W-:Y:S05]  /*a630*/  @P2 BRA `(.L_x_581) ;  /* 0x0000000000082947 */ /* 0x002fea0003800000 */
[----:B------:R-:W1:Y:S02]  /*a640*/  SYNCS.PHASECHK.TRANS64.TRYWAIT P2, [R9+URZ+0x16830], R0 ;  /* 0x01683000090075a7 */ /* 0x000e64000804017f */
[----:B-1----:R-:W-:Y:S05]  /*a650*/  @!P2 BRA `(.L_x_582) ;  /* 0x000000b40074a947 */ /* 0x002fea0003800000 */
.L_x_581:
[----:B------:R-:W-:Y:S05]  /*a660*/  BSYNC B0 ;  /* 0x0000000000007941 */ /* 0x000fea0003800000 */
.L_x_578:
[----:B------:R2:W-:Y:S01]  /*a670*/  STL.64 [R1+0x70], R2 ;  /* 0x0000700201007387 */ /* 0x0005e20000100a00 */
[----:B01----:R-:W0:Y:S03]  /*a680*/  S2R R0, SR_TID.X ;  /* 0x0000000000007919 */ /* 0x003e260000002100 */
[----:B--2---:R-:W2:Y:S01]  /*a690*/  LDL.64 R2, [R1+0x10] ;  /* 0x0000100001027983 */ /* 0x004ea20000100a00 */
[----:B------:R-:W-:Y:S01]  /*a6a0*/  VIADD R155, R12, 0x1 ;  /* 0x000000010c9b7836 */ /* 0x000fe20000000000 */
[----:B------:R-:W-:Y:S05]  /*a6b0*/  WARPSYNC.ALL ;  /* 0x0000000000007948 */ /* 0x000fea0003800000 */
[C---:B------:R-:W-:Y:S01]  /*a6c0*/  ISETP.NE.AND P2, PT, R155.reuse, 0x2, PT ;  /* 0x000000029b00780c */ /* 0x040fe20003f45270 */
[----:B------:R-:W-:Y:S01]  /*a6d0*/  IMAD.MOV.U32 R9, RZ, RZ, 0x40000040 ;  /* 0x40000040ff097424 */ /* 0x000fe200078e00ff */
[----:B------:R-:W-:Y:S01]  /*a6e0*/  R2UR UR8, R14 ;  /* 0x000000000e0872ca */ /* 0x000fe200000e0000 */
[----:B------:R-:W-:Y:S01]  /*a6f0*/  IMAD.MOV.U32 R27, RZ, RZ, 0x40000040 ;  /* 0x40000040ff1b7424 */ /* 0x000fe200078e00ff */
[----:B------:R-:W-:Y:S01]  /*a700*/  SEL R155, R155, RZ, P2 ;  /* 0x000000ff9b9b7207 */ /* 0x000fe20001000000 */
[----:B------:R-:W-:Y:S01]  /*a710*/  IMAD.MOV.U32 R25, RZ, RZ, 0x40000040 ;  /* 0x40000040ff197424 */ /* 0x000fe200078e00ff */
[----:B------:R-:W-:-:S02]  /*a720*/  R2UR UR19, R9 ;  /* 0x00000000091372ca */ /* 0x000fc400000e0000 */
[----:B------:R-:W-:Y:S01]  /*a730*/  R2UR UR9, R15 ;  /* 0x000000000f0972ca */ /* 0x000fe200000e0000 */
[----:B------:R-:W-:Y:S01]  /*a740*/  IMAD R26, R155, 0x400, R13 ;  /* 0x000004009b1a7824 */ /* 0x000fe200078e020d */
[----:B------:R-:W-:Y:S02]  /*a750*/  R2UR UR11, R27 ;  /* 0x000000001b0b72ca */ /* 0x000fe400000e0000 */
[----:B------:R-:W-:Y:S01]  /*a760*/  R2UR UR15, R25 ;  /* 0x00000000190f72ca */ /* 0x000fe200000e0000 */
[C---:B------:R-:W-:Y:S01]  /*a770*/  VIADD R24, R26.reuse, 0x2 ;  /* 0x000000021a187836 */ /* 0x040fe20000000000 */
[C---:B------:R-:W-:Y:S02]  /*a780*/  IADD3 R8, R26.reuse, 0x4, RZ ;  /* 0x000000041a087810 */ /* 0x040fe40007ffe0ff */
[C---:B------:R-:W-:Y:S01]  /*a790*/  R2UR UR10, R26.reuse ;  /* 0x000000001a0a72ca */ /* 0x040fe200000e0000 */
[----:B------:R-:W-:Y:S01]  /*a7a0*/  VIADD R26, R26, 0x6 ;  /* 0x000000061a1a7836 */ /* 0x000fe20000000000 */
[----:B------:R-:W-:-:S02]  /*a7b0*/  R2UR UR18, R8 ;  /* 0x00000000081272ca */ /* 0x000fc400000e0000 */
[----:B------:R-:W3:Y:S01]  /*a7c0*/  LDL.64 R8, [R1+0x8] ;  /* 0x0000080001087983 */ /* 0x000ee20000100a00 */
[----:B0-----:R-:W-:Y:S02]  /*a7d0*/  SHF.R.U32.HI R0, RZ, 0x7, R0 ;  /* 0x00000007ff007819 */ /* 0x001fe40000011600 */
[----:B------:R-:W-:-:S03]  /*a7e0*/  R2UR UR14, R24 ;  /* 0x00000000180e72ca */ /* 0x000fc600000e0000 */
[----:B------:R-:W-:Y:S01]  /*a7f0*/  VIADD R0, R0, 0x8 ;  /* 0x0000000800007836 */ /* 0x000fe20000000000 */
[----:B------:R-:W-:Y:S02]  /*a800*/  R2UR UR22, R26 ;  /* 0x000000001a1672ca */ /* 0x000fe400000e0000 */
[----:B------:R-:W-:Y:S02]  /*a810*/  R2UR UR23, R27 ;  /* 0x000000001b1772ca */ /* 0x000fe400000e0000 */
[----:B------:R0:W-:Y:S06]  /*a820*/  BAR.SYNC.DEFER_BLOCKING R0, 0x100 ;  /* 0x000400000000751d */ /* 0x0001ec0000010000 */
[----:B------:R-:W-:-:S06]  /*a830*/  WARPGROUP.ARRIVE ;  /* 0x00000000000079c5 */ /* 0x000fcc0000000000 */
[----:B------:R-:W-:Y:S03]  /*a840*/  HGMMA.64x128x16.F32.BF16 R24, gdesc[UR8], RZ, !UPT, gsb0 ;  /* 0x01e00000081879f0 */ /* 0x000fe6000c0018ff */
[----:B------:R-:W-:Y:S02]  /*a850*/  WARPGROUP.DEPBAR.LE gsb0, 0x0 ;  /* 0x00008000000079c5 */ /* 0x000fe40000010000 */
[----:B------:R-:W-:Y:S01]  /*a860*/  WARPGROUP.ARRIVE ;  /* 0x00000000000079c5 */ /* 0x000fe20000000000 */
[----:B--2---:R-:W-:Y:S02]  /*a870*/  R2UR UR12, R2 ;  /* 0x00000000020c72ca */ /* 0x004fe400000e0000 */
[----:B------:R-:W-:Y:S02]  /*a880*/  R2UR UR13, R3 ;  /* 0x00000000030d72ca */ /* 0x000fe400000e0000 */
[----:B------:R0:W5:Y:S11]  /*a890*/  LDL.LU.64 R2, [R1+0x70] ;  /* 0x0000700001027983 */ /* 0x0001760000300a00 */
[----:B------:R-:W-:Y:S01]  /*a8a0*/  HGMMA.64x128x16.F32.BF16 R24, gdesc[UR12], R24, gsb0 ;  /* 0x01e000000c1879f0 */ /* 0x000fe20008001818 */
[----:B---3--:R-:W-:-:S02]  /*a8b0*/  R2UR UR16, R8 ;  /* 0x00000000081072ca */ /* 0x008fc400000e0000 */
[----:B------:R-:W-:Y:S02]  /*a8c0*/  R2UR UR17, R9 ;  /* 0x00000000091172ca */ /* 0x000fe400000e0000 */
[----:B------:R-:W-:Y:S02]  /*a8d0*/  R2UR UR20, R20 ;  /* 0x00000000141472ca */ /* 0x000fe400000e0000 */
[----:B------:R-:W-:Y:S01]  /*a8e0*/  R2UR UR21, R21 ;  /* 0x00000000151572ca */ /* 0x000fe200000e0000 */
[----:B------:R-:W-:Y:S02]  /*a8f0*/  WARPGROUP.DEPBAR.LE gsb0, 0x0 ;  /* 0x00008000000079c5 */ /* 0x000fe40000010000 */
[----:B------:R-:W-:-:S06]  /*a900*/  WARPGROUP.ARRIVE ;  /* 0x00000000000079c5 */ /* 0x000fcc0000000000 */
        /* <DEDUP_REMOVED lines=8> */
.L_x_584:
[----:B------:R-:W-:Y:S01]  /*a990*/  SHF.L.U32 R0, R5, 0x1f, RZ ;  /* 0x0000001f05007819 */ /* 0x000fe200000006ff */
[----:B------:R-:W-:-:S04]  /*a9a0*/  IMAD R4, R12, 0x8, R18 ;  /* 0x000000080c047824 */ /* 0x000fc800078e0212 */
[----:B------:R0:W1:Y:S01]  /*a9b0*/  SYNCS.PHASECHK.TRANS64.TRYWAIT P1, [R4+URZ+0x16850], R0 ;  /* 0x01685000040075a7 */ /* 0x000062000802017f */
[----:B------:R-:W-:Y:S05]  /*a9c0*/  @!P0 BRA `(.L_x_585) ;  /* 0x0000000000048947 */ /* 0x000fea0003800000 */
[----:B------:R-:W-:Y:S01]  /*a9d0*/  BPT.TRAP 0x1 ;  /* 0x000000040000795c */ /* 0x000fe20000300000 */
.L_x_585:
[----:B-1----:R-:W-:Y:S05]  /*a9e0*/  @P1 BRA `(.L_x_583) ;  /* 0x0000000000081947 */ /* 0x002fea0003800000 */
[----:B------:R-:W1:Y:S02]  /*a9f0*/  SYNCS.PHASECHK.TRANS64.TRYWAIT P1, [R4+URZ+0x16850], R0 ;  /* 0x01685000040075a7 */ /* 0x000e64000802017f */
[----:B-1----:R-:W-:Y:S05]  /*aa00*/  @!P1 BRA `(.L_x_586) ;  /* 0x000000b0009c9947 */ /* 0x002fea0003800000 */
.L_x_583:
[----:B01----:R-:W-:Y:S01]  /*aa10*/  VIADD R0, R18, 0x400 ;  /* 0x0000040012007836 */ /* 0x003fe20000000000 */
[----:B------:R-:W-:Y:S05]  /*aa20*/  WARPSYNC.ALL ;  /* 0x0000000000007948 */ /* 0x000fea0003800000 */
[----:B------:R-:W-:Y:S01]  /*aa30*/  SHF.R.U32.HI R0, RZ, 0x4, R0 ;  /* 0x00000004ff007819 */ /* 0x000fe20000011600 */
[----:B------:R-:W-:Y:S01]  /*aa40*/  IMAD.MOV.U32 R5, RZ, RZ, 0x40000040 ;  /* 0x40000040ff057424 */ /* 0x000fe200078e00ff */
[----:B------:R-:W-:Y:S01]  /*aa50*/  WARPGROUP.ARRIVE ;  /* 0x00000000000079c5 */ /* 0x000fe20000000000 */
[----:B------:R-:W-:Y:S02]  /*aa60*/  MOV R9, 0x40000040 ;  /* 0x4000004000097802 */ /* 0x000fe40000000f00 */
[----:B------:R-:W-:-:S02]  /*aa70*/  LOP3.LUT R0, R0, 0x3fff, RZ, 0xc0, !PT ;  /* 0x00003fff00007812 */ /* 0x000fc400078ec0ff */
[----:B------:R-:W-:Y:S01]  /*aa80*/  R2UR UR7, R5 ;  /* 0x00000000050772ca */ /* 0x000fe200000e0000 */
[----:B------:R-:W-:Y:S02]  /*aa90*/  IMAD.MOV.U32 R5, RZ, RZ, 0x40000040 ;  /* 0x40000040ff057424 */ /* 0x000fe400078e00ff */
[----:B------:R-:W-:-:S04]  /*aaa0*/  IMAD R4, R12, 0x400, R0 ;  /* 0x000004000c047824 */ /* 0x000fc800078e0200 */
[C---:B------:R-:W-:Y:S01]  /*aab0*/  VIADD R8, R4.reuse, 0x80 ;  /* 0x0000008004087836 */ /* 0x040fe20000000000 */
[----:B------:R-:W-:-:S13]  /*aac0*/  R2UR UR6, R4 ;  /* 0x00000000040672ca */ /* 0x000fda00000e0000 */
[----:B------:R-:W-:Y:S01]  /*aad0*/  HGMMA.64x64x16.F32.BF16 R88, R148, gdesc[UR4].tnspB, R88, gsb0 ;  /* 0x40e0000494587df0 */ /* 0x000fe20008001858 */
[----:B------:R-:W-:Y:S01]  /*aae0*/  R2UR UR6, R8 ;  /* 0x00000000080672ca */ /* 0x000fe200000e0000 */
[----:B------:R-:W-:Y:S01]  /*aaf0*/  VIADD R8, R4, 0x100 ;  /* 0x0000010004087836 */ /* 0x000fe20000000000 */
[----:B------:R-:W-:Y:S01]  /*ab00*/  R2UR UR7, R9 ;  /* 0x00000000090772ca */ /* 0x000fe200000e0000 */
[----:B------:R-:W-:Y:S01]  /*ab10*/  IMAD.MOV.U32 R9, RZ, RZ, 0x40000040 ;  /* 0x40000040ff097424 */ /* 0x000fe200078e00ff */
[----:B------:R-:W-:Y:S02]  /*ab20*/  WARPGROUP.DEPBAR.LE gsb0, 0x0 ;  /* 0x00008000000079c5 */ /* 0x000fe40000010000 */
[----:B------:R-:W-:-:S06]  /*ab30*/  WARPGROUP.ARRIVE ;  /* 0x00000000000079c5 */ /* 0x000fcc0000000000 */
[----:B------:R-:W0:Y:S03]  /*ab40*/  S2R R151, SR_TID.X ;  /* 0x0000000000977919 */ /* 0x000e260000002100 */
[----:B------:R-:W-:Y:S01]  /*ab50*/  HGMMA.64x64x16.F32.BF16 R88, R120, gdesc[UR4].tnspB, R88, gsb0 ;  /* 0x40e0000478587df0 */ /* 0x000fe20008001858 */
[----:B------:R-:W-:Y:S01]  /*ab60*/  R2UR UR6, R8 ;  /* 0x00000000080672ca */ /* 0x000fe200000e0000 */
[----:B------:R-:W-:Y:S01]  /*ab70*/  VIADD R8, R4, 0x180 ;  /* 0x0000018004087836 */ /* 0x000fe20000000000 */
[----:B------:R-:W-:Y:S01]  /*ab80*/  R2UR UR7, R9 ;  /* 0x00000000090772ca */ /* 0x000fe200000e0000 */
[----:B------:R-:W-:Y:S01]  /*ab90*/  IMAD.MOV.U32 R9, RZ, RZ, 0x40000040 ;  /* 0x40000040ff097424 */ /* 0x000fe200078e00ff */
[----:B0-----:R-:W-:Y:S02]  /*aba0*/  SHF.R.U32.HI R0, RZ, 0x7, R151 ;  /* 0x00000007ff007819 */ /* 0x001fe40000011697 */
[----:B------:R-:W-:-:S03]  /*abb0*/  ISETP.GE.U32.AND P1, PT, R151, 0x180, PT ;  /* 0x000001809700780c */ /* 0x000fc60003f26070 */
[----:B------:R-:W-:-:S05]  /*abc0*/  VIADD R0, R0, 0x9 ;  /* 0x0000000900007836 */ /* 0x000fca0000000000 */
[----:B------:R-:W-:Y:S01]  /*abd0*/  SEL R0, R0, 0x9, !P1 ;  /* 0x0000000900007807 */ /* 0x000fe20004800000 */
[----:B------:R-:W-:Y:S02]  /*abe0*/  WARPGROUP.DEPBAR.LE gsb0, 0x0 ;  /* 0x00008000000079c5 */ /* 0x000fe40000010000 */
[----:B------:R-:W-:-:S06]  /*abf0*/  WARPGROUP.ARRIVE ;  /* 0x00000000000079c5 */ /* 0x000fcc0000000000 */
[----:B------:R-:W-:Y:S01]  /*ac00*/  HGMMA.64x64x16.F32.BF16 R88, R124, gdesc[UR4].tnspB, R88, gsb0 ;  /* 0x40e000047c587df0 */ /* 0x000fe20008001858 */
[----:B------:R-:W-:Y:S01]  /*ac10*/  R2UR UR6, R8 ;  /* 0x00000000080672ca */ /* 0x000fe200000e0000 */
[----:B------:R-:W-:Y:S01]  /*ac20*/  VIADD R8, R4, 0x200 ;  /* 0x0000020004087836 */ /* 0x000fe20000000000 */
[----:B------:R-:W-:Y:S01]  /*ac30*/  R2UR UR7, R9 ;  /* 0x00000000090772ca */ /* 0x000fe200000e0000 */
[----:B------:R-:W-:Y:S01]  /*ac40*/  IMAD.MOV.U32 R9, RZ, RZ, 0x40000040 ;  /* 0x40000040ff097424 */ /* 0x000fe200078e00ff */
[----:B------:R-:W-:Y:S02]  /*ac50*/  WARPGROUP.DEPBAR.LE gsb0, 0x0 ;  /* 0x00008000000079c5 */ /* 0x000fe40000010000 */
[----:B------:R-:W-:-:S09]  /*ac60*/  WARPGROUP.ARRIVE ;  /* 0x00000000000079c5 */ /* 0x000fd20000000000 */
        /* <DEDUP_REMOVED lines=8> */
[----:B------:R-:W-:Y:S02]  /*acf0*/  R2UR UR6, R8 ;  /* 0x00000000080672ca */ /* 0x000fe400000e0000 */
[----:B------:R-:W-:Y:S01]  /*ad00*/  R2UR UR7, R9 ;  /* 0x00000000090772ca */ /* 0x000fe200000e0000 */
[----:B------:R-:W-:Y:S01]  /*ad10*/  IMAD.MOV.U32 R9, RZ, RZ, 0x40000040 ;  /* 0x40000040ff097424 */ /* 0x000fe200078e00ff */
[C---:B------:R-:W-:Y:S01]  /*ad20*/  IADD3 R8, R4.reuse, 0x300, RZ ;  /* 0x0000030004087810 */ /* 0x040fe20007ffe0ff */
[----:B------:R-:W-:Y:S01]  /*ad30*/  VIADD R4, R4, 0x380 ;  /* 0x0000038004047836 */ /* 0x000fe20000000000 */
[----:B------:R-:W-:Y:S02]  /*ad40*/  WARPGROUP.DEPBAR.LE gsb0, 0x0 ;  /* 0x00008000000079c5 */ /* 0x000fe40000010000 */
[----:B------:R-:W-:-:S07]  /*ad50*/  WARPGROUP.ARRIVE ;  /* 0x00000000000079c5 */ /* 0x000fce0000000000 */
[----:B------:R-:W-:Y:S01]  /*ad60*/  HGMMA.64x64x16.F32.BF16 R88, R136, gdesc[UR4].tnspB, R88, gsb0 ;  /* 0x40e0000488587df0 */ /* 0x000fe20008001858 */
[----:B------:R-:W-:Y:S02]  /*ad70*/  R2UR UR6, R8 ;  /* 0x00000000080672ca */ /* 0x000fe400000e0000 */
[----:B------:R-:W-:Y:S01]  /*ad80*/  R2UR UR7, R9 ;  /* 0x00000000090772ca */ /* 0x000fe200000e0000 */
[----:B------:R-:W-:Y:S02]  /*ad90*/  WARPGROUP.DEPBAR.LE gsb0, 0x0 ;  /* 0x00008000000079c5 */ /* 0x000fe40000010000 */
[----:B------:R-:W-:-:S10]  /*ada0*/  WARPGROUP.ARRIVE ;  /* 0x00000000000079c5 */ /* 0x000fd40000000000 */
[----:B------:R-:W-:Y:S01]  /*adb0*/  HGMMA.64x64x16.F32.BF16 R88, R140, gdesc[UR4].tnspB, R88, gsb0 ;  /* 0x40e000048c587df0 */ /* 0x000fe20008001858 */
[----:B------:R-:W-:Y:S02]  /*adc0*/  R2UR UR6, R4 ;  /* 0x00000000040672ca */ /* 0x000fe400000e0000 */
[----:B------:R-:W-:Y:S01]  /*add0*/  R2UR UR7, R5 ;  /* 0x00000000050772ca */ /* 0x000fe200000e0000 */
[----:B------:R-:W-:Y:S02]  /*ade0*/  WARPGROUP.DEPBAR.LE gsb0, 0x0 ;  /* 0x00008000000079c5 */ /* 0x000fe40000010000 */
[----:B------:R-:W-:-:S10]  /*adf0*/  WARPGROUP.ARRIVE ;  /* 0x00000000000079c5 */ /* 0x000fd40000000000 */
[----:B------:R-:W-:Y:S03]  /*ae00*/  HGMMA.64x64x16.F32.BF16 R88, R144, gdesc[UR4].tnspB, R88, gsb0 ;  /* 0x40e0000490587df0 */ /* 0x000fe60008001858 */
[----:B------:R-:W-:Y:S02]  /*ae10*/  WARPGROUP.DEPBAR.LE gsb0, 0x0 ;  /* 0x00008000000079c5 */ /* 0x000fe40000010000 */
[----:B------:R0:W-:Y:S06]  /*ae20*/  BAR.ARV R0, 0x100 ;  /* 0x000400000000751d */ /* 0x0001ec0000002000 */
[----:B------:R-:W-:Y:S05]  /*ae30*/  @!P0 BRA `(.L_x_587) ;  /* 0x0000000000048947 */ /* 0x000fea0003800000 */
[----:B------:R-:W-:Y:S01]  /*ae40*/  BPT.TRAP 0x1 ;  /* 0x000000040000795c */ /* 0x000fe20000300000 */
.L_x_587:
[----:B0-----:R-:W-:Y:S01]  /*ae50*/  IMAD R0, R155, 0x8, R18 ;  /* 0x000000089b007824 */ /* 0x001fe200078e0212 */
[----:B------:R-:W-:Y:S01]  /*ae60*/  FMNMX.FTZ R4, R26, R10, !PT ;  /* 0x0000000a1a047209 */ /* 0x000fe20007810000 */
[----:B------:R-:W-:Y:S01]  /*ae70*/  IMAD.U32 R5, RZ, RZ, UR38 ;  /* 0x00000026ff057e24 */ /* 0x000fe2000f8e00ff */
[----:B------:R-:W-:Y:S01]  /*ae80*/  UMOV UR4, UR5 ;  /* 0x0000000500047c82 */ /* 0x000fe20008000000 */
[----:B------:R-:W-:-:S05]  /*ae90*/  VIADD R0, R0, 0x16840 ;  /* 0x0001684000007836 */ /* 0x000fca0000000000 */
[----:B------:R-:W-:-:S04]  /*aea0*/  PRMT R0, R5, 0x654, R0 ;  /* 0x0000065405007816 */ /* 0x000fc80000000000 */
[----:B------:R0:W-:Y:S02]  /*aeb0*/  SYNCS.ARRIVE.TRANS64.RED.A1T0 RZ, [R0+URZ], RZ ;  /* 0x000000ff00ff79a7 */ /* 0x0001e4000810043f */
[----:B0-----:R-:W-:-:S04]  /*aec0*/  FMNMX.FTZ R0, R24, R11, !PT ;  /* 0x0000000b18007209 */ /* 0x001fc80007810000 */
[----:B------:R-:W-:-:S04]  /*aed0*/  FMNMX.FTZ R5, R25, R0, !PT ;  /* 0x0000000019057209 */ /* 0x000fc80007810000 */
        /* <DEDUP_REMOVED lines=29> */
[----:B------:R-:W-:-:S05]  /*b0b0*/  FMNMX.FTZ R8, R85, R0, !PT ;  /* 0x0000000055087209 */ /* 0x000fca0007810000 */
[----:B------:R-:W0:Y:S02]  /*b0c0*/  SHFL.BFLY PT, R5, R8, 0x2, 0x1f ;  /* 0x0c401f0008057f89 */ /* 0x000e2400000e0000 */
[----:B0-----:R-:W-:Y:S02]  /*b0d0*/  FMNMX.FTZ R9, R8, R5, !PT ;  /* 0x0000000508097209 */ /* 0x001fe40007810000 */
[----:B------:R-:W-:-:S03]  /*b0e0*/  FMNMX.FTZ R5, R27, R4, !PT ;  /* 0x000000041b057209 */ /* 0x000fc60007810000 */
[----:B------:R-:W0:Y:S01]  /*b0f0*/  SHFL.BFLY PT, R0, R9, 0x1, 0x1f ;  /* 0x0c201f0009007f89 */ /* 0x000e2200000e0000 */
[----:B------:R-:W-:-:S04]  /*b100*/  FMNMX.FTZ R4, R30, R5, !PT ;  /* 0x000000051e047209 */ /* 0x000fc80007810000 */
[----:B------:R-:W-:-:S04]  /*b110*/  FMNMX.FTZ R5, R31, R4, !PT ;  /* 0x000000041f057209 */ /* 0x000fc80007810000 */
[----:B------:R-:W-:-:S04]  /*b120*/  FMNMX.FTZ R4, R34, R5, !PT ;  /* 0x0000000522047209 */ /* 0x000fc80007810000 */
[----:B------:R-:W-:-:S04]  /*b130*/  FMNMX.FTZ R5, R35, R4, !PT ;  /* 0x0000000423057209 */ /* 0x000fc80007810000 */
[----:B------:R-:W-:-:S04]  /*b140*/  FMNMX.FTZ R4, R38, R5, !PT ;  /* 0x0000000526047209 */ /* 0x000fc80007810000 */
[----:B------:R-:W-:Y:S02]  /*b150*/  FMNMX.FTZ R5, R39, R4, !PT ;  /* 0x0000000427057209 */ /* 0x000fe40007810000 */
[----:B0-----:R-:W-:Y:S02]  /*b160*/  FMNMX.FTZ R0, R9, R0, !PT ;  /* 0x0000000009007209 */ /* 0x001fe40007810000 */
[----:B------:R-:W-:-:S03]  /*b170*/  FMNMX.FTZ R4, R42, R5, !PT ;  /* 0x000000052a047209 */ /* 0x000fc60007810000 */
[----:B------:R-:W-:Y:S01]  /*b180*/  FMUL.FTZ R9, R0, UR4 ;  /* 0x0000000400097c20 */ /* 0x000fe20008410000 */
[----:B------:R-:W-:-:S03]  /*b190*/  FMNMX.FTZ R5, R43, R4, !PT ;  /* 0x000000042b057209 */ /* 0x000fc60007810000 */
[--C-:B------:R-:W-:Y:S01]  /*b1a0*/  FFMA.FTZ R24, R24, UR4, -R9.reuse ;  /* 0x0000000418187c23 */ /* 0x100fe20008010809 */
[----:B------:R-:W-:Y:S01]  /*b1b0*/  FMNMX.FTZ R4, R46, R5, !PT ;  /* 0x000000052e047209 */ /* 0x000fe20007810000 */
[--C-:B------:R-:W-:Y:S01]  /*b1c0*/  FFMA.FTZ R25, R25, UR4, -R9.reuse ;  /* 0x0000000419197c23 */ /* 0x100fe20008010809 */
[--C-:B------:R-:W-:Y:S01]  /*b1d0*/  FFMA.FTZ R28, R28, UR4, -R9.reuse ;  /* 0x000000041c1c7c23 */ /* 0x100fe20008010809 */
[--C-:B------:R-:W-:Y:S01]  /*b1e0*/  FFMA.FTZ R29, R29, UR4, -R9.reuse ;  /* 0x000000041d1d7c23 */ /* 0x100fe20008010809 */
[----:B------:R-:W-:Y:S01]  /*b1f0*/  FMNMX.FTZ R5, R47, R4, !PT ;  /* 0x000000042f057209 */ /* 0x000fe20007810000 */
[----:B------:R-:W-:Y:S01]  /*b200*/  MUFU.EX2 R24, R24 ;  /* 0x0000001800187308 */ /* 0x000fe20000000800 */
[--C-:B------:R-:W-:Y:S01]  /*b210*/  FFMA.FTZ R32, R32, UR4, -R9.reuse ;  /* 0x0000000420207c23 */ /* 0x100fe20008010809 */
        /* <DEDUP_REMOVED lines=42> */
[----:B------:R-:W-:-:S03]  /*b4c0*/  FFMA.FTZ R9, R85, UR4, -R9 ;  /* 0x0000000455097c23 */ /* 0x000fc60008010809 */
[----:B------:R-:W-:Y:S01]  /*b4d0*/  FMNMX.FTZ R5, R71, R4, !PT ;  /* 0x0000000447057209 */ /* 0x000fe20007810000 */
[----:B------:R-:W-:Y:S03]  /*b4e0*/  MUFU.EX2 R36, R36 ;  /* 0x0000002400247308 */ /* 0x000fe60000000800 */
[----:B------:R-:W-:-:S04]  /*b4f0*/  FMNMX.FTZ R4, R74, R5, !PT ;  /* 0x000000054a047209 */ /* 0x000fc80007810000 */
        /* <DEDUP_REMOVED lines=10> */
[----:B------:R-:W-:Y:S04]  /*b5a0*/  MUFU.EX2 R44, R44 ;  /* 0x0000002c002c7308 */ /* 0x000fe80000000800 */
[----:B------:R-:W0:Y:S04]  /*b5b0*/  SHFL.BFLY PT, R5, R4, 0x2, 0x1f ;  /* 0x0c401f0004057f89 */ /* 0x000e2800000e0000 */
[----:B------:R-:W-:Y:S08]  /*b5c0*/  MUFU.EX2 R45, R45 ;  /* 0x0000002d002d7308 */ /* 0x000ff00000000800 */
[----:B------:R-:W-:Y:S08]  /*b5d0*/  MUFU.EX2 R48, R48 ;  /* 0x0000003000307308 */ /* 0x000ff00000000800 */
[----:B------:R-:W-:Y:S01]  /*b5e0*/  MUFU.EX2 R49, R49 ;  /* 0x0000003100317308 */ /* 0x000fe20000000800 */
[----:B0-----:R-:W-:-:S07]  /*b5f0*/  FMNMX.FTZ R4, R4, R5, !PT ;  /* 0x0000000504047209 */ /* 0x001fce0007810000 */
[----:B------:R-:W-:Y:S01]  /*b600*/  MUFU.EX2 R52, R52 ;  /* 0x0000003400347308 */ /* 0x000fe20000000800 */
[----:B------:R-:W0:Y:S07]  /*b610*/  SHFL.BFLY PT, R5, R4, 0x1, 0x1f ;  /* 0x0c201f0004057f89 */ /* 0x000e2e00000e0000 */
[----:B------:R-:W-:Y:S08]  /*b620*/  MUFU.EX2 R53, R53 ;  /* 0x0000003500357308 */ /* 0x000ff00000000800 */
[----:B------:R-:W-:Y:S08]  /*b630*/  MUFU.EX2 R56, R56 ;  /* 0x0000003800387308 */ /* 0x000ff00000000800 */
[----:B------:R-:W-:Y:S01]  /*b640*/  MUFU.EX2 R57, R57 ;  /* 0x0000003900397308 */ /* 0x000fe20000000800 */
[----:B0-----:R-:W-:Y:S01]  /*b650*/  FMNMX.FTZ R4, R4, R5, !PT ;  /* 0x0000000504047209 */ /* 0x001fe20007810000 */
[----:B------:R-:W-:-:S04]  /*b660*/  FADD.FTZ R5, -R0, R11 ;  /* 0x0000000b00057221 */ /* 0x000fc80000010100 */
[C---:B------:R-:W-:Y:S01]  /*b670*/  FADD.FTZ R8, -R4.reuse, R10 ;  /* 0x0000000a04087221 */ /* 0x040fe20000010100 */
[----:B------:R-:W-:Y:S01]  /*b680*/  FMUL.FTZ R10, R4, UR4 ;  /* 0x00000004040a7c20 */ /* 0x000fe20008410000 */
[----:B------:R-:W-:Y:S01]  /*b690*/  FMUL.FTZ R5, R5, UR4 ;  /* 0x0000000405057c20 */ /* 0x000fe20008410000 */
[----:B------:R-:W-:Y:S01]  /*b6a0*/  MUFU.EX2 R60, R60 ;  /* 0x0000003c003c7308 */ /* 0x000fe20000000800 */
[----:B------:R-:W-:Y:S01]  /*b6b0*/  FMUL.FTZ R8, R8, UR4 ;  /* 0x0000000408087c20 */ /* 0x000fe20008410000 */
[--C-:B------:R-:W-:Y:S01]  /*b6c0*/  FFMA.FTZ R26, R26, UR4, -R10.reuse ;  /* 0x000000041a1a7c23 */ /* 0x100fe2000801080a */
[--C-:B------:R-:W-:Y:S01]  /*b6d0*/  FFMA.FTZ R27, R27, UR4, -R10.reuse ;  /* 0x000000041b1b7c23 */ /* 0x100fe2000801080a */
[--C-:B------:R-:W-:Y:S01]  /*b6e0*/  FFMA.FTZ R30, R30, UR4, -R10.reuse ;  /* 0x000000041e1e7c23 */ /* 0x100fe2000801080a */
[--C-:B------:R-:W-:Y:S01]  /*b6f0*/  FFMA.FTZ R31, R31, UR4, -R10.reuse ;  /* 0x000000041f1f7c23 */ /* 0x100fe2000801080a */
[--C-:B------:R-:W-:Y:S01]  /*b700*/  FFMA.FTZ R34, R34, UR4, -R10.reuse ;  /* 0x0000000422227c23 */ /* 0x100fe2000801080a */
[--C-:B------:R-:W-:Y:S01]  /*b710*/  FFMA.FTZ R35, R35, UR4, -R10.reuse ;  /* 0x0000000423237c23 */ /* 0x100fe2000801080a */
[----:B------:R-:W0:Y:S01]  /*b720*/  MUFU.EX2 R5, R5 ;  /* 0x0000000500057308 */ /* 0x000e220000000800 */
[--C-:B------:R-:W-:Y:S01]  /*b730*/  FFMA.FTZ R38, R38, UR4, -R10.reuse ;  /* 0x0000000426267c23 */ /* 0x100fe2000801080a */
[--C-:B------:R-:W-:Y:S01]  /*b740*/  FFMA.FTZ R39, R39, UR4, -R10.reuse ;  /* 0x0000000427277c23 */ /* 0x100fe2000801080a */
[--C-:B------:R-:W-:Y:S01]  /*b750*/  FFMA.FTZ R42, R42, UR4, -R10.reuse ;  /* 0x000000042a2a7c23 */ /* 0x100fe2000801080a */
[--C-:B------:R-:W-:Y:S01]  /*b760*/  FFMA.FTZ R43, R43, UR4, -R10.reuse ;  /* 0x000000042b2b7c23 */ /* 0x100fe2000801080a */
[--C-:B------:R-:W-:Y:S01]  /*b770*/  FFMA.FTZ R46, R46, UR4, -R10.reuse ;  /* 0x000000042e2e7c23 */ /* 0x100fe2000801080a */
[--C-:B------:R-:W-:Y:S01]  /*b780*/  FFMA.FTZ R47, R47, UR4, -R10.reuse ;  /* 0x000000042f2f7c23 */ /* 0x100fe2000801080a */
[--C-:B------:R-:W-:Y:S01]  /*b790*/  FFMA.FTZ R50, R50, UR4, -R10.reuse ;  /* 0x0000000432327c23 */ /* 0x100fe2000801080a */
[----:B------:R-:W-:Y:S01]  /*b7a0*/  MUFU.EX2 R8, R8 ;  /* 0x0000000800087308 */ /* 0x000fe20000000800 */
[--C-:B------:R-:W-:Y:S01]  /*b7b0*/  FFMA.FTZ R51, R51, UR4, -R10.reuse ;  /* 0x0000000433337c23 */ /* 0x100fe2000801080a */
[--C-:B------:R-:W-:Y:S01]  /*b7c0*/  FFMA.FTZ R54, R54, UR4, -R10.reuse ;  /* 0x0000000436367c23 */ /* 0x100fe2000801080a */
[--C-:B------:R-:W-:Y:S01]  /*b7d0*/  FFMA.FTZ R55, R55, UR4, -R10.reuse ;  /* 0x0000000437377c23 */ /* 0x100fe2000801080a */
[--C-:B------:R-:W-:Y:S01]  /*b7e0*/  FFMA.FTZ R58, R58, UR4, -R10.reuse ;  /* 0x000000043a3a7c23 */ /* 0x100fe2000801080a */
[--C-:B------:R-:W-:Y:S01]  /*b7f0*/  FFMA.FTZ R59, R59, UR4, -R10.reuse ;  /* 0x000000043b3b7c23 */ /* 0x100fe2000801080a */
[--C-:B------:R-:W-:Y:S01]  /*b800*/  FFMA.FTZ R62, R62, UR4, -R10.reuse ;  /* 0x000000043e3e7c23 */ /* 0x100fe2000801080a */
[----:B------:R-:W-:Y:S01]  /*b810*/  FFMA.FTZ R63, R63, UR4, -R10 ;  /* 0x000000043f3f7c23 */ /* 0x000fe2000801080a */
[----:B------:R-:W1:Y:S01]  /*b820*/  MUFU.EX2 R26, R26 ;  /* 0x0000001a001a7308 */ /* 0x000e620000000800 */
[----:B0----5:R-:W-:Y:S01]  /*b830*/  FFMA.FTZ R3, R5, R3, R24 ;  /* 0x0000000305037223 */ /* 0x021fe20000010018 */
[--C-:B------:R-:W-:Y:S01]  /*b840*/  FFMA.FTZ R66, R66, UR4, -R10.reuse ;  /* 0x0000000442427c23 */ /* 0x100fe2000801080a */
[--C-:B------:R-:W-:Y:S01]  /*b850*/  FFMA.FTZ R67, R67, UR4, -R10.reuse ;  /* 0x0000000443437c23 */ /* 0x100fe2000801080a */
[--C-:B------:R-:W-:Y:S01]  /*b860*/  FFMA.FTZ R70, R70, UR4, -R10.reuse ;  /* 0x0000000446467c23 */ /* 0x100fe2000801080a */
[----:B------:R-:W-:Y:S01]  /*b870*/  FADD.FTZ R3, R25, R3 ;  /* 0x0000000319037221 */ /* 0x000fe20000010000 */
[--C-:B------:R-:W-:Y:S01]  /*b880*/  FFMA.FTZ R71, R71, UR4, -R10.reuse ;  /* 0x0000000447477c23 */ /* 0x100fe2000801080a */
[--C-:B------:R-:W-:Y:S01]  /*b890*/  FFMA.FTZ R74, R74, UR4, -R10.reuse ;  /* 0x000000044a4a7c23 */ /* 0x100fe2000801080a */
[----:B------:R-:W0:Y:S01]  /*b8a0*/  MUFU.EX2 R27, R27 ;  /* 0x0000001b001b7308 */ /* 0x000e220000000800 */
[----:B------:R-:W-:Y:S01]  /*b8b0*/  FADD.FTZ R3, R28, R3 ;  /* 0x000000031c037221 */ /* 0x000fe20000010000 */
[--C-:B------:R-:W-:Y:S01]  /*b8c0*/  FFMA.FTZ R75, R75, UR4, -R10.reuse ;  /* 0x000000044b4b7c23 */ /* 0x100fe2000801080a */
[--C-:B------:R-:W-:Y:S01]  /*b8d0*/  FFMA.FTZ R78, R78, UR4, -R10.reuse ;  /* 0x000000044e4e7c23 */ /* 0x100fe2000801080a */
[--C-:B------:R-:W-:Y:S01]  /*b8e0*/  FFMA.FTZ R79, R79, UR4, -R10.reuse ;  /* 0x000000044f4f7c23 */ /* 0x100fe2000801080a */
[----:B------:R-:W-:Y:S01]  /*b8f0*/  FADD.FTZ R3, R29, R3 ;  /* 0x000000031d037221 */ /* 0x000fe20000010000 */
[--C-:B------:R-:W-:Y:S01]  /*b900*/  FFMA.FTZ R82, R82, UR4, -R10.reuse ;  /* 0x0000000452527c23 */ /* 0x100fe2000801080a */
[----:B------:R-:W-:Y:S01]  /*b910*/  FFMA.FTZ R83, R83, UR4, -R10 ;  /* 0x0000000453537c23 */ /* 0x000fe2000801080a */
[----:B------:R-:W2:Y:S01]  /*b920*/  MUFU.EX2 R30, R30 ;  /* 0x0000001e001e7308 */ /* 0x000ea20000000800 */
[----:B-1----:R-:W-:Y:S01]  /*b930*/  FFMA.FTZ R6, R8, R6, R26 ;  /* 0x0000000608067223 */ /* 0x002fe2000001001a */
[----:B------:R-:W-:Y:S01]  /*b940*/  FADD.FTZ R3, R32, R3 ;  /* 0x0000000320037221 */ /* 0x000fe20000010000 */
[--C-:B------:R-:W-:Y:S01]  /*b950*/  FFMA.FTZ R86, R86, UR4, -R10.reuse ;  /* 0x0000000456567c23 */ /* 0x100fe2000801080a */
[----:B------:R-:W-:-:S02]  /*b960*/  FFMA.FTZ R147, R87, UR4, -R10 ;  /* 0x0000000457937c23 */ /* 0x000fc4000801080a */
[----:B------:R-:W-:Y:S02]  /*b970*/  FADD.FTZ R3, R33, R3 ;  /* 0x0000000321037221 */ /* 0x000fe40000010000 */
[----:B------:R-:W1:Y:S01]  /*b980*/  MUFU.EX2 R31, R31 ;  /* 0x0000001f001f7308 */ /* 0x000e620000000800 */
[----:B0-----:R-:W-:Y:S01]  /*b990*/  FADD.FTZ R6, R27, R6 ;  /* 0x000000061b067221 */ /* 0x001fe20000010000 */
[----:B------:R-:W-:-:S04]  /*b9a0*/  FADD.FTZ R3, R36, R3 ;  /* 0x0000000324037221 */ /* 0x000fc80000010000 */
[----:B------:R-:W-:Y:S02]  /*b9b0*/  FADD.FTZ R3, R37, R3 ;  /* 0x0000000325037221 */ /* 0x000fe40000010000 */
[----:B------:R-:W0:Y:S01]  /*b9c0*/  MUFU.EX2 R34, R34 ;  /* 0x0000002200227308 */ /* 0x000e220000000800 */
[----:B--2---:R-:W-:Y:S01]  /*b9d0*/  FADD.FTZ R6, R30, R6 ;  /* 0x000000061e067221 */ /* 0x004fe20000010000 */
[----:B------:R-:W-:-:S04]  /*b9e0*/  FADD.FTZ R3, R40, R3 ;  /* 0x0000000328037221 */ /* 0x000fc80000010000 */
[----:B------:R-:W-:Y:S02]  /*b9f0*/  FADD.FTZ R3, R41, R3 ;  /* 0x0000000329037221 */ /* 0x000fe40000010000 */
[----:B------:R-:W2:Y:S01]  /*ba00*/  MUFU.EX2 R35, R35 ;  /* 0x0000002300237308 */ /* 0x000ea20000000800 */
[----:B-1----:R-:W-:Y:S01]  /*ba10*/  FADD.FTZ R6, R31, R6 ;  /* 0x000000061f067221 */ /* 0x002fe20000010000 */
[----:B------:R-:W-:-:S04]  /*ba20*/  FADD.FTZ R3, R44, R3 ;  /* 0x000000032c037221 */ /* 0x000fc80000010000 */
        /* <DEDUP_REMOVED lines=15> */
[----:B------:R-:W-:-:S06]  /*bb20*/  FADD.FTZ R3, R60, R3 ;  /* 0x000000033c037221 */ /* 0x000fcc0000010000 */
        /* <DEDUP_REMOVED lines=74> */
.L_x_588:
[----:B------:R-:W-:Y:S01]  /*bfd0*/  IMAD R10, R12, 0x8, R18 ;  /* 0x000000080c0a7824 */ /* 0x000fe200078e0212 */
[----:B------:R-:W-:Y:S01]  /*bfe0*/  ISETP.GT.AND P1, PT, R7, RZ, PT ;  /* 0x000000ff0700720c */ /* 0x000fe20003f24270 */
[----:B------:R-:W-:Y:S02]  /*bff0*/  IMAD.U32 R11, RZ, RZ, UR38 ;  /* 0x00000026ff0b7e24 */ /* 0x000fe4000f8e00ff */
[-C--:B------:R-:W-:Y:S01]  /*c000*/  FMUL.FTZ R88, R88, R5.reuse ;  /* 0x0000000558587220 */ /* 0x080fe20000410000 */
[-C--:B------:R-:W-:Y:S01]  /*c010*/  FMUL.FTZ R89, R89, R5.reuse ;  /* 0x0000000559597220 */ /* 0x080fe20000410000 */
[----:B------:R-:W-:Y:S01]  /*c020*/  IADD3 R10, R10, 0x16860, RZ ;  /* 0x000168600a0a7810 */ /* 0x000fe20007ffe0ff */
[-C--:B------:R-:W-:Y:S01]  /*c030*/  FMUL.FTZ R92, R92, R5.reuse ;  /* 0x000000055c5c7220 */ /* 0x080fe20000410000 */
[-C--:B------:R-:W-:Y:S01]  /*c040*/  FMUL.FTZ R93, R93, R5.reuse ;  /* 0x000000055d5d7220 */ /* 0x080fe20000410000 */
[-C--:B------:R-:W-:Y:S01]  /*c050*/  FMUL.FTZ R96, R96, R5.reuse ;  /* 0x0000000560607220 */ /* 0x080fe20000410000 */
[----:B------:R-:W-:Y:S01]  /*c060*/  PRMT R10, R11, 0x654, R10 ;  /* 0x000006540b0a7816 */ /* 0x000fe2000000000a */
[-C--:B------:R-:W-:Y:S01]  /*c070*/  FMUL.FTZ R97, R97, R5.reuse ;  /* 0x0000000561617220 */ /* 0x080fe20000410000 */
[-C--:B------:R-:W-:Y:S01]  /*c080*/  FMUL.FTZ R100, R100, R5.reuse ;  /* 0x0000000564647220 */ /* 0x080fe20000410000 */
[-C--:B------:R-:W-:Y:S01]  /*c090*/  FMUL.FTZ R101, R101, R5.reuse ;  /* 0x0000000565657220 */ /* 0x080fe20000410000 */
[----:B------:R0:W-:Y:S01]  /*c0a0*/  SYNCS.ARRIVE.TRANS64.RED.A1T0 RZ, [R10+URZ], RZ ;  /* 0x000000ff0aff79a7 */ /* 0x0001e2000810043f */
        /* <DEDUP_REMOVED lines=41> */
[----:B------:R-:W-:Y:S01]  /*c340*/  VIADD R7, R7, 0xffffffff ;  /* 0xffffffff07077836 */ /* 0x000fe20000000000 */
[----:B------:R-:W-:Y:S01]  /*c350*/  F2FP.BF16.F32.PACK_AB R133, R59, R58 ;  /* 0x0000003a3b85723e */ /* 0x000fe200000010ff */
[----:B0-----:R-:W-:Y:S01]  /*c360*/  IMAD.MOV.U32 R10, RZ, RZ, R4 ;  /* 0x000000ffff0a7224 */ /* 0x001fe200078e0004 */
[----:B------:R-:W-:Y:S01]  /*c370*/  F2FP.BF16.F32.PACK_AB R134, R61, R60 ;  /* 0x0000003c3d86723e */ /* 0x000fe200000010ff */
[----:B------:R-:W-:Y:S01]  /*c380*/  IMAD.MOV.U32 R11, RZ, RZ, R0 ;  /* 0x000000ffff0b7224 */ /* 0x000fe200078e0000 */
        /* <DEDUP_REMOVED lines=14> */
[----:B------:R-:W-:Y:S01]  /*c470*/  F2FP.BF16.F32.PACK_AB R147, R147, R86 ;  /* 0x000000569393723e */ /* 0x000fe200000010ff */
[----:B------:R-:W-:Y:S06]  /*c480*/  @P1 BRA `(.L_x_589) ;  /* 0xffffffe000201947 */ /* 0x000fec000383ffff */
.L_x_577:
[----:B------:R-:W-:Y:S05]  /*c490*/  WARPSYNC.ALL ;  /* 0x0000000000007948 */ /* 0x000fea0003800000 */
[----:B------:R-:W-:Y:S06]  /*c4a0*/  BAR.ARV 0x8, 0x200 ;  /* 0x0208000000007b1d */ /* 0x000fec0000002000 */
[----:B------:R-:W-:Y:S05]  /*c4b0*/  @!P0 BRA `(.L_x_590) ;  /* 0x0000000000048947 */ /* 0x000fea0003800000 */
[----:B------:R-:W-:Y:S01]  /*c4c0*/  BPT.TRAP 0x1 ;  /* 0x000000040000795c */ /* 0x000fe20000300000 */
.L_x_590:
[----:B------:R-:W-:Y:S01]  /*c4d0*/  IMAD R12, R155, 0x8, R18 ;  /* 0x000000089b0c7824 */ /* 0x000fe200078e0212 */
[----:B------:R-:W-:-:S04]  /*c4e0*/  SHF.L.U32 R5, R157, 0x1f, RZ ;  /* 0x0000001f9d057819 */ /* 0x000fc800000006ff */
[----:B------:R0:W1:Y:S01]  /*c4f0*/  SYNCS.PHASECHK.TRANS64.TRYWAIT P1, [R12+URZ+0x16850], R5 ;  /* 0x016850050c0075a7 */ /* 0x000062000802017f */
[----:B------:R-:W-:Y:S05]  /*c500*/  @!P0 BRA `(.L_x_591) ;  /* 0x0000000000048947 */ /* 0x000fea0003800000 */
[----:B------:R-:W-:Y:S01]  /*c510*/  BPT.TRAP 0x1 ;  /* 0x000000040000795c */ /* 0x000fe20000300000 */
.L_x_591:
[----:B------:R-:W-:-:S05]  /*c520*/  VIADD R18, R18, 0x400 ;  /* 0x0000040012127836 */ /* 0x000fca0000000000 */
[----:B------:R-:W-:-:S04]  /*c530*/  SHF.R.U32.HI R18, RZ, 0x4, R18 ;  /* 0x00000004ff127819 */ /* 0x000fc80000011612 */
[----:B------:R-:W-:Y:S01]  /*c540*/  LOP3.LUT R18, R18, 0x3fff, RZ, 0xc0, !PT ;  /* 0x00003fff12127812 */ /* 0x000fe200078ec0ff */
[----:B-1----:R-:W-:Y:S06]  /*c550*/  @P1 BRA `(.L_x_592) ;  /* 0x0000000000081947 */ /* 0x002fec0003800000 */
[----:B------:R-:W1:Y:S02]  /*c560*/  SYNCS.PHASECHK.TRANS64.TRYWAIT P1, [R12+URZ+0x16850], R5 ;  /* 0x016850050c0075a7 */ /* 0x000e64000802017f */
[----:B-1----:R-:W-:Y:S05]  /*c570*/  @!P1 BRA `(.L_x_593) ;  /* 0x0000009400d49947 */ /* 0x002fea0003800000 */
.L_x_592:
[----:B------:R-:W-:Y:S01]  /*c580*/  IMAD.MOV.U32 R9, RZ, RZ, 0x40000040 ;  /* 0x40000040ff097424 */ /* 0x000fe200078e00ff */
[----:B------:R-:W-:Y:S01]  /*c590*/  LEA R8, R155, R18, 0xa ;  /* 0x000000129b087211 */ /* 0x000fe200078e50ff */
[----:B------:R-:W-:Y:S05]  /*c5a0*/  WARPSYNC.ALL ;  /* 0x0000000000007948 */ /* 0x000fea0003800000 */
[C---:B------:R-:W-:Y:S01]  /*c5b0*/  R2UR UR6, R8.reuse ;  /* 0x00000000080672ca */ /* 0x040fe200000e0000 */
[----:B------:R-:W-:Y:S01]  /*c5c0*/  WARPGROUP.ARRIVE ;  /* 0x00000000000079c5 */ /* 0x000fe20000000000 */
[----:B------:R-:W-:Y:S01]  /*c5d0*/  R2UR UR7, R9 ;  /* 0x00000000090772ca */ /* 0x000fe200000e0000 */
[----:B------:R-:W-:Y:S01]  /*c5e0*/  VIADD R10, R8, 0x80 ;  /* 0x00000080080a7836 */ /* 0x000fe20000000000 */
[----:B01----:R-:W0:Y:S01]  /*c5f0*/  SHFL.BFLY PT, R5, R6, 0x2, 0x1f ;  /* 0x0c401f0006057f89 */ /* 0x003e2200000e0000 */
[----:B------:R-:W-:-:S02]  /*c600*/  IMAD.MOV.U32 R11, RZ, RZ, 0x40000040 ;  /* 0x40000040ff0b7424 */ /* 0x000fc400078e00ff */
[----:B------:R-:W-:Y:S02]  /*c610*/  IMAD.MOV.U32 R9, RZ, RZ, 0x40000040 ;  /* 0x40000040ff097424 */ /* 0x000fe400078e00ff */
[----:B------:R-:W-:Y:S02]  /*c620*/  IMAD.MOV.U32 R26, RZ, RZ, RZ ;  /* 0x000000ffff1a7224 */ /* 0x000fe400078e00ff */
[----:B------:R-:W-:-:S04]  /*c630*/  IMAD.MOV.U32 R28, RZ, RZ, -0x800000 ;  /* 0xff800000ff1c7424 */ /* 0x000fc800078e00ff */
[----:B------:R-:W-:Y:S01]  /*c640*/  HGMMA.64x64x16.F32.BF16 R88, R148, gdesc[UR4].tnspB, R88, gsb0 ;  /* 0x40e0000494587df0 */ /* 0x000fe20008001858 */
[----:B------:R-:W-:Y:S01]  /*c650*/  R2UR UR6, R10 ;  /* 0x000000000a0672ca */ /* 0x000fe200000e0000 */
[----:B------:R-:W-:Y:S01]  /*c660*/  VIADD R10, R8, 0x100 ;  /* 0x00000100080a7836 */ /* 0x000fe20000000000 */
[----:B------:R-:W-:Y:S01]  /*c670*/  R2UR UR7, R11 ;  /* 0x000000000b0772ca */ /* 0x000fe200000e0000 */
[----:B------:R-:W-:Y:S02]  /*c680*/  IMAD.MOV.U32 R11, RZ, RZ, 0x40000040 ;  /* 0x40000040ff0b7424 */ /* 0x000fe400078e00ff */
[----:B0-----:R-:W-:Y:S01]  /*c690*/  FADD.FTZ R7, R5, R6 ;  /* 0x0000000605077221 */ /* 0x001fe20000010000 */
[----:B------:R-:W-:Y:S02]  /*c6a0*/  WARPGROUP.DEPBAR.LE gsb0, 0x0 ;  /* 0x00008000000079c5 */ /* 0x000fe40000010000 */
[----:B------:R-:W-:-:S07]  /*c6b0*/  WARPGROUP.ARRIVE ;  /* 0x00000000000079c5 */ /* 0x000fce0000000000 */
        /* <DEDUP_REMOVED lines=10> */
[----:B------:R-:W-:Y:S02]  /*c760*/  R2UR UR7, R11 ;  /* 0x000000000b0772ca */ /* 0x000fe400000e0000 */
[----:B------:R-:W-:Y:S01]  /*c770*/  MOV R11, 0x40000040 ;  /* 0x40000040000b7802 */ /* 0x000fe20000000f00 */
[----:B------:R-:W-:Y:S02]  /*c780*/  WARPGROUP.DEPBAR.LE gsb0, 0x0 ;  /* 0x00008000000079c5 */ /* 0x000fe40000010000 */
[----:B------:R-:W-:-:S08]  /*c790*/  WARPGROUP.ARRIVE ;  /* 0x00000000000079c5 */ /* 0x000fd00000000000 */
        /* <DEDUP_REMOVED lines=9> */
[C---:B------:R-:W-:Y:S01]  /*c830*/  VIADD R10, R8.reuse, 0x300 ;  /* 0x00000300080a7836 */ /* 0x040fe20000000000 */
[----:B------:R-:W-:Y:S01]  /*c840*/  R2UR UR7, R11 ;  /* 0x000000000b0772ca */ /* 0x000fe200000e0000 */
[----:B------:R-:W-:Y:S02]  /*c850*/  IMAD.MOV.U32 R11, RZ, RZ, 0x40000040 ;  /* 0x40000040ff0b7424 */ /* 0x000fe400078e00ff */
[----:B------:R-:W-:Y:S01]  /*c860*/  VIADD R8, R8, 0x380 ;  /* 0x0000038008087836 */ /* 0x000fe20000000000 */
[----:B------:R-:W-:Y:S02]  /*c870*/  WARPGROUP.DEPBAR.LE gsb0, 0x0 ;  /* 0x00008000000079c5 */ /* 0x000fe40000010000 */
[----:B------:R-:W-:-:S07]  /*c880*/  WARPGROUP.ARRIVE ;  /* 0x00000000000079c5 */ /* 0x000fce0000000000 */
[----:B------:R-:W-:Y:S01]  /*c890*/  HGMMA.64x64x16.F32.BF16 R88, R136, gdesc[UR4].tnspB, R88, gsb0 ;  /* 0x40e0000488587df0 */ /* 0x000fe20008001858 */
[----:B------:R-:W-:Y:S02]  /*c8a0*/  R2UR UR6, R10 ;  /* 0x000000000a0672ca */ /* 0x000fe400000e0000 */
[----:B------:R-:W-:Y:S01]  /*c8b0*/  R2UR UR7, R11 ;  /* 0x000000000b0772ca */ /* 0x000fe200000e0000 */
[----:B------:R-:W0:Y:S02]  /*c8c0*/  SHFL.BFLY PT, R10, R3, 0x2, 0x1f ;  /* 0x0c401f00030a7f89 */ /* 0x000e2400000e0000 */
[----:B0-----:R-:W-:Y:S01]  /*c8d0*/  FADD.FTZ R10, R10, R3 ;  /* 0x000000030a0a7221 */ /* 0x001fe20000010000 */
[----:B------:R-:W-:-:S04]  /*c8e0*/  IMAD.MOV.U32 R3, RZ, RZ, -0x800000 ;  /* 0xff800000ff037424 */ /* 0x000fc800078e00ff */
[----:B------:R-:W0:Y:S02]  /*c8f0*/  SHFL.BFLY PT, R5, R10, 0x1, 0x1f ;  /* 0x0c201f000a057f89 */ /* 0x000e2400000e0000 */
[----:B0-----:R-:W-:Y:S01]  /*c900*/  FADD.FTZ R11, R10, R5 ;  /* 0x000000050a0b7221 */ /* 0x001fe20000010000 */
[----:B------:R-:W-:Y:S01]  /*c910*/  MOV R5, UR4 ;  /* 0x0000000400057c02 */ /* 0x000fe20008000f00 */
[----:B------:R-:W-:-:S03]  /*c920*/  IMAD.U32 R10, RZ, RZ, UR4 ;  /* 0x00000004ff0a7e24 */ /* 0x000fc6000f8e00ff */
[----:B------:R-:W-:-:S13]  /*c930*/  FSETP.NE.FTZ.AND P1, PT, R11, RZ, PT ;  /* 0x000000ff0b00720b */ /* 0x000fda0003f35000 */
[----:B------:R-:W0:Y:S01]  /*c940*/  @P1 MUFU.LG2 R6, R11 ;  /* 0x0000000b00061308 */ /* 0x000e220000000c00 */
[----:B------:R-:W-:Y:S01]  /*c950*/  @P1 FMUL.FTZ R5, R5, 0.69314718246459960938 ;  /* 0x3f31721805051820 */ /* 0x000fe20000410000 */
[----:B------:R-:W-:Y:S02]  /*c960*/  WARPGROUP.DEPBAR.LE gsb0, 0x0 ;  /* 0x00008000000079c5 */ /* 0x000fe40000010000 */
[----:B------:R-:W-:-:S04]  /*c970*/  WARPGROUP.ARRIVE ;  /* 0x00000000000079c5 */ /* 0x000fc80000000000 */
[----:B------:R-:W-:Y:S02]  /*c980*/  @P1 MUFU.RCP R26, R11 ;  /* 0x0000000b001a1308 */ /* 0x000fe40000001000 */
[----:B------:R-:W-:Y:S01]  /*c990*/  HGMMA.64x64x16.F32.BF16 R88, R140, gdesc[UR4].tnspB, R88, gsb0 ;  /* 0x40e000048c587df0 */ /* 0x000fe20008001858 */
[----:B------:R-:W-:Y:S02]  /*c9a0*/  R2UR UR6, R8 ;  /* 0x00000000080672ca */ /* 0x000fe400000e0000 */
[----:B------:R-:W-:Y:S01]  /*c9b0*/  R2UR UR7, R9 ;  /* 0x00000000090772ca */ /* 0x000fe200000e0000 */
[----:B------:R-:W1:Y:S01]  /*c9c0*/  SHFL.BFLY PT, R8, R7, 0x1, 0x1f ;  /* 0x0c201f0007087f89 */ /* 0x000e6200000e0000 */
[----:B0-----:R-:W-:-:S04]  /*c9d0*/  @P1 FMUL.FTZ R6, R6, 0.69314718246459960938 ;  /* 0x3f31721806061820 */ /* 0x001fc80000410000 */
[----:B------:R-:W-:Y:S01]  /*c9e0*/  @P1 FFMA.FTZ R28, R5, R0, R6 ;  /* 0x00000000051c1223 */ /* 0x000fe20000010006 */
[----:B-1----:R-:W-:Y:S01]  /*c9f0*/  FADD.FTZ R13, R7, R8 ;  /* 0x00000008070d7221 */ /* 0x002fe20000010000 */
[----:B------:R-:W-:-:S04]  /*ca00*/  IMAD.MOV.U32 R8, RZ, RZ, RZ ;  /* 0x000000ffff087224 */ /* 0x000fc800078e00ff */
[----:B------:R-:W-:-:S13]  /*ca10*/  FSETP.NE.FTZ.AND P2, PT, R13, RZ, PT ;  /* 0x000000ff0d00720b */ /* 0x000fda0003f55000 */
[----:B------:R-:W0:Y:S01]  /*ca20*/  @P2 MUFU.LG2 R9, R13 ;  /* 0x0000000d00092308 */ /* 0x000e220000000c00 */
[----:B------:R-:W-:-:S07]  /*ca30*/  @P2 FMUL.FTZ R10, R10, 0.69314718246459960938 ;  /* 0x3f3172180a0a2820 */ /* 0x000fce0000410000 */
[----:B------:R1:W2:Y:S01]  /*ca40*/  @P2 MUFU.RCP R8, R13 ;  /* 0x0000000d00082308 */ /* 0x0002a20000001000 */
[----:B0-----:R-:W-:-:S04]  /*ca50*/  @P2 FMUL.FTZ R9, R9, 0.69314718246459960938 ;  /* 0x3f31721809092820 */ /* 0x001fc80000410000 */
[----:B------:R-:W-:Y:S01]  /*ca60*/  @P2 FFMA.FTZ R3, R10, R4, R9 ;  /* 0x000000040a032223 */ /* 0x000fe20000010009 */
[----:B------:R-:W-:Y:S02]  /*ca70*/  WARPGROUP.DEPBAR.LE gsb0, 0x0 ;  /* 0x00008000000079c5 */ /* 0x000fe40000010000 */
[----:B------:R-:W-:-:S06]  /*ca80*/  WARPGROUP.ARRIVE ;  /* 0x00000000000079c5 */ /* 0x000fcc0000000000 */
[----:B------:R-:W-:Y:S03]  /*ca90*/  HGMMA.64x64x16.F32.BF16 R88, R144, gdesc[UR4].tnspB, R88, gsb0 ;  /* 0x40e0000490587df0 */ /* 0x000fe60008001858 */
[----:B------:R-:W-:Y:S02]  /*caa0*/  WARPGROUP.DEPBAR.LE gsb0, 0x0 ;  /* 0x00008000000079c5 */ /* 0x000fe40000010000 */
[----:B-12---:R-:W-:Y:S05]  /*cab0*/  @!P0 BRA `(.L_x_594) ;  /* 0x0000000000048947 */ /* 0x006fea0003800000 */
[----:B------:R-:W-:Y:S01]  /*cac0*/  BPT.TRAP 0x1 ;  /* 0x000000040000795c */ /* 0x000fe20000300000 */
.L_x_594:
[----:B------:R-:W-:Y:S02]  /*cad0*/  VIADD R155, R155, 0x1 ;  /* 0x000000019b9b7836 */ /* 0x000fe40000000000 */
[-C--:B------:R-:W-:Y:S01]  /*cae0*/  FMUL.FTZ R55, R88, R26.reuse ;  /* 0x0000001a58377220 */ /* 0x080fe20000410000 */
[----:B------:R-:W-:Y:S02]  /*caf0*/  VIADD R0, R12, 0x16860 ;  /* 0x000168600c007836 */ /* 0x000fe40000000000 */
[-C--:B------:R-:W-:Y:S01]  /*cb00*/  FMUL.FTZ R12, R89, R26.reuse ;  /* 0x0000001a590c7220 */ /* 0x080fe20000410000 */
[----:B------:R-:W-:Y:S01]  /*cb10*/  IMAD.U32 R5, RZ, RZ, UR38 ;  /* 0x00000026ff057e24 */ /* 0x000fe2000f8e00ff */
[----:B------:R-:W-:Y:S01]  /*cb20*/  ISETP.NE.AND P0, PT, R155, 0x2, PT ;  /* 0x000000029b00780c */ /* 0x000fe20003f05270 */
[-C--:B------:R-:W-:Y:S01]  /*cb30*/  FMUL.FTZ R53, R92, R26.reuse ;  /* 0x0000001a5c357220 */ /* 0x080fe20000410000 */
[-C--:B------:R-:W-:Y:S01]  /*cb40*/  FMUL.FTZ R14, R93, R26.reuse ;  /* 0x0000001a5d0e7220 */ /* 0x080fe20000410000 */
[-C--:B------:R-:W-:Y:S01]  /*cb50*/  FMUL.FTZ R52, R96, R26.reuse ;  /* 0x0000001a60347220 */ /* 0x080fe20000410000 */
[----:B------:R-:W-:Y:S01]  /*cb60*/  PRMT R0, R5, 0x654, R0 ;  /* 0x0000065405007816 */ /* 0x000fe20000000000 */
[-C--:B------:R-:W-:Y:S01]  /*cb70*/  FMUL.FTZ R51, R97, R26.reuse ;  /* 0x0000001a61337220 */ /* 0x080fe20000410000 */
[----:B------:R-:W-:Y:S01]  /*cb80*/  SEL R4, RZ, 0x1, P0 ;  /* 0x00000001ff047807 */ /* 0x000fe20000000000 */
        /* <DEDUP_REMOVED lines=9> */
[----:B------:R0:W-:Y:S01]  /*cc20*/  SYNCS.ARRIVE.TRANS64.RED.A1T0 RZ, [R0+URZ], RZ ;  /* 0x000000ff00ff79a7 */ /* 0x0001e2000810043f */
        /* <DEDUP_REMOVED lines=16> */
[-C--:B0-----:R-:W-:Y:S01]  /*cd30*/  FMUL.FTZ R0, R118, R8.reuse ;  /* 0x0000000876007220 */ /* 0x081fe20000410000 */
[----:B------:R-:W-:Y:S01]  /*cd40*/  FMUL.FTZ R119, R119, R8 ;  /* 0x0000000877777220 */ /* 0x000fe20000410000 */
[----:B------:R-:W-:Y:S01]  /*cd50*/  LOP3.LUT R157, R157, R4, RZ, 0x3c, !PT ;  /* 0x000000049d9d7212 */ /* 0x000fe200078e3cff */
[----:B------:R-:W-:Y:S01]  /*cd60*/  UIADD3 UR37, UR37, 0x1, URZ ;  /* 0x0000000125257890 */ /* 0x000fe2000fffe03f */
[----:B------:R-:W-:-:S11]  /*cd70*/  SEL R155, R155, RZ, P0 ;  /* 0x000000ff9b9b7207 */ /* 0x000fd60000000000 */
.L_x_540:
[----:B------:R-:W-:Y:S05]  /*cd80*/  WARPSYNC.ALL ;  /* 0x0000000000007948 */ /* 0x000fea0003800000 */
[----:B------:R-:W0:Y:S08]  /*cd90*/  S2UR UR38, SR_CgaCtaId ;  /* 0x00000000002679c3 */ /* 0x000e300000008800 */
[----:B------:R-:W-:Y:S06]  /*cda0*/  BAR.SYNC.DEFER_BLOCKING 0x5, 0x200 ;  /* 0x0148000000007b1d */ /* 0x000fec0000010000 */
[----:B------:R-:W-:Y:S01]  /*cdb0*/  UMOV UR4, 0x400 ;  /* 0x0000040000047882 */ /* 0x000fe20000000000 */
[----:B------:R-:W-:Y:S01]  /*cdc0*/  BSSY B0, `(.L_x_595) ;  /* 0x000019e000007945 */ /* 0x000fe20003800000 */
[----:B0-----:R-:W-:-:S06]  /*cdd0*/  ULEA UR4, UR38, UR4, 0x18 ;  /* 0x0000000426047291 */ /* 0x001fcc000f8ec03f */
[----:B------:R-:W-:-:S05]  /*cde0*/  IMAD.U32 R18, RZ, RZ, UR4 ;  /* 0x00000004ff127e24 */ /* 0x000fca000f8e00ff */
[----:B------:R0:W1:Y:S01]  /*cdf0*/  LDS.128 R32, [R18+0x168d0] ;  /* 0x0168d00012207984 */ /* 0x0000620000000c00 */
[----:B------:R-:W-:Y:S06]  /*ce00*/  BAR.ARV 0x4, 0x200 ;  /* 0x0108000000007b1d */ /* 0x000fec0000002000 */
[----:B------:R-:W-:Y:S05]  /*ce10*/  @P1 BRA `(.L_x_596) ;  /* 0x0000000c00d81947 */ /* 0x000fea0003800000 */
[----:B------:R-:W2:Y:S04]  /*ce20*/  LDL R4, [R1+0x64] ;  /* 0x0000640001047983 */ /* 0x000ea80000100800 */
[----:B------:R-:W3:Y:S04]  /*ce30*/  LDL.LU R62, [R1+0x2c] ;  /* 0x00002c00013e7983 */ /* 0x000ee80000300800 */
[----:B------:R-:W4:Y:S01]  /*ce40*/  LDL.LU R61, [R1+0x30] ;  /* 0x00003000013d7983 */ /* 0x000f220000300800 */
[----:B------:R-:W0:Y:S01]  /*ce50*/  S2R R5, SR_SWINHI ;  /* 0x0000000000057919 */ /* 0x000e220000002f00 */
[----:B------:R-:W-:Y:S05]  /*ce60*/  WARPSYNC.ALL ;  /* 0x0000000000007948 */ /* 0x000fea0003800000 */
[----:B------:R-:W-:Y:S01]  /*ce70*/  F2FP.BF16.F32.PACK_AB R12, R12, R55 ;  /* 0x000000370c0c723e */ /* 0x000fe200000010ff */
[----:B------:R-:W-:Y:S01]  /*ce80*/  ULDC.64 UR4, c[0x0][0xc00] ;  /* 0x0003000000047ab9 */ /* 0x000fe20000000a00 */
[----:B------:R-:W-:Y:S01]  /*ce90*/  F2FP.BF16.F32.PACK_AB R13, R13, R56 ;  /* 0x000000380d0d723e */ /* 0x000fe200000010ff */
[----:B------:R-:W4:Y:S01]  /*cea0*/  LDL R60, [R1+0x60] ;  /* 0x00006000013c7983 */ /* 0x000f220000100800 */
[----:B------:R-:W-:-:S02]  /*ceb0*/  F2FP.BF16.F32.PACK_AB R14, R14, R53 ;  /* 0x000000350e0e723e */ /* 0x000fc400000010ff */
[----:B------:R-:W-:Y:S01]  /*cec0*/  F2FP.BF16.F32.PACK_AB R15, R15, R54 ;  /* 0x000000360f0f723e */ /* 0x000fe200000010ff */
[----:B------:R-:W4:Y:S01]  /*ced0*/  LDL R58, [R1+0x3c] ;  /* 0x00003c00013a7983 */ /* 0x000f220000100800 */
[----:B------:R-:W-:Y:S02]  /*cee0*/  MOV R20, R18 ;  /* 0x0000001200147202 */ /* 0x000fe40000000f00 */
[----:B0-----:R-:W-:Y:S01]  /*cef0*/  MOV R21, R5 ;  /* 0x0000000500157202 */ /* 0x001fe20000000f00 */
[----:B------:R-:W-:Y:S02]  /*cf00*/  BAR.SYNC.DEFER_BLOCKING 0x1, 0x180 ;  /* 0x0046000000007b1d */ /* 0x000fe40000010000 */
[----:B--2---:R-:W-:-:S03]  /*cf10*/  IMAD.WIDE R10, R4, 0x2, R20 ;  /* 0x00000002040a7825 */ /* 0x004fc600078e0214 */
[C---:B------:R-:W-:Y:S02]  /*cf20*/  IADD3 R25, P2, R10.reuse, 0x20, RZ ;  /* 0x000000200a197810 */ /* 0x040fe40007f5e0ff */
[C---:B------:R-:W-:Y:S02]  /*cf30*/  LOP3.LUT R9, R10.reuse, 0x380, RZ, 0xc0, !PT ;  /* 0x000003800a097812 */ /* 0x040fe400078ec0ff */
[C---:B------:R-:W-:Y:S02]  /*cf40*/  IADD3 R59, P0, R10.reuse, 0x60, RZ ;  /* 0x000000600a3b7810 */ /* 0x040fe40007f1e0ff */
[----:B------:R-:W-:Y:S02]  /*cf50*/  IADD3 R57, P1, R10, 0x40, RZ ;  /* 0x000000400a397810 */ /* 0x000fe40007f3e0ff */
[----:B------:R-:W-:Y:S02]  /*cf60*/  LOP3.LUT R4, R25, 0x380, RZ, 0xc0, !PT ;  /* 0x0000038019047812 */ /* 0x000fe400078ec0ff */
[----:B------:R-:W-:-:S02]  /*cf70*/  SHF.R.U64 R9, R9, 0x3, RZ ;  /* 0x0000000309097819 */ /* 0x000fc400000012ff */
[----:B------:R-:W-:Y:S02]  /*cf80*/  LOP3.LUT R6, R57, 0x380, RZ, 0xc0, !PT ;  /* 0x0000038039067812 */ /* 0x000fe400078ec0ff */
[----:B-----5:R-:W-:Y:S02]  /*cf90*/  LOP3.LUT R24, R59, 0x380, RZ, 0xc0, !PT ;  /* 0x000003803b187812 */ /* 0x020fe400078ec0ff */
[----:B------:R-:W-:Y:S02]  /*cfa0*/  SHF.R.U64 R4, R4, 0x3, RZ ;  /* 0x0000000304047819 */ /* 0x000fe400000012ff */
[----:B------:R-:W-:Y:S02]  /*cfb0*/  LOP3.LUT R10, R9, R10, RZ, 0x3c, !PT ;  /* 0x0000000a090a7212 */ /* 0x000fe400078e3cff */
[----:B------:R-:W-:Y:S02]  /*cfc0*/  SHF.R.U64 R6, R6, 0x3, RZ ;  /* 0x0000000306067819 */ /* 0x000fe400000012ff */
[----:B------:R-:W-:Y:S01]  /*cfd0*/  SHF.R.U64 R24, R24, 0x3, RZ ;  /* 0x0000000318187819 */ /* 0x000fe200000012ff */
[--C-:B------:R-:W-:Y:S01]  /*cfe0*/  IMAD.X R5, RZ, RZ, R11.reuse, P0 ;  /* 0x000000ffff057224 */ /* 0x100fe200000e060b */
[----:B------:R-:W-:Y:S01]  /*cff0*/  LOP3.LUT R8, R4, R25, RZ, 0x3c, !PT ;  /* 0x0000001904087212 */ /* 0x000fe200078e3cff */
[----:B------:R-:W-:Y:S01]  /*d000*/  IMAD.X R9, RZ, RZ, R11, P2 ;  /* 0x000000ffff097224 */ /* 0x000fe200010e060b */
[----:B------:R-:W-:-:S02]  /*d010*/  IADD3.X R7, RZ, R11, RZ, P1, !PT ;  /* 0x0000000bff077210 */ /* 0x000fc40000ffe4ff */
[----:B------:R-:W-:Y:S02]  /*d020*/  LOP3.LUT R6, R6, R57, RZ, 0x3c, !PT ;  /* 0x0000003906067212 */ /* 0x000fe400078e3cff */
[----:B------:R-:W-:Y:S02]  /*d030*/  LOP3.LUT R4, R24, R59, RZ, 0x3c, !PT ;  /* 0x0000003b18047212 */ /* 0x000fe400078e3cff */
[----:B------:R-:W-:Y:S02]  /*d040*/  MOV R10, R10 ;  /* 0x0000000a000a7202 */ /* 0x000fe40000000f00 */
[----:B------:R-:W-:Y:S02]  /*d050*/  MOV R53, R6 ;  /* 0x0000000600357202 */ /* 0x000fe40000000f00 */
[----:B-1----:R-:W-:Y:S01]  /*d060*/  MOV R32, R4 ;  /* 0x0000000400207202 */ /* 0x002fe20000000f00 */
[----:B------:R0:W-:Y:S01]  /*d070*/  STSM.16.M88.4 [R10], R12 ;  /* 0x0000000c0a007844 */ /* 0x0001e20000000200 */
[----:B------:R-:W-:-:S02]  /*d080*/  ISETP.NE.U32.AND P0, PT, RZ, UR4, PT ;  /* 0x00000004ff007c0c */ /* 0x000fc4000bf05070 */
[----:B---3--:R-:W-:Y:S02]  /*d090*/  IADD3 R24, P1, R62, UR4, RZ ;  /* 0x000000043e187c10 */ /* 0x008fe4000ff3e0ff */
[----:B------:R-:W-:Y:S02]  /*d0a0*/  MOV R54, R8 ;  /* 0x0000000800367202 */ /* 0x000fe40000000f00 */
[----:B------:R-:W-:Y:S02]  /*d0b0*/  F2FP.BF16.F32.PACK_AB R4, R51, R52 ;  /* 0x000000343304723e */ /* 0x000fe400000010ff */
[----:B------:R-:W-:Y:S02]  /*d0c0*/  F2FP.BF16.F32.PACK_AB R5, R49, R50 ;  /* 0x000000323105723e */ /* 0x000fe400000010ff */
[----:B------:R-:W-:Y:S02]  /*d0d0*/  F2FP.BF16.F32.PACK_AB R6, R47, R48 ;  /* 0x000000302f06723e */ /* 0x000fe400000010ff */
[----:B------:R-:W-:-:S02]  /*d0e0*/  F2FP.BF16.F32.PACK_AB R7, R45, R46 ;  /* 0x0000002e2d07723e */ /* 0x000fc400000010ff */
[----:B------:R-:W-:Y:S02]  /*d0f0*/  F2FP.BF16.F32.PACK_AB R8, R43, R44 ;  /* 0x0000002c2b08723e */ /* 0x000fe400000010ff */
[----:B------:R-:W-:Y:S02]  /*d100*/  F2FP.BF16.F32.PACK_AB R9, R41, R42 ;  /* 0x0000002a2909723e */ /* 0x000fe400000010ff */
[----:B0-----:R-:W-:Y:S02]  /*d110*/  F2FP.BF16.F32.PACK_AB R10, R39, R40 ;  /* 0x00000028270a723e */ /* 0x001fe400000010ff */
[----:B------:R-:W-:Y:S02]  /*d120*/  F2FP.BF16.F32.PACK_AB R11, R37, R38 ;  /* 0x00000026250b723e */ /* 0x000fe400000010ff */
[----:B------:R-:W-:Y:S02]  /*d130*/  F2FP.BF16.F32.PACK_AB R12, R31, R36 ;  /* 0x000000241f0c723e */ /* 0x000fe400000010ff */
[----:B------:R-:W-:-:S02]  /*d140*/  F2FP.BF16.F32.PACK_AB R13, R29, R30 ;  /* 0x0000001e1d0d723e */ /* 0x000fc400000010ff */
[----:B------:R-:W-:Y:S02]  /*d150*/  F2FP.BF16.F32.PACK_AB R14, R26, R27 ;  /* 0x0000001b1a0e723e */ /* 0x000fe400000010ff */
[----:B------:R-:W-:Y:S02]  /*d160*/  F2FP.BF16.F32.PACK_AB R15, R119, R0 ;  /* 0x00000000770f723e */ /* 0x000fe400000010ff */
[----:B------:R-:W-:Y:S02]  /*d170*/  ISETP.NE.AND.EX P0, PT, RZ, UR5, PT, P0 ;  /* 0x00000005ff007c0c */ /* 0x000fe4000bf05300 */
[----:B----4-:R-:W-:Y:S01]  /*d180*/  IADD3.X R25, R61, UR5, RZ, P1, !PT ;  /* 0x000000053d197c10 */ /* 0x010fe20008ffe4ff */
[----:B------:R-:W-:Y:S01]  /*d190*/  ULDC.64 UR4, c[0x0][0xc08] ;  /* 0x0003020000047ab9 */ /* 0x000fe20000000a00 */
[----:B------:R0:W-:Y:S01]  /*d1a0*/  STSM.16.M88.4 [R54], R4 ;  /* 0x0000000436007844 */ /* 0x0001e20000000200 */
[----:B------:R-:W-:Y:S01]  /*d1b0*/  ISETP.NE.U32.AND P1, PT, RZ, UR4, PT ;  /* 0x00000004ff007c0c */ /* 0x000fe2000bf25070 */
[----:B------:R-:W-:Y:S01]  /*d1c0*/  IMAD.MOV.U32 R30, RZ, RZ, RZ ;  /* 0x000000ffff1e7224 */ /* 0x000fe200078e00ff */
[----:B------:R-:W1:Y:S01]  /*d1d0*/  LDC R0, c[0x0][0xbe8] ;  /* 0x0002fa00ff007b82 */ /* 0x000e620000000800 */
[----:B------:R2:W-:Y:S01]  /*d1e0*/  STSM.16.M88.4 [R53], R8 ;  /* 0x0000000835007844 */ /* 0x0005e20000000200 */
[----:B------:R-:W-:-:S03]  /*d1f0*/  ISETP.NE.AND.EX P1, PT, RZ, UR5, PT, P1 ;  /* 0x00000005ff007c0c */ /* 0x000fc6000bf25310 */
[----:B------:R3:W-:Y:S03]  /*d200*/  STSM.16.M88.4 [R32], R12 ;  /* 0x0000000c20007844 */ /* 0x0007e60000000200 */
[----:B------:R-:W-:Y:S07]  /*d210*/  BAR.SYNC.DEFER_BLOCKING 0x1, 0x180 ;  /* 0x0046000000007b1d */ /* 0x000fee0000010000 */
[----:B0-----:R-:W-:Y:S01]  /*d220*/  @P1 IADD3 R4, P3, R62, UR4, RZ ;  /* 0x000000043e041c10 */ /* 0x001fe2000ff7e0ff */
[----:B------:R-:W-:-:S02]  /*d230*/  ULDC UR4, c[0x0][0xa88] ;  /* 0x0002a20000047ab9 */ /* 0x000fc40000000800 */
[----:B--2---:R-:W-:Y:S01]  /*d240*/  IMAD.U32 R9, RZ, RZ, UR4 ;  /* 0x00000004ff097e24 */ /* 0x004fe2000f8e00ff */
[----:B------:R-:W-:Y:S01]  /*d250*/  @P1 IADD3.X R5, R61, UR5, RZ, P3, !PT ;  /* 0x000000053d051c10 */ /* 0x000fe20009ffe4ff */
[----:B------:R0:W5:Y:S04]  /*d260*/  @P0 LDG.E R30, desc[UR42][R24.64] ;  /* 0x0000002a181e0981 */ /* 0x000168000c1e1900 */
[----:B------:R0:W5:Y:S01]  /*d270*/  @P1 LDG.E R9, desc[UR42][R4.64] ;  /* 0x0000002a04091981 */ /* 0x000162000c1e1900 */
[----:B-1----:R-:W-:-:S13]  /*d280*/  ISETP.NE.AND P2, PT, R0, 0x1, PT ;  /* 0x000000010000780c */ /* 0x002fda0003f45270 */
[----:B------:R-:W1:Y:S08]  /*d290*/  @P2 LDC R6, c[0x0][0xbec] ;  /* 0x0002fb00ff062b82 */ /* 0x000e700000000800 */
[----:B------:R-:W2:Y:S01]  /*d2a0*/  @P2 LDC R27, c[0x0][0xbf0] ;  /* 0x0002fc00ff1b2b82 */ /* 0x000ea20000000800 */
[----:B---3--:R-:W-:Y:S01]  /*d2b0*/  IMAD R15, R58, 0xc0, R60 ;  /* 0x000000c03a0f7824 */ /* 0x008fe200078e023c */
[----:B0-----:R-:W-:Y:S06]  /*d2c0*/  @P1 BRA `(.L_x_597) ;  /* 0x0000000000101947 */ /* 0x001fec0003800000 */
[----:B------:R-:W-:Y:S05]  /*d2d0*/  @!P0 BRA `(.L_x_597) ;  /* 0x00000000000c8947 */ /* 0x000fea0003800000 */
[----:B------:R-:W3:Y:S04]  /*d2e0*/  LDG.E R4, desc[UR42][R24.64] ;  /* 0x0000002a18047981 */ /* 0x000ee8000c1e1900 */
[----:B-----5:R-:W3:Y:S02]  /*d2f0*/  LDG.E R9, desc[UR42][R24.64+0x4] ;  /* 0x0000042a18097981 */ /* 0x020ee4000c1e1900 */
[----:B---3--:R-:W-:-:S07]  /*d300*/  IMAD.IADD R9, R9, 0x1, -R4 ;  /* 0x0000000109097824 */ /* 0x008fce00078e0a04 */
.L_x_597:
[----:B------:R-:W3:Y:S01]  /*d310*/  LDL.LU R10, [R1+0x44] ;  /* 0x00004400010a7983 */ /* 0x000ee20000300800 */
[----:B-1----:R-:W-:Y:S01]  /*d320*/  @P2 IMAD.HI.U32 R4, R15, R6, RZ ;  /* 0x000000060f042227 */ /* 0x002fe200078e00ff */
[----:B------:R-:W-:Y:S01]  /*d330*/  ULDC.64 UR4, c[0x0][0xb90] ;  /* 0x0002e40000047ab9 */ /* 0x000fe20000000a00 */
[----:B-----5:R-:W-:Y:S01]  /*d340*/  SHF.R.S32.HI R31, RZ, 0x1f, R30 ;  /* 0x0000001fff1f7819 */ /* 0x020fe2000001141e */
[----:B------:R-:W4:Y:S01]  /*d350*/  LDL.LU R8, [R1+0x38] ;  /* 0x0000380001087983 */ /* 0x000f220000300800 */
[----:B------:R-:W0:Y:S01]  /*d360*/  S2R R24, SR_TID.X ;  /* 0x0000000000187919 */ /* 0x000e220000002100 */
[----:B------:R-:W-:Y:S01]  /*d370*/  IMAD.MOV.U32 R7, RZ, RZ, R15 ;  /* 0x000000ffff077224 */ /* 0x000fe200078e000f */
[----:B------:R-:W1:Y:S01]  /*d380*/  @P2 LDC R41, c[0x0][0xbec] ;  /* 0x0002fb00ff292b82 */ /* 0x000e620000000800 */
[----:B------:R-:W4:Y:S04]  /*d390*/  LDL.LU R42, [R1+0x28] ;  /* 0x00002800012a7983 */ /* 0x000f280000300800 */
[----:B------:R-:W4:Y:S04]  /*d3a0*/  LDL R12, [R1+0x58] ;  /* 0x00005800010c7983 */ /* 0x000f280000100800 */
[----:B------:R-:W4:Y:S01]  /*d3b0*/  LDL R40, [R1+0x40] ;  /* 0x0000400001287983 */ /* 0x000f220000100800 */
[----:B--2---:R-:W-:-:S05]  /*d3c0*/  @P2 SHF.R.U32.HI R7, RZ, R27, R4 ;  /* 0x0000001bff072219 */ /* 0x004fca0000011604 */
[----:B------:R-:W-:Y:S02]  /*d3d0*/  IMAD.MOV R13, RZ, RZ, -R7 ;  /* 0x000000ffff0d7224 */ /* 0x000fe400078e0a07 */
[C---:B0-----:R-:W-:Y:S02]  /*d3e0*/  VIADD R25, R24.reuse, 0xffffff80 ;  /* 0xffffff8018197836 */ /* 0x041fe40000000000 */
[----:B------:R-:W-:-:S03]  /*d3f0*/  VIADD R44, R24, 0xffffff80 ;  /* 0xffffff80182c7836 */ /* 0x000fc60000000000 */
[----:B------:R-:W-:-:S04]  /*d400*/  SHF.R.S32.HI R24, RZ, 0x1f, R25 ;  /* 0x0000001fff187819 */ /* 0x000fc80000011419 */
[----:B------:R-:W-:Y:S02]  /*d410*/  LEA.HI R24, R24, R25, RZ, 0x7 ;  /* 0x0000001918187211 */ /* 0x000fe400078f38ff */
[----:B------:R-:W-:Y:S02]  /*d420*/  SHF.R.S32.HI R38, RZ, 0x1f, R44 ;  /* 0x0000001fff267819 */ /* 0x000fe4000001142c */
[----:B------:R-:W-:Y:S02]  /*d430*/  LOP3.LUT R24, R24, 0xffffff80, RZ, 0xc0, !PT ;  /* 0xffffff8018187812 */ /* 0x000fe400078ec0ff */
[----:B------:R-:W-:-:S03]  /*d440*/  LEA.HI R38, R38, R44, RZ, 0x3 ;  /* 0x0000002c26267211 */ /* 0x000fc600078f18ff */
[----:B------:R-:W-:Y:S01]  /*d450*/  IMAD.IADD R24, R25, 0x1, -R24 ;  /* 0x0000000119187824 */ /* 0x000fe200078e0a18 */
[----:B------:R-:W-:Y:S01]  /*d460*/  SHF.R.S32.HI R38, RZ, 0x3, R38 ;  /* 0x00000003ff267819 */ /* 0x000fe20000011426 */
[----:B------:R-:W-:Y:S01]  /*d470*/  IMAD R39, R9, R0, RZ ;  /* 0x0000000009277224 */ /* 0x000fe200078e02ff */
[----:B---3--:R-:W-:Y:S02]  /*d480*/  SEL R32, R10, RZ, !P0 ;  /* 0x000000ff0a207207 */ /* 0x008fe40004000000 */
[----:B----4-:R-:W-:Y:S02]  /*d490*/  SEL R37, R8, RZ, !P0 ;  /* 0x000000ff08257207 */ /* 0x010fe40004000000 */
[----:B------:R-:W-:Y:S01]  /*d4a0*/  SHF.R.S32.HI R36, RZ, 0x1f, R42 ;  /* 0x0000001fff247819 */ /* 0x000fe2000001142a */
[----:B------:R-:W-:-:S04]  /*d4b0*/  IMAD.WIDE.U32 R4, R42, UR4, R30 ;  /* 0x000000042a047c25 */ /* 0x000fc8000f8e001e */
[----:B------:R-:W-:-:S04]  /*d4c0*/  IMAD R6, R36, UR4, RZ ;  /* 0x0000000424067c24 */ /* 0x000fc8000f8e02ff */
[----:B------:R-:W-:Y:S01]  /*d4d0*/  IMAD R11, R42, UR5, R6 ;  /* 0x000000052a0b7c24 */ /* 0x000fe2000f8e0206 */
[----:B------:R-:W-:-:S03]  /*d4e0*/  ULDC.64 UR4, c[0x0][0xb98] ;  /* 0x0002e60000047ab9 */ /* 0x000fc60000000a00 */
[----:B------:R-:W-:Y:S02]  /*d4f0*/  IMAD.IADD R5, R5, 0x1, R11 ;  /* 0x0000000105057824 */ /* 0x000fe400078e020b */
[----:B------:R-:W-:Y:S02]  /*d500*/  IMAD R11, R0, R13, R15 ;  /* 0x0000000d000b7224 */ /* 0x000fe400078e020f */
[----:B------:R-:W-:Y:S02]  /*d510*/  IMAD R8, R32, UR4, RZ ;  /* 0x0000000420087c24 */ /* 0x000fe4000f8e02ff */
[C---:B------:R-:W-:Y:S01]  /*d520*/  IMAD.WIDE.U32 R4, R37.reuse, UR4, R4 ;  /* 0x0000000425047c25 */ /* 0x040fe2000f8e0004 */
[----:B------:R-:W-:Y:S02]  /*d530*/  SHF.R.S32.HI R6, RZ, 0x1f, R11 ;  /* 0x0000001fff067819 */ /* 0x000fe4000001140b */
[----:B------:R-:W-:Y:S01]  /*d540*/  SHF.R.S32.HI R13, RZ, 0x1f, R7 ;  /* 0x0000001fff0d7819 */ /* 0x000fe20000011407 */
[----:B------:R-:W-:Y:S01]  /*d550*/  IMAD R8, R37, UR5, R8 ;  /* 0x0000000525087c24 */ /* 0x000fe2000f8e0208 */
[----:B------:R-:W-:Y:S01]  /*d560*/  IADD3 R4, P0, R7, R4, RZ ;  /* 0x0000000407047210 */ /* 0x000fe20007f1e0ff */
[----:B------:R-:W-:-:S02]  /*d570*/  ULDC.64 UR4, c[0x0][0xb88] ;  /* 0x0002e20000047ab9 */ /* 0x000fc40000000a00 */
[----:B------:R-:W-:Y:S01]  /*d580*/  IMAD R6, R6, UR4, RZ ;  /* 0x0000000406067c24 */ /* 0x000fe2000f8e02ff */
[----:B------:R-:W-:-:S03]  /*d590*/  IADD3.X R5, R13, R5, R8, P0, !PT ;  /* 0x000000050d057210 */ /* 0x000fc600007fe408 */
[C---:B------:R-:W-:Y:S02]  /*d5a0*/  IMAD R7, R11.reuse, UR5, R6 ;  /* 0x000000050b077c24 */ /* 0x040fe4000f8e0206 */
[----:B------:R-:W-:Y:S01]  /*d5b0*/  IMAD.WIDE.U32 R4, R11, UR4, R4 ;  /* 0x000000040b047c25 */ /* 0x000fe2000f8e0004 */
[----:B------:R-:W-:-:S04]  /*d5c0*/  ULDC.64 UR4, c[0x0][0xb50] ;  /* 0x0002d40000047ab9 */ /* 0x000fc80000000a00 */
[----:B------:R-:W-:Y:S02]  /*d5d0*/  IADD3 R5, R5, R7, RZ ;  /* 0x0000000705057210 */ /* 0x000fe40007ffe0ff */
[----:B------:R-:W-:-:S04]  /*d5e0*/  LEA R10, P0, R4, UR4, 0x2 ;  /* 0x00000004040a7c11 */ /* 0x000fc8000f8010ff */
[----:B------:R-:W-:Y:S01]  /*d5f0*/  LEA.HI.X R14, R4, UR5, R5, 0x2, P0 ;  /* 0x00000005040e7c11 */ /* 0x000fe200080f1405 */
[----:B------:R-:W-:Y:S01]  /*d600*/  SHFL.IDX PT, R6, R10, 0x1, 0x1c1f ;  /* 0x003c1f000a067f89 */ /* 0x000fe200000e0000 */
[----:B------:R-:W-:Y:S01]  /*d610*/  IMAD R12, R58, 0xc0, R12 ;  /* 0x000000c03a0c7824 */ /* 0x000fe200078e020c */
[----:B------:R-:W-:Y:S02]  /*d620*/  ULDC.64 UR4, c[0x0][0xaa0] ;  /* 0x0002a80000047ab9 */ /* 0x000fe40000000a00 */
[----:B------:R-:W-:Y:S04]  /*d630*/  SHFL.IDX PT, R4, R10, RZ, 0x1c1f ;  /* 0x001c1fff0a047589 */ /* 0x000fe800000e0000 */
[----:B------:R-:W0:Y:S04]  /*d640*/  SHFL.IDX PT, R5, R14, RZ, 0x1c1f ;  /* 0x001c1fff0e057589 */ /* 0x000e2800000e0000 */
[----:B------:R-:W2:Y:S01]  /*d650*/  SHFL.IDX PT, R7, R14, 0x1, 0x1c1f ;  /* 0x003c1f000e077f89 */ /* 0x000ea200000e0000 */
[----:B------:R-:W-:Y:S01]  /*d660*/  LOP3.LUT P0, RZ, R24, 0x3, RZ, 0xc0, !PT ;  /* 0x0000000318ff7812 */ /* 0x000fe2000780c0ff */
[----:B------:R-:W-:-:S02]  /*d670*/  VIADD R8, R12, 0x8 ;  /* 0x000000080c087836 */ /* 0x000fc40000000000 */
[----:B------:R-:W-:Y:S01]  /*d680*/  IMAD R11, R38, 0x40, R40 ;  /* 0x00000040260b7824 */ /* 0x000fe200078e0228 */
[-C--:B------:R-:W-:Y:S02]  /*d690*/  ISETP.GE.OR P1, PT, R12, R39.reuse, P0 ;  /* 0x000000270c00720c */ /* 0x080fe40000726670 */
[----:B------:R-:W-:Y:S01]  /*d6a0*/  ISETP.GE.OR P0, PT, R8, R39, P0 ;  /* 0x000000270800720c */ /* 0x000fe20000706670 */
[----:B------:R-:W-:-:S03]  /*d6b0*/  IMAD.WIDE R20, R11, 0x2, R20 ;  /* 0x000000020b147825 */ /* 0x000fc600078e0214 */
[C---:B------:R-:W-:Y:S02]  /*d6c0*/  IADD3 R13, P3, R20.reuse, 0x1800, RZ ;  /* 0x00001800140d7810 */ /* 0x040fe40007f7e0ff */
[C---:B------:R-:W-:Y:S02]  /*d6d0*/  IADD3 R25, P4, R20.reuse, 0x3000, RZ ;  /* 0x0000300014197810 */ /* 0x040fe40007f9e0ff */
[C---:B------:R-:W-:Y:S02]  /*d6e0*/  LOP3.LUT R9, R20.reuse, 0x380, RZ, 0xc0, !PT ;  /* 0x0000038014097812 */ /* 0x040fe400078ec0ff */
[----:B------:R-:W-:Y:S01]  /*d6f0*/  LOP3.LUT R12, R13, 0x380, RZ, 0xc0, !PT ;  /* 0x000003800d0c7812 */ /* 0x000fe200078ec0ff */
[----:B0-----:R-:W-:Y:S01]  /*d700*/  @!P1 ST.E desc[UR42][R4.64], R28 ;  /* 0x0000001c04009985 */ /* 0x001fe2000c10192a */
[----:B------:R-:W-:Y:S02]  /*d710*/  LOP3.LUT R24, R25, 0x380, RZ, 0xc0, !PT ;  /* 0x0000038019187812 */ /* 0x000fe400078ec0ff */
[----:B------:R-:W-:Y:S01]  /*d720*/  SHF.R.U64 R9, R9, 0x3, RZ ;  /* 0x0000000309097819 */ /* 0x000fe200000012ff */
[----:B--2---:R0:W-:Y:S01]  /*d730*/  @!P0 ST.E desc[UR42][R6.64], R3 ;  /* 0x0000000306008985 */ /* 0x0041e2000c10192a */
[----:B------:R-:W-:-:S02]  /*d740*/  IADD3 R29, P0, R20, 0x4800, RZ ;  /* 0x00004800141d7810 */ /* 0x000fc40007f1e0ff */
[----:B------:R-:W-:Y:S02]  /*d750*/  SHF.R.U64 R12, R12, 0x3, RZ ;  /* 0x000000030c0c7819 */ /* 0x000fe400000012ff */
[----:B------:R-:W-:Y:S02]  /*d760*/  SHF.R.U64 R24, R24, 0x3, RZ ;  /* 0x0000000318187819 */ /* 0x000fe400000012ff */
[----:B------:R-:W-:Y:S02]  /*d770*/  LOP3.LUT R8, R9, R20, RZ, 0x3c, !PT ;  /* 0x0000001409087212 */ /* 0x000fe400078e3cff */
[----:B------:R-:W-:Y:S01]  /*d780*/  LOP3.LUT R20, R29, 0x380, RZ, 0xc0, !PT ;  /* 0x000003801d147812 */ /* 0x000fe200078ec0ff */
[----:B0-----:R-:W-:Y:S01]  /*d790*/  IMAD R3, R31, UR4, RZ ;  /* 0x000000041f037c24 */ /* 0x001fe2000f8e02ff */
[----:B------:R-:W-:Y:S01]  /*d7a0*/  LOP3.LUT R12, R12, R13, RZ, 0x3c, !PT ;  /* 0x0000000d0c0c7212 */ /* 0x000fe200078e3cff */
[--C-:B------:R-:W-:Y:S01]  /*d7b0*/  IMAD.X R13, RZ, RZ, R21.reuse, P3 ;  /* 0x000000ffff0d7224 */ /* 0x100fe200018e0615 */
[----:B------:R-:W-:Y:S01]  /*d7c0*/  LOP3.LUT R24, R24, R25, RZ, 0x3c, !PT ;  /* 0x0000001918187212 */ /* 0x000fe200078e3cff */
[--C-:B------:R-:W-:Y:S01]  /*d7d0*/  IMAD.X R25, RZ, RZ, R21.reuse, P4 ;  /* 0x000000ffff197224 */ /* 0x100fe200020e0615 */
[----:B------:R-:W-:Y:S01]  /*d7e0*/  SHF.R.U64 R4, R20, 0x3, RZ ;  /* 0x0000000314047819 */ /* 0x000fe200000012ff */
[--C-:B------:R-:W-:Y:S01]  /*d7f0*/  IMAD.MOV.U32 R9, RZ, RZ, R21.reuse ;  /* 0x000000ffff097224 */ /* 0x100fe200078e0015 */
[----:B------:R-:W-:Y:S01]  /*d800*/  SHF.R.S32.HI R43, RZ, 0x1f, R44 ;  /* 0x0000001fff2b7819 */ /* 0x000fe2000001142c */
[----:B------:R-:W-:Y:S01]  /*d810*/  IMAD.X R5, RZ, RZ, R21, P0 ;  /* 0x000000ffff057224 */ /* 0x000fe200000e0615 */
[----:B------:R-:W2:Y:S01]  /*d820*/  LD.E.128 R12, desc[UR42][R12.64] ;  /* 0x0000002a0c0c7980 */ /* 0x000ea2000c101d00 */
[C---:B------:R-:W-:Y:S01]  /*d830*/  IMAD R3, R30.reuse, UR5, R3 ;  /* 0x000000051e037c24 */ /* 0x040fe2000f8e0203 */
[----:B------:R-:W0:Y:S01]  /*d840*/  @P2 LDC R31, c[0x0][0xbf0] ;  /* 0x0002fc00ff1f2b82 */ /* 0x000e220000000800 */
[----:B------:R-:W-:Y:S01]  /*d850*/  IMAD.WIDE.U32 R20, R30, UR4, RZ ;  /* 0x000000041e147c25 */ /* 0x000fe2000f8e00ff */
[----:B------:R-:W-:Y:S01]  /*d860*/  ULDC.64 UR4, c[0x0][0xae8] ;  /* 0x0002ba0000047ab9 */ /* 0x000fe20000000a00 */
[----:B------:R-:W-:Y:S01]  /*d870*/  LOP3.LUT R4, R4, R29, RZ, 0x3c, !PT ;  /* 0x0000001d04047212 */ /* 0x000fe200078e3cff */
[----:B------:R-:W3:Y:S01]  /*d880*/  LD.E.128 R8, desc[UR42][R8.64] ;  /* 0x0000002a08087980 */ /* 0x000ee2000c101d00 */
[----:B------:R-:W-:-:S02]  /*d890*/  IMAD.IADD R21, R21, 0x1, R3 ;  /* 0x0000000115157824 */ /* 0x000fc400078e0203 */
[----:B------:R-:W-:Y:S01]  /*d8a0*/  IMAD R28, R36, UR4, RZ ;  /* 0x00000004241c7c24 */ /* 0x000fe2000f8e02ff */
[----:B------:R-:W4:Y:S01]  /*d8b0*/  LD.E.128 R24, desc[UR42][R24.64] ;  /* 0x0000002a18187980 */ /* 0x000f22000c101d00 */
[C---:B------:R-:W-:Y:S01]  /*d8c0*/  IMAD.WIDE.U32 R20, R42.reuse, UR4, R20 ;  /* 0x000000042a147c25 */ /* 0x040fe2000f8e0014 */
[----:B------:R-:W-:Y:S02]  /*d8d0*/  LEA.HI R43, R43, R44, RZ, 0x3 ;  /* 0x0000002c2b2b7211 */ /* 0x000fe400078f18ff */
[----:B------:R-:W5:Y:S01]  /*d8e0*/  LD.E.128 R4, desc[UR42][R4.64] ;  /* 0x0000002a04047980 */ /* 0x000f62000c101d00 */
[----:B------:R-:W-:Y:S01]  /*d8f0*/  IMAD R29, R42, UR5, R28 ;  /* 0x000000052a1d7c24 */ /* 0x000fe2000f8e021c */
[----:B------:R-:W-:Y:S01]  /*d900*/  LOP3.LUT R43, R43, 0xfffffff8, RZ, 0xc0, !PT ;  /* 0xfffffff82b2b7812 */ /* 0x000fe200078ec0ff */
[----:B------:R-:W-:Y:S01]  /*d910*/  ULDC.64 UR4, c[0x0][0xaf0] ;  /* 0x0002bc0000047ab9 */ /* 0x000fe20000000a00 */
[----:B------:R-:W2:Y:S02]  /*d920*/  LDL R42, [R1+0x68] ;  /* 0x00006800012a7983 */ /* 0x000ea40000100800 */
[----:B------:R-:W-:Y:S01]  /*d930*/  IADD3 R43, R44, -R43, RZ ;  /* 0x8000002b2c2b7210 */ /* 0x000fe20007ffe0ff */
[----:B------:R-:W-:Y:S01]  /*d940*/  @!PT LDS RZ, [RZ] ;  /* 0x00000000fffff984 */ /* 0x000fe20000000800 */
[----:B------:R-:W-:Y:S01]  /*d950*/  @!PT LDS RZ, [RZ] ;  /* 0x00000000fffff984 */ /* 0x000fe20000000800 */
[----:B------:R-:W-:Y:S01]  /*d960*/  @!PT LDS RZ, [RZ] ;  /* 0x00000000fffff984 */ /* 0x000fe20000000800 */
[----:B------:R-:W-:Y:S01]  /*d970*/  @!PT LDS RZ, [RZ] ;  /* 0x00000000fffff984 */ /* 0x000fe20000000800 */
[----:B------:R1:W-:Y:S06]  /*d980*/  MEMBAR.ALL.CTA ;  /* 0x0000000000007992 */ /* 0x0003ec0000008000 */
[----:B-1----:R-:W1:Y:S01]  /*d990*/  FENCE.VIEW.ASYNC.S ;  /* 0x00000000000073c6 */ /* 0x002e620000000000 */
[----:B------:R-:W-:-:S04]  /*d9a0*/  IMAD R3, R43, 0x30, R38 ;  /* 0x000000302b037824 */ /* 0x000fc800078e0226 */
[----:B------:R-:W-:-:S04]  /*d9b0*/  IMAD R30, R58, 0xc0, R3 ;  /* 0x000000c03a1e7824 */ /* 0x000fc800078e0203 */
[----:B------:R-:W-:-:S04]  /*d9c0*/  @P2 IMAD.HI.U32 R28, R30, R41, RZ ;  /* 0x000000291e1c2227 */ /* 0x000fc800078e00ff */
[----:B------:R-:W-:Y:S02]  /*d9d0*/  IMAD.IADD R21, R21, 0x1, R29 ;  /* 0x0000000115157824 */ /* 0x000fe400078e021d */
[----:B------:R-:W-:Y:S01]  /*d9e0*/  IMAD.MOV.U32 R3, RZ, RZ, R30 ;  /* 0x000000ffff037224 */ /* 0x000fe200078e001e */
[----:B0-----:R-:W-:Y:S01]  /*d9f0*/  @P2 SHF.R.U32.HI R3, RZ, R31, R28 ;  /* 0x0000001fff032219 */ /* 0x001fe2000001161c */
[----:B------:R-:W-:Y:S02]  /*da00*/  IMAD R29, R32, UR4, RZ ;  /* 0x00000004201d7c24 */ /* 0x000fe4000f8e02ff */
[----:B------:R-:W-:Y:S01]  /*da10*/  IMAD.WIDE.U32 R20, R37, UR4, R20 ;  /* 0x0000000425147c25 */ /* 0x000fe2000f8e0014 */
[----:B------:R-:W-:-:S03]  /*da20*/  SHF.R.S32.HI R28, RZ, 0x1f, R3 ;  /* 0x0000001fff1c7819 */ /* 0x000fc60000011403 */
[----:B------:R-:W-:Y:S01]  /*da30*/  IMAD R29, R37, UR5, R29 ;  /* 0x00000005251d7c24 */ /* 0x000fe2000f8e021d */
[----:B------:R-:W-:Y:S01]  /*da40*/  ULDC.64 UR4, c[0x0][0xae0] ;  /* 0x0002b80000047ab9 */ /* 0x000fe20000000a00 */
[----:B------:R-:W-:Y:S02]  /*da50*/  IMAD.MOV R31, RZ, RZ, -R3 ;  /* 0x000000ffff1f7224 */ /* 0x000fe400078e0a03 */
[----:B------:R-:W-:Y:S02]  /*da60*/  IMAD.IADD R21, R21, 0x1, R29 ;  /* 0x0000000115157824 */ /* 0x000fe400078e021d */
[----:B------:R-:W-:Y:S02]  /*da70*/  IMAD R29, R0, R31, R30 ;  /* 0x0000001f001d7224 */ /* 0x000fe400078e021e */
[----:B------:R-:W-:Y:S02]  /*da80*/  IMAD R28, R28, UR4, RZ ;  /* 0x000000041c1c7c24 */ /* 0x000fe4000f8e02ff */
[----:B------:R-:W-:Y:S01]  /*da90*/  IMAD.WIDE.U32 R20, R3, UR4, R20 ;  /* 0x0000000403147c25 */ /* 0x000fe2000f8e0014 */
[----:B------:R-:W-:-:S03]  /*daa0*/  SHF.R.S32.HI R0, RZ, 0x1f, R29 ;  /* 0x0000001fff007819 */ /* 0x000fc6000001141d */
[----:B------:R-:W-:Y:S01]  /*dab0*/  IMAD R31, R3, UR5, R28 ;  /* 0x00000005031f7c24 */ /* 0x000fe2000f8e021c */
[----:B------:R-:W-:Y:S02]  /*dac0*/  ULDC.64 UR4, c[0x0][0xad8] ;  /* 0x0002b60000047ab9 */ /* 0x000fe40000000a00 */
[----:B------:R-:W-:Y:S02]  /*dad0*/  IMAD R0, R0, UR4, RZ ;  /* 0x0000000400007c24 */ /* 0x000fe4000f8e02ff */
[----:B------:R-:W-:Y:S02]  /*dae0*/  IMAD.IADD R21, R21, 0x1, R31 ;  /* 0x0000000115157824 */ /* 0x000fe400078e021f */
[C---:B------:R-:W-:Y:S02]  /*daf0*/  IMAD R3, R29.reuse, UR5, R0 ;  /* 0x000000051d037c24 */ /* 0x040fe4000f8e0200 */
[----:B------:R-:W-:Y:S01]  /*db00*/  IMAD.WIDE.U32 R20, R29, UR4, R20 ;  /* 0x000000041d147c25 */ /* 0x000fe2000f8e0014 */
[----:B------:R-:W-:-:S03]  /*db10*/  ULDC.64 UR4, c[0x0][0xa80] ;  /* 0x0002a00000047ab9 */ /* 0x000fc60000000a00 */
[----:B------:R-:W-:Y:S01]  /*db20*/  IMAD.IADD R3, R21, 0x1, R3 ;  /* 0x0000000115037824 */ /* 0x000fe200078e0203 */
[----:B------:R-:W-:Y:S01]  /*db30*/  LEA R32, P0, R20, UR4, 0x1 ;  /* 0x0000000414207c11 */ /* 0x000fe2000f8008ff */
[----:B------:R-:W-:-:S03]  /*db40*/  ULDC UR4, c[0x0][0xac8] ;  /* 0x0002b20000047ab9 */ /* 0x000fc60000000800 */
[----:B------:R-:W-:Y:S02]  /*db50*/  LEA.HI.X R36, R20, UR5, R3, 0x1, P0 ;  /* 0x0000000514247c11 */ /* 0x000fe400080f0c03 */
[----:B-1----:R-:W0:Y:S01]  /*db60*/  SHFL.IDX PT, R20, R32, RZ, 0x181f ;  /* 0x00181fff20147589 */ /* 0x002e2200000e0000 */
[----:B------:R-:W-:-:S03]  /*db70*/  IMAD R38, R58, 0xc0, R38 ;  /* 0x000000c03a267824 */ /* 0x000fc600078e0226 */
[----:B------:R-:W1:Y:S01]  /*db80*/  SHFL.IDX PT, R28, R32, 0x1, 0x181f ;  /* 0x00381f00201c7f89 */ /* 0x000e6200000e0000 */
[----:B------:R-:W-:-:S03]  /*db90*/  ISETP.GE.AND P0, PT, R40, UR4, PT ;  /* 0x0000000428007c0c */ /* 0x000fc6000bf06270 */
[----:B------:R-:W2:Y:S04]  /*dba0*/  SHFL.IDX PT, R21, R36, RZ, 0x181f ;  /* 0x00181fff24157589 */ /* 0x000ea800000e0000 */
[----:B------:R-:W2:Y:S01]  /*dbb0*/  SHFL.IDX PT, R30, R32, 0x2, 0x181f ;  /* 0x00581f00201e7f89 */ /* 0x000ea200000e0000 */
[----:B------:R-:W-:-:S03]  /*dbc0*/  VIADD R0, R38, 0x30 ;  /* 0x0000003026007836 */ /* 0x000fc60000000000 */
[----:B------:R-:W2:Y:S01]  /*dbd0*/  SHFL.IDX PT, R29, R36, 0x1, 0x181f ;  /* 0x00381f00241d7f89 */ /* 0x000ea200000e0000 */
[----:B------:R-:W-:-:S03]  /*dbe0*/  ISETP.GE.OR P3, PT, R38, R39, P0 ;  /* 0x000000272600720c */ /* 0x000fc60000766670 */
[----:B------:R-:W2:Y:S01]  /*dbf0*/  SHFL.IDX PT, R31, R36, 0x2, 0x181f ;  /* 0x00581f00241f7f89 */ /* 0x000ea200000e0000 */
[----:B------:R-:W-:Y:S02]  /*dc00*/  IADD3 R3, R38, 0x60, RZ ;  /* 0x0000006026037810 */ /* 0x000fe40007ffe0ff */
[-C--:B------:R-:W-:Y:S02]  /*dc10*/  ISETP.GE.OR P2, PT, R0, R39.reuse, P0 ;  /* 0x000000270000720c */ /* 0x080fe40000746670 */
[----:B------:R-:W-:Y:S01]  /*dc20*/  ISETP.GE.OR P1, PT, R3, R39, P0 ;  /* 0x000000270300720c */ /* 0x000fe20000726670 */
[----:B------:R-:W-:-:S04]  /*dc30*/  VIADD R0, R18, 0x16820 ;  /* 0x0001682012007836 */ /* 0x000fc80000000000 */
[----:B0-----:R-:W-:Y:S02]  /*dc40*/  @!P3 LEA R20, P5, R40, R20, 0x1 ;  /* 0x000000142814b211 */ /* 0x001fe400078a08ff */
[----:B------:R-:W-:-:S04]  /*dc50*/  PRMT R0, RZ, 0x654, R0 ;  /* 0x00000654ff007816 */ /* 0x000fc80000000000 */
[----:B-1----:R-:W-:Y:S01]  /*dc60*/  @!P2 LEA R28, P4, R40, R28, 0x1 ;  /* 0x0000001c281ca211 */ /* 0x002fe200078808ff */
[----:B------:R0:W-:Y:S02]  /*dc70*/  SYNCS.ARRIVE.TRANS64.RED.A1T0 RZ, [R0+URZ], RZ ;  /* 0x000000ff00ff79a7 */ /* 0x0001e4000810043f */
[----:B0-----:R-:W-:-:S05]  /*dc80*/  VIADD R0, R38, 0x90 ;  /* 0x0000009026007836 */ /* 0x001fca0000000000 */
[----:B------:R-:W-:Y:S01]  /*dc90*/  ISETP.GE.OR P0, PT, R0, R39, P0 ;  /* 0x000000270000720c */ /* 0x000fe20000706670 */
[----:B------:R-:W0:Y:S04]  /*dca0*/  SHFL.IDX PT, R32, R32, 0x3, 0x181f ;  /* 0x00781f0020207f89 */ /* 0x000e2800000e0000 */
[----:B------:R-:W1:Y:S01]  /*dcb0*/  SHFL.IDX PT, R36, R36, 0x3, 0x181f ;  /* 0x00781f0024247f89 */ /* 0x000e6200000e0000 */
[C-C-:B--2---:R-:W-:Y:S02]  /*dcc0*/  @!P3 LEA.HI.X R21, R40.reuse, R21, R42.reuse, 0x1, P5 ;  /* 0x000000152815b211 */ /* 0x144fe400028f0c2a */
[C---:B------:R-:W-:Y:S02]  /*dcd0*/  @!P1 LEA R30, P5, R40.reuse, R30, 0x1 ;  /* 0x0000001e281e9211 */ /* 0x040fe400078a08ff */
[----:B------:R-:W-:-:S02]  /*dce0*/  @!P2 LEA.HI.X R29, R40, R29, R42, 0x1, P4 ;  /* 0x0000001d281da211 */ /* 0x000fc400020f0c2a */
[----:B------:R-:W-:Y:S01]  /*dcf0*/  @!P1 LEA.HI.X R31, R40, R31, R42, 0x1, P5 ;  /* 0x0000001f281f9211 */ /* 0x000fe200028f0c2a */
[----:B---3--:R2:W-:Y:S04]  /*dd00*/  @!P3 ST.E.128 desc[UR42][R20.64], R8 ;  /* 0x000000081400b985 */ /* 0x0085e8000c101d2a */
[----:B------:R2:W-:Y:S04]  /*dd10*/  @!P2 ST.E.128 desc[UR42][R28.64], R12 ;  /* 0x0000000c1c00a985 */ /* 0x0005e8000c101d2a */
[----:B----4-:R2:W-:Y:S01]  /*dd20*/  @!P1 ST.E.128 desc[UR42][R30.64], R24 ;  /* 0x000000181e009985 */ /* 0x0105e2000c101d2a */
[----:B01----:R-:W-:Y:S05]  /*dd30*/  @P0 BRA `(.L_x_598) ;  /* 0x0000000800980947 */ /* 0x003fea0003800000 */
[----:B--2---:R-:W-:-:S04]  /*dd40*/  LEA R8, P0, R40, R32, 0x1 ;  /* 0x0000002028087211 */ /* 0x004fc800078008ff */
[----:B------:R-:W-:-:S05]  /*dd50*/  LEA.HI.X R9, R40, R36, R42, 0x1, P0 ;  /* 0x0000002428097211 */ /* 0x000fca00000f0c2a */
[----:B-----5:R0:W-:Y:S01]  /*dd60*/  ST.E.128 desc[UR42][R8.64], R4 ;  /* 0x0000000408007985 */ /* 0x0201e2000c101d2a */
[----:B------:R-:W-:Y:S05]  /*dd70*/  BRA `(.L_x_598) ;  /* 0x0000000800887947 */ /* 0x000fea0003800000 */
.L_x_596:
[----:B------:R-:W2:Y:S01]  /*dd80*/  LDL.LU R6, [R1+0x2c] ;  /* 0x00002c0001067983 */ /* 0x000ea20000300800 */
[----:B------:R-:W-:Y:S01]  /*dd90*/  ULDC.64 UR4, c[0x0][0xc00] ;  /* 0x0003000000047ab9 */ /* 0x000fe20000000a00 */
[----:B------:R-:W-:Y:S01]  /*dda0*/  IMAD.MOV.U32 R0, RZ, RZ, RZ ;  /* 0x000000ffff007224 */ /* 0x000fe200078e00ff */
[----:B------:R-:W3:Y:S01]  /*ddb0*/  LDC R25, c[0x0][0xbe8] ;  /* 0x0002fa00ff197b82 */ /* 0x000ee20000000800 */
[----:B------:R-:W4:Y:S01]  /*ddc0*/  LDL.LU R3, [R1+0x30] ;  /* 0x0000300001037983 */ /* 0x000f220000300800 */
[----:B------:R-:W-:-:S04]  /*ddd0*/  ISETP.NE.U32.AND P0, PT, RZ, UR4, PT ;  /* 0x00000004ff007c0c */ /* 0x000fc8000bf05070 */
[----:B------:R-:W-:Y:S02]  /*dde0*/  ISETP.NE.AND.EX P0, PT, RZ, UR5, PT, P0 ;  /* 0x00000005ff007c0c */ /* 0x000fe4000bf05300 */
[----:B--2---:R-:W-:-:S04]  /*ddf0*/  IADD3 R4, P1, R6, UR4, RZ ;  /* 0x0000000406047c10 */ /* 0x004fc8000ff3e0ff */
[----:B----4-:R-:W-:Y:S01]  /*de00*/  IADD3.X R5, R3, UR5, RZ, P1, !PT ;  /* 0x0000000503057c10 */ /* 0x010fe20008ffe4ff */
[----:B------:R-:W-:Y:S02]  /*de10*/  ULDC.64 UR4, c[0x0][0xc08] ;  /* 0x0003020000047ab9 */ /* 0x000fe40000000a00 */
[----:B------:R-:W-:-:S04]  /*de20*/  ISETP.NE.U32.AND P1, PT, RZ, UR4, PT ;  /* 0x00000004ff007c0c */ /* 0x000fc8000bf25070 */
[----:B------:R2:W5:Y:S01]  /*de30*/  @P0 LDG.E R0, desc[UR42][R4.64] ;  /* 0x0000002a04000981 */ /* 0x000562000c1e1900 */
[----:B------:R-:W-:Y:S01]  /*de40*/  ISETP.NE.AND.EX P1, PT, RZ, UR5, PT, P1 ;  /* 0x00000005ff007c0c */ /* 0x000fe2000bf25310 */
[----:B------:R-:W4:-:S12]  /*de50*/  S2R R9, SR_TID.X ;  /* 0x0000000000097919 */ /* 0x000f180000002100 */
[----:B------:R-:W-:Y:S01]  /*de60*/  @P1 IADD3 R6, P2, R6, UR4, RZ ;  /* 0x0000000406061c10 */ /* 0x000fe2000ff5e0ff */
[----:B------:R-:W-:Y:S02]  /*de70*/  ULDC UR4, c[0x0][0xa88] ;  /* 0x0002a20000047ab9 */ /* 0x000fe40000000800 */
[----:B------:R-:W-:Y:S01]  /*de80*/  IMAD.U32 R8, RZ, RZ, UR4 ;  /* 0x00000004ff087e24 */ /* 0x000fe2000f8e00ff */
[----:B------:R-:W-:-:S05]  /*de90*/  @P1 IADD3.X R7, R3, UR5, RZ, P2, !PT ;  /* 0x0000000503071c10 */ /* 0x000fca00097fe4ff */
[----:B------:R2:W5:Y:S01]  /*dea0*/  @P1 LDG.E R8, desc[UR42][R6.64] ;  /* 0x0000002a06081981 */ /* 0x000562000c1e1900 */
[----:B---3--:R-:W-:Y:S01]  /*deb0*/  ISETP.NE.AND P2, PT, R25, 0x1, PT ;  /* 0x000000011900780c */ /* 0x008fe20003f45270 */
[----:B----4-:R-:W-:-:S12]  /*dec0*/  VIADD R26, R9, 0xffffff80 ;  /* 0xffffff80091a7836 */ /* 0x010fd80000000000 */
[----:B------:R-:W3:Y:S01]  /*ded0*/  @P2 LDC R20, c[0x0][0xbec] ;  /* 0x0002fb00ff142b82 */ /* 0x000ee20000000800 */
[----:B------:R-:W-:-:S07]  /*dee0*/  ISETP.GE.AND P3, PT, R26, 0xc0, PT ;  /* 0x000000c01a00780c */ /* 0x000fce0003f66270 */
[----:B------:R-:W4:Y:S01]  /*def0*/  @P2 LDC R21, c[0x0][0xbf0] ;  /* 0x0002fc00ff152b82 */ /* 0x000f220000000800 */
[----:B--2---:R-:W-:Y:S05]  /*df00*/  @P1 BRA `(.L_x_599) ;  /* 0x0000000000101947 */ /* 0x004fea0003800000 */
[----:B------:R-:W-:Y:S05]  /*df10*/  @!P0 BRA `(.L_x_599) ;  /* 0x00000000000c8947 */ /* 0x000fea0003800000 */
[----:B------:R-:W2:Y:S04]  /*df20*/  LDG.E R3, desc[UR42][R4.64] ;  /* 0x0000002a04037981 */ /* 0x000ea8000c1e1900 */
[----:B-----5:R-:W2:Y:S02]  /*df30*/  LDG.E R8, desc[UR42][R4.64+0x4] ;  /* 0x0000042a04087981 */ /* 0x020ea4000c1e1900 */
[----:B--2---:R-:W-:-:S07]  /*df40*/  IMAD.IADD R8, R8, 0x1, -R3 ;  /* 0x0000000108087824 */ /* 0x004fce00078e0a03 */
.L_x_599:
[----:B------:R-:W2:Y:S04]  /*df50*/  LDL.LU R4, [R1+0x38] ;  /* 0x0000380001047983 */ /* 0x000ea80000300800 */
[----:B------:R-:W3:Y:S04]  /*df60*/  LDL.LU R3, [R1+0x44] ;  /* 0x0000440001037983 */ /* 0x000ee80000300800 */
[----:B-----5:R-:W4:Y:S04]  /*df70*/  LDL R24, [R1+0x28] ;  /* 0x0000280001187983 */ /* 0x020f280000100800 */
[----:B------:R0:W5:Y:S01]  /*df80*/  LDL R28, [R1+0x3c] ;  /* 0x00003c00011c7983 */ /* 0x0001620000100800 */
[----:B------:R-:W-:Y:S01]  /*df90*/  BSSY B1, `(.L_x_600) ;  /* 0x000002d000017945 */ /* 0x000fe20003800000 */
[----:B------:R-:W-:-:S02]  /*dfa0*/  SHF.R.S32.HI R11, RZ, 0x1f, R0 ;  /* 0x0000001fff0b7819 */ /* 0x000fc40000011400 */
[----:B--2---:R-:W-:Y:S02]  /*dfb0*/  SEL R13, R4, RZ, !P0 ;  /* 0x000000ff040d7207 */ /* 0x004fe40004000000 */
[----:B---3--:R-:W-:Y:S02]  /*dfc0*/  SEL R12, R3, RZ, !P0 ;  /* 0x000000ff030c7207 */ /* 0x008fe40004000000 */
[----:B----4-:R-:W-:Y:S01]  /*dfd0*/  SHF.R.S32.HI R10, RZ, 0x1f, R24 ;  /* 0x0000001fff0a7819 */ /* 0x010fe20000011418 */
[----:B0-----:R-:W-:Y:S06]  /*dfe0*/  @P3 BRA `(.L_x_601) ;  /* 0x00000000009c3947 */ /* 0x001fec0003800000 */
[----:B------:R-:W0:Y:S01]  /*dff0*/  LDC R14, c[0x0][0xbe8] ;  /* 0x0002fa00ff0e7b82 */ /* 0x000e220000000800 */
[----:B-----5:R-:W-:-:S04]  /*e000*/  IMAD R3, R28, 0xc0, R9 ;  /* 0x000000c01c037824 */ /* 0x020fc800078e0209 */
[----:B------:R-:W-:Y:S02]  /*e010*/  VIADD R9, R3, 0xffffff80 ;  /* 0xffffff8003097836 */ /* 0x000fe40000000000 */
[----:B0-----:R-:W-:-:S05]  /*e020*/  IMAD R4, R8, R14, RZ ;  /* 0x0000000e08047224 */ /* 0x001fca00078e02ff */
[----:B------:R-:W-:-:S13]  /*e030*/  ISETP.GE.AND P0, PT, R9, R4, PT ;  /* 0x000000040900720c */ /* 0x000fda0003f06270 */
[----:B------:R-:W-:Y:S05]  /*e040*/  @P0 BRA `(.L_x_601) ;  /* 0x0000000000840947 */ /* 0x000fea0003800000 */
[----:B------:R-:W-:Y:S01]  /*e050*/  ISETP.NE.AND P0, PT, R14, 0x1, PT ;  /* 0x000000010e00780c */ /* 0x000fe20003f05270 */
[----:B------:R-:W-:Y:S01]  /*e060*/  ULDC.64 UR4, c[0x0][0xb90] ;  /* 0x0002e40000047ab9 */ /* 0x000fe20000000a00 */
[----:B------:R-:W-:Y:S01]  /*e070*/  MOV R4, R0 ;  /* 0x0000000000047202 */ /* 0x000fe20000000f00 */
[----:B------:R-:W-:Y:S02]  /*e080*/  IMAD R7, R10, UR4, RZ ;  /* 0x000000040a077c24 */ /* 0x000fe4000f8e02ff */
[----:B------:R-:W-:Y:S02]  /*e090*/  IMAD.MOV.U32 R5, RZ, RZ, R11 ;  /* 0x000000ffff057224 */ /* 0x000fe400078e000b */
[----:B------:R-:W-:Y:S02]  /*e0a0*/  IMAD.MOV.U32 R3, RZ, RZ, R9 ;  /* 0x000000ffff037224 */ /* 0x000fe400078e0009 */
[----:B------:R-:W-:-:S04]  /*e0b0*/  IMAD.WIDE.U32 R4, R24, UR4, R4 ;  /* 0x0000000418047c25 */ /* 0x000fc8000f8e0004 */
[----:B------:R-:W0:Y:S01]  /*e0c0*/  @P0 LDC R6, c[0x0][0xbec] ;  /* 0x0002fb00ff060b82 */ /* 0x000e220000000800 */
[----:B------:R-:W-:Y:S01]  /*e0d0*/  IMAD R7, R24, UR5, R7 ;  /* 0x0000000518077c24 */ /* 0x000fe2000f8e0207 */
[----:B------:R-:W-:-:S03]  /*e0e0*/  ULDC.64 UR4, c[0x0][0xb98] ;  /* 0x0002e60000047ab9 */ /* 0x000fc60000000a00 */
[----:B------:R-:W-:-:S03]  /*e0f0*/  IMAD.IADD R5, R5, 0x1, R7 ;  /* 0x0000000105057824 */ /* 0x000fc600078e0207 */
[----:B------:R-:W2:Y:S01]  /*e100*/  @P0 LDC R15, c[0x0][0xbf0] ;  /* 0x0002fc00ff0f0b82 */ /* 0x000ea20000000800 */
[----:B------:R-:W-:-:S04]  /*e110*/  IMAD.WIDE.U32 R4, R13, UR4, R4 ;  /* 0x000000040d047c25 */ /* 0x000fc8000f8e0004 */
[----:B0-----:R-:W-:-:S05]  /*e120*/  @P0 IMAD.HI.U32 R6, R9, R6, RZ ;  /* 0x0000000609060227 */ /* 0x001fca00078e00ff */
[----:B--2---:R-:W-:Y:S01]  /*e130*/  @P0 SHF.R.U32.HI R3, RZ, R15, R6 ;  /* 0x0000000fff030219 */ /* 0x004fe20000011606 */
[----:B------:R-:W-:-:S03]  /*e140*/  IMAD R6, R12, UR4, RZ ;  /* 0x000000040c067c24 */ /* 0x000fc6000f8e02ff */
[----:B------:R-:W-:Y:S01]  /*e150*/  IADD3 R4, P0, R3, R4, RZ ;  /* 0x0000000403047210 */ /* 0x000fe20007f1e0ff */
[----:B------:R-:W-:Y:S02]  /*e160*/  IMAD.MOV R7, RZ, RZ, -R3 ;  /* 0x000000ffff077224 */ /* 0x000fe400078e0a03 */
[----:B------:R-:W-:Y:S01]  /*e170*/  IMAD R6, R13, UR5, R6 ;  /* 0x000000050d067c24 */ /* 0x000fe2000f8e0206 */
[----:B------:R-:W-:Y:S01]  /*e180*/  ULDC.64 UR4, c[0x0][0xb88] ;  /* 0x0002e20000047ab9 */ /* 0x000fe20000000a00 */
[----:B------:R-:W-:Y:S01]  /*e190*/  IMAD R7, R14, R7, R9 ;  /* 0x000000070e077224 */ /* 0x000fe200078e0209 */
[----:B------:R-:W-:-:S04]  /*e1a0*/  SHF.R.S32.HI R9, RZ, 0x1f, R3 ;  /* 0x0000001fff097819 */ /* 0x000fc80000011403 */
[----:B------:R-:W-:Y:S02]  /*e1b0*/  SHF.R.S32.HI R3, RZ, 0x1f, R7 ;  /* 0x0000001fff037819 */ /* 0x000fe40000011407 */
[----:B------:R-:W-:-:S03]  /*e1c0*/  IADD3.X R5, R9, R5, R6, P0, !PT ;  /* 0x0000000509057210 */ /* 0x000fc600007fe406 */
[----:B------:R-:W-:Y:S02]  /*e1d0*/  IMAD R6, R3, UR4, RZ ;  /* 0x0000000403067c24 */ /* 0x000fe4000f8e02ff */
[----:B------:R-:W-:-:S04]  /*e1e0*/  IMAD.WIDE.U32 R4, R7, UR4, R4 ;  /* 0x0000000407047c25 */ /* 0x000fc8000f8e0004 */
[----:B------:R-:W-:Y:S01]  /*e1f0*/  IMAD R3, R7, UR5, R6 ;  /* 0x0000000507037c24 */ /* 0x000fe2000f8e0206 */
[----:B------:R-:W-:Y:S02]  /*e200*/  ULDC.64 UR4, c[0x0][0xb50] ;  /* 0x0002d40000047ab9 */ /* 0x000fe40000000a00 */
[----:B------:R-:W-:Y:S01]  /*e210*/  LEA R6, P0, R4, UR4, 0x2 ;  /* 0x0000000404067c11 */ /* 0x000fe2000f8010ff */
[----:B------:R-:W-:-:S05]  /*e220*/  IMAD.IADD R3, R5, 0x1, R3 ;  /* 0x0000000105037824 */ /* 0x000fca00078e0203 */
[----:B------:R-:W-:Y:S01]  /*e230*/  LEA.HI.X R7, R4, UR5, R3, 0x2, P0 ;  /* 0x0000000504077c11 */ /* 0x000fe200080f1403 */
[----:B------:R-:W-:-:S05]  /*e240*/  IMAD.MOV.U32 R3, RZ, RZ, -0x800000 ;  /* 0xff800000ff037424 */ /* 0x000fca00078e00ff */
[----:B------:R0:W-:Y:S02]  /*e250*/  STG.E desc[UR42][R6.64], R3 ;  /* 0x0000000306007986 */ /* 0x0001e4000c10192a */
.L_x_601:
[----:B------:R-:W-:Y:S05]  /*e260*/  BSYNC B1 ;  /* 0x0000000000017941 */ /* 0x000fea0003800000 */
.L_x_600:
[----:B0-----:R-:W2:Y:S04]  /*e270*/  LDL R6, [R1+0x40] ;  /* 0x0000400001067983 */ /* 0x001ea80000100800 */
[----:B------:R-:W3:Y:S01]  /*e280*/  LDL R14, [R1+0x68] ;  /* 0x00006800010e7983 */ /* 0x000ee20000100800 */
[--C-:B------:R-:W-:Y:S01]  /*e290*/  SHF.R.S32.HI R7, RZ, 0x1f, R26.reuse ;  /* 0x0000001fff077819 */ /* 0x100fe2000001141a */
[----:B------:R-:W-:Y:S01]  /*e2a0*/  ULDC.64 UR4, c[0x0][0xaa0] ;  /* 0x0002a80000047ab9 */ /* 0x000fe20000000a00 */
[----:B------:R-:W-:Y:S01]  /*e2b0*/  SHF.R.S32.HI R29, RZ, 0x1f, R26 ;  /* 0x0000001fff1d7819 */ /* 0x000fe2000001141a */
[----:B------:R-:W-:Y:S01]  /*e2c0*/  IMAD R3, R11, UR4, RZ ;  /* 0x000000040b037c24 */ /* 0x000fe2000f8e02ff */
[-C--:B------:R-:W-:Y:S01]  /*e2d0*/  LEA.HI R7, R7, R26.reuse, RZ, 0x3 ;  /* 0x0000001a07077211 */ /* 0x080fe200078f18ff */
[C---:B------:R-:W-:Y:S01]  /*e2e0*/  IMAD.WIDE.U32 R4, R0.reuse, UR4, RZ ;  /* 0x0000000400047c25 */ /* 0x040fe2000f8e00ff */
[----:B------:R-:W-:Y:S01]  /*e2f0*/  LEA.HI R29, R29, R26, RZ, 0x3 ;  /* 0x0000001a1d1d7211 */ /* 0x000fe200078f18ff */
[----:B------:R-:W-:Y:S01]  /*e300*/  ULDC.64 UR6, c[0x0][0xa80] ;  /* 0x0002a00000067ab9 */ /* 0x000fe20000000a00 */
[----:B------:R-:W-:Y:S01]  /*e310*/  LOP3.LUT R7, R7, 0xfffffff8, RZ, 0xc0, !PT ;  /* 0xfffffff807077812 */ /* 0x000fe200078ec0ff */
[----:B------:R-:W-:Y:S01]  /*e320*/  IMAD R3, R0, UR5, R3 ;  /* 0x0000000500037c24 */ /* 0x000fe2000f8e0203 */
[----:B------:R-:W-:Y:S01]  /*e330*/  SHF.R.S32.HI R29, RZ, 0x3, R29 ;  /* 0x00000003ff1d7819 */ /* 0x000fe2000001141d */
[----:B------:R-:W-:-:S02]  /*e340*/  ULDC.64 UR4, c[0x0][0xae8] ;  /* 0x0002ba0000047ab9 */ /* 0x000fc40000000a00 */
[----:B------:R-:W-:Y:S02]  /*e350*/  IMAD.IADD R7, R26, 0x1, -R7 ;  /* 0x000000011a077824 */ /* 0x000fe400078e0a07 */
[----:B------:R-:W-:Y:S02]  /*e360*/  IMAD.IADD R5, R5, 0x1, R3 ;  /* 0x0000000105057824 */ /* 0x000fe400078e0203 */
[----:B------:R-:W-:Y:S02]  /*e370*/  IMAD R0, R7, 0x30, R29 ;  /* 0x0000003007007824 */ /* 0x000fe400078e021d */
[----:B------:R-:W-:-:S04]  /*e380*/  IMAD.WIDE.U32 R4, R24, UR4, R4 ;  /* 0x0000000418047c25 */ /* 0x000fc8000f8e0004 */
[----:B-----5:R-:W-:-:S04]  /*e390*/  IMAD R9, R28, 0xc0, R0 ;  /* 0x000000c01c097824 */ /* 0x020fc800078e0200 */
[----:B------:R-:W-:Y:S01]  /*e3a0*/  @P2 IMAD.HI.U32 R0, R9, R20, RZ ;  /* 0x0000001409002227 */ /* 0x000fe200078e00ff */
[----:B------:R-:W-:-:S04]  /*e3b0*/  MOV R3, R9 ;  /* 0x0000000900037202 */ /* 0x000fc80000000f00 */
[----:B------:R-:W-:-:S04]  /*e3c0*/  @P2 SHF.R.U32.HI R3, RZ, R21, R0 ;  /* 0x00000015ff032219 */ /* 0x000fc80000011600 */
[----:B------:R-:W-:Y:S01]  /*e3d0*/  SHF.R.S32.HI R0, RZ, 0x1f, R3 ;  /* 0x0000001fff007819 */ /* 0x000fe20000011403 */
[----:B--2---:R-:W-:Y:S02]  /*e3e0*/  IMAD.MOV.U32 R26, RZ, RZ, R6 ;  /* 0x000000ffff1a7224 */ /* 0x004fe400078e0006 */
[----:B------:R-:W-:Y:S02]  /*e3f0*/  IMAD R6, R10, UR4, RZ ;  /* 0x000000040a067c24 */ /* 0x000fe4000f8e02ff */
[----:B---3--:R-:W-:Y:S02]  /*e400*/  IMAD.MOV.U32 R27, RZ, RZ, R14 ;  /* 0x000000ffff1b7224 */ /* 0x008fe400078e000e */
[----:B------:R-:W-:Y:S01]  /*e410*/  IMAD R7, R24, UR5, R6 ;  /* 0x0000000518077c24 */ /* 0x000fe2000f8e0206 */
[----:B------:R-:W-:Y:S02]  /*e420*/  ULDC.64 UR4, c[0x0][0xaf0] ;  /* 0x0002bc0000047ab9 */ /* 0x000fe40000000a00 */
[----:B------:R-:W-:-:S02]  /*e430*/  IMAD R6, R12, UR4, RZ ;  /* 0x000000040c067c24 */ /* 0x000fc4000f8e02ff */
[----:B------:R-:W-:Y:S02]  /*e440*/  IMAD.IADD R5, R5, 0x1, R7 ;  /* 0x0000000105057824 */ /* 0x000fe400078e0207 */
[C---:B------:R-:W-:Y:S02]  /*e450*/  IMAD R7, R13.reuse, UR5, R6 ;  /* 0x000000050d077c24 */ /* 0x040fe4000f8e0206 */
[----:B------:R-:W-:Y:S01]  /*e460*/  IMAD.WIDE.U32 R4, R13, UR4, R4 ;  /* 0x000000040d047c25 */ /* 0x000fe2000f8e0004 */
[----:B------:R-:W-:-:S03]  /*e470*/  ULDC.64 UR4, c[0x0][0xae0] ;  /* 0x0002b80000047ab9 */ /* 0x000fc60000000a00 */
[----:B------:R-:W-:Y:S02]  /*e480*/  IMAD.MOV R6, RZ, RZ, -R3 ;  /* 0x000000ffff067224 */ /* 0x000fe400078e0a03 */
[----:B------:R-:W-:Y:S02]  /*e490*/  IMAD.IADD R5, R5, 0x1, R7 ;  /* 0x0000000105057824 */ /* 0x000fe400078e0207 */
[----:B------:R-:W-:Y:S02]  /*e4a0*/  IMAD R0, R0, UR4, RZ ;  /* 0x0000000400007c24 */ /* 0x000fe4000f8e02ff */
[----:B------:R-:W-:Y:S02]  /*e4b0*/  IMAD R7, R25, R6, R9 ;  /* 0x0000000619077224 */ /* 0x000fe400078e0209 */
[C---:B------:R-:W-:Y:S02]  /*e4c0*/  IMAD R9, R3.reuse, UR5, R0 ;  /* 0x0000000503097c24 */ /* 0x040fe4000f8e0200 */
[----:B------:R-:W-:Y:S01]  /*e4d0*/  IMAD.WIDE.U32 R4, R3, UR4, R4 ;  /* 0x0000000403047c25 */ /* 0x000fe2000f8e0004 */
[----:B------:R-:W-:Y:S01]  /*e4e0*/  SHF.R.S32.HI R0, RZ, 0x1f, R7 ;  /* 0x0000001fff007819 */ /* 0x000fe20000011407 */
[----:B------:R-:W-:-:S02]  /*e4f0*/  ULDC.64 UR4, c[0x0][0xad8] ;  /* 0x0002b60000047ab9 */ /* 0x000fc40000000a00 */
[----:B------:R-:W-:Y:S02]  /*e500*/  IMAD.IADD R5, R5, 0x1, R9 ;  /* 0x0000000105057824 */ /* 0x000fe400078e0209 */
[----:B------:R-:W-:Y:S02]  /*e510*/  IMAD R0, R0, UR4, RZ ;  /* 0x0000000400007c24 */ /* 0x000fe4000f8e02ff */
[C---:B------:R-:W-:Y:S01]  /*e520*/  IMAD.WIDE.U32 R20, R7.reuse, UR4, R4 ;  /* 0x0000000407147c25 */ /* 0x040fe2000f8e0004 */
[----:B------:R-:W-:Y:S02]  /*e530*/  ULDC UR4, c[0x0][0xac8] ;  /* 0x0002b20000047ab9 */ /* 0x000fe40000000800 */
[----:B------:R-:W-:Y:S01]  /*e540*/  ISETP.GE.AND P0, PT, R26, UR4, PT ;  /* 0x000000041a007c0c */ /* 0x000fe2000bf06270 */
[----:B------:R-:W-:Y:S01]  /*e550*/  IMAD R3, R7, UR5, R0 ;  /* 0x0000000507037c24 */ /* 0x000fe2000f8e0200 */
[----:B------:R-:W-:Y:S01]  /*e560*/  LEA R7, P1, R20, UR6, 0x1 ;  /* 0x0000000614077c11 */ /* 0x000fe2000f8208ff */
[----:B------:R-:W-:-:S02]  /*e570*/  UMOV UR4, 0xffffffff ;  /* 0xffffffff00047882 */ /* 0x000fc40000000000 */
[----:B------:R-:W-:-:S05]  /*e580*/  IMAD.IADD R3, R21, 0x1, R3 ;  /* 0x0000000115037824 */ /* 0x000fca00078e0203 */
[----:B------:R-:W-:Y:S01]  /*e590*/  LEA.HI.X R20, R20, UR7, R3, 0x1, P1 ;  /* 0x0000000714147c11 */ /* 0x000fe200088f0c03 */
[----:B------:R-:W-:Y:S06]  /*e5a0*/  BRA.DIV UR4, `(.L_x_602) ;  /* 0x0000007604dc7947 */ /* 0x000fec000b800000 */
[----:B------:R-:W0:Y:S01]  /*e5b0*/  SHFL.IDX PT, R3, R7, RZ, 0x181f ;  /* 0x00181fff07037589 */ /* 0x000e2200000e0000 */
[----:B------:R-:W-:Y:S02]  /*e5c0*/  IMAD R21, R8, R25, RZ ;  /* 0x0000001908157224 */ /* 0x000fe400078e02ff */
[----:B------:R-:W-:Y:S01]  /*e5d0*/  IMAD R24, R28, 0xc0, R29 ;  /* 0x000000c01c187824 */ /* 0x000fe200078e021d */
[----:B------:R-:W2:Y:S03]  /*e5e0*/  SHFL.IDX PT, R0, R20, RZ, 0x181f ;  /* 0x00181fff14007589 */ /* 0x000ea600000e0000 */
[C---:B------:R-:W-:Y:S01]  /*e5f0*/  VIADD R8, R24.reuse, 0x30 ;  /* 0x0000003018087836 */ /* 0x040fe20000000000 */
[----:B------:R-:W3:Y:S01]  /*e600*/  SHFL.IDX PT, R5, R7, 0x1, 0x181f ;  /* 0x00381f0007057f89 */ /* 0x000ee200000e0000 */
[C---:B------:R-:W-:Y:S01]  /*e610*/  ISETP.GE.OR P2, PT, R24.reuse, R21, P0 ;  /* 0x000000151800720c */ /* 0x040fe20000746670 */
[----:B------:R-:W-:-:S02]  /*e620*/  VIADD R10, R24, 0x60 ;  /* 0x00000060180a7836 */ /* 0x000fc40000000000 */
[----:B------:R-:W4:Y:S01]  /*e630*/  SHFL.IDX PT, R14, R7, 0x2, 0x181f ;  /* 0x00581f00070e7f89 */ /* 0x000f2200000e0000 */
[-C--:B------:R-:W-:Y:S02]  /*e640*/  ISETP.GE.OR P3, PT, R8, R21.reuse, P0 ;  /* 0x000000150800720c */ /* 0x080fe40000766670 */
[----:B------:R-:W-:Y:S01]  /*e650*/  ISETP.GE.OR P4, PT, R10, R21, P0 ;  /* 0x000000150a00720c */ /* 0x000fe20000786670 */
[----:B------:R-:W5:Y:S04]  /*e660*/  SHFL.IDX PT, R4, R20, 0x1, 0x181f ;  /* 0x00381f0014047f89 */ /* 0x000f6800000e0000 */
[----:B------:R-:W1:Y:S02]  /*e670*/  SHFL.IDX PT, R6, R20, 0x2, 0x181f ;  /* 0x00581f0014067f89 */ /* 0x000e6400000e0000 */
[----:B0-----:R-:W-:-:S04]  /*e680*/  @!P2 LEA R10, P5, R26, R3, 0x1 ;  /* 0x000000031a0aa211 */ /* 0x001fc800078a08ff */
[C-C-:B--2---:R-:W-:Y:S02]  /*e690*/  @!P2 LEA.HI.X R3, R26.reuse, R0, R27.reuse, 0x1, P5 ;  /* 0x000000001a03a211 */ /* 0x144fe400028f0c1b */
[----:B------:R0:W2:Y:S01]  /*e6a0*/  SHFL.IDX PT, R0, R20, 0x3, 0x181f ;  /* 0x00781f0014007f89 */ /* 0x0000a200000e0000 */
[C---:B---3--:R-:W-:Y:S02]  /*e6b0*/  @!P3 LEA R8, P1, R26.reuse, R5, 0x1 ;  /* 0x000000051a08b211 */ /* 0x048fe400078208ff */
[----:B------:R-:W-:Y:S02]  /*e6c0*/  @!P2 MOV R11, R3 ;  /* 0x00000003000ba202 */ /* 0x000fe40000000f00 */
[C---:B----4-:R-:W-:Y:S02]  /*e6d0*/  @!P4 LEA R25, P5, R26.reuse, R14, 0x1 ;  /* 0x0000000e1a19c211 */ /* 0x050fe400078a08ff */
[----:B------:R0:W3:Y:S01]  /*e6e0*/  SHFL.IDX PT, R14, R7, 0x3, 0x181f ;  /* 0x00781f00070e7f89 */ /* 0x0000e200000e0000 */
[----:B-----5:R-:W-:-:S02]  /*e6f0*/  @!P3 LEA.HI.X R9, R26, R4, R27, 0x1, P1 ;  /* 0x000000041a09b211 */ /* 0x020fc400008f0c1b */
[----:B------:R-:W-:Y:S01]  /*e700*/  @!P4 IMAD.MOV.U32 R4, RZ, RZ, R25 ;  /* 0x000000ffff04c224 */ /* 0x000fe200078e0019 */
[----:B------:R0:W-:Y:S01]  /*e710*/  @!P2 ST.E.128 desc[UR42][R10.64], RZ ;  /* 0x000000ff0a00a985 */ /* 0x0001e2000c101d2a */
[----:B-1----:R-:W-:-:S03]  /*e720*/  @!P4 LEA.HI.X R5, R26, R6, R27, 0x1, P5 ;  /* 0x000000061a05c211 */ /* 0x002fc600028f0c1b */
[----:B------:R0:W-:Y:S04]  /*e730*/  @!P3 ST.E.128 desc[UR42][R8.64], RZ ;  /* 0x000000ff0800b985 */ /* 0x0001e8000c101d2a */
[----:B------:R0:W-:Y:S02]  /*e740*/  @!P4 ST.E.128 desc[UR42][R4.64], RZ ;  /* 0x000000ff0400c985 */ /* 0x0001e4000c101d2a */
.L_x_771:
[----:B------:R-:W-:-:S05]  /*e750*/  VIADD R24, R24, 0x90 ;  /* 0x0000009018187836 */ /* 0x000fca0000000000 */
[----:B------:R-:W-:-:S13]  /*e760*/  ISETP.GE.OR P0, PT, R24, R21, P0 ;  /* 0x000000151800720c */ /* 0x000fda0000706670 */
[----:B---3--:R-:W-:-:S04]  /*e770*/  @!P0 LEA R14, P1, R26, R14, 0x1 ;  /* 0x0000000e1a0e8211 */ /* 0x008fc800078208ff */
[----:B--2---:R-:W-:-:S05]  /*e780*/  @!P0 LEA.HI.X R15, R26, R0, R27, 0x1, P1 ;  /* 0x000000001a0f8211 */ /* 0x004fca00008f0c1b */
[----:B------:R1:W-:Y:S04]  /*e790*/  @!P0 ST.E.128 desc[UR42][R14.64], RZ ;  /* 0x000000ff0e008985 */ /* 0x0003e8000c101d2a */
.L_x_598:
[----:B------:R-:W-:Y:S05]  /*e7a0*/  BSYNC B0 ;  /* 0x0000000000007941 */ /* 0x000fea0003800000 */
.L_x_595:
[----:B------:R-:W-:Y:S02]  /*e7b0*/  ULDC UR4, c[0x0][0xc3c] ;  /* 0x00030f0000047ab9 */ /* 0x000fe40000000800 */
[----:B------:R-:W-:-:S13]  /*e7c0*/  ISETP.GE.AND P0, PT, R35, UR4, PT ;  /* 0x0000000423007c0c */ /* 0x000fda000bf06270 */
[----:B------:R-:W-:Y:S05]  /*e7d0*/  @!P0 BRA `(.L_x_603) ;  /* 0xffffff2800308947 */ /* 0x000fea000383ffff */
[----:B------:R-:W-:Y:S05]  /*e7e0*/  BRA `(.L_x_474) ;  /* 0x00000064009c7947 */ /* 0x000fea0003800000 */
.L_x_472:
[----:B------:R-:W-:-:S08]  /*e7f0*/  NOP ;  /* 0x0000000000007918 */ /* 0x000fd00000000000 */
[----:B------:R-:W0:-:S00]  /*e800*/  USETMAXREG.DEALLOC.CTAPOOL 0x20 ;  /* 0x00000020000079c8 */ /* 0x000e0000080e0500 */
[----:B0-----:R-:W2:Y:S01]  /*e810*/  LDL.LU R2, [R1] ;  /* 0x0000000001027983 */ /* 0x001ea20000300800 */
[----:B------:R-:W-:-:S06]  /*e820*/  LOP3.LUT R0, R0, 0x3, RZ, 0xc0, !PT ;  /* 0x0000000300007812 */ /* 0x000fcc00078ec0ff */
[----:B------:R-:W0:Y:S02]  /*e830*/  SHFL.IDX PT, R0, R0, RZ, 0x1f ;  /* 0x00001fff00007589 */ /* 0x000e2400000e0000 */
[----:B0-----:R-:W-:Y:S01]  /*e840*/  ISETP.NE.AND P0, PT, R0, RZ, PT ;  /* 0x000000ff0000720c */ /* 0x001fe20003f05270 */
[----:B------:R-:W-:Y:S01]  /*e850*/  IMAD.MOV.U32 R0, RZ, RZ, RZ ;  /* 0x000000ffff007224 */ /* 0x000fe200078e00ff */
[----:B--2---:R-:W-:-:S11]  /*e860*/  LOP3.LUT R2, R2, 0xfffffffb, RZ, 0xc0, !PT ;  /* 0xfffffffb02027812 */ /* 0x004fd600078ec0ff */
[----:B------:R-:W-:-:S05]  /*e870*/  @P0 LOP3.LUT R2, R2, 0x4, RZ, 0xfc, !PT ;  /* 0x0000000402020812 */ /* 0x000fca00078efcff */
[----:B------:R0:W-:Y:S01]  /*e880*/  STL [R1], R2 ;  /* 0x0000000201007387 */ /* 0x0001e20000100800 */
[----:B------:R-:W-:Y:S05]  /*e890*/  @!P0 BRA `(.L_x_604) ;  /* 0x00000000001c8947 */ /* 0x000fea0003800000 */
[----:B------:R-:W1:Y:S08]  /*e8a0*/  S2UR UR5, SR_CgaCtaId ;  /* 0x00000000000579c3 */ /* 0x000e700000008800 */
[----:B------:R-:W-:Y:S06]  /*e8b0*/  BAR.SYNC.DEFER_BLOCKING 0x5, 0x200 ;  /* 0x0148000000007b1d */ /* 0x000fec0000010000 */
[----:B------:R-:W-:-:S02]  /*e8c0*/  UMOV UR4, 0x400 ;  /* 0x0000040000047882 */ /* 0x000fc40000000000 */
[----:B-1----:R-:W-:-:S09]  /*e8d0*/  ULEA UR4, UR5, UR4, 0x18 ;  /* 0x0000000405047291 */ /* 0x002fd2000f8ec03f */
[----:B------:R-:W1:Y:S01]  /*e8e0*/  LDS.128 R16, [UR4+0x168d0] ;  /* 0x0168d004ff107984 */ /* 0x000e620008000c00 */
[----:B------:R-:W-:Y:S06]  /*e8f0*/  BAR.ARV 0x4, 0x200 ;  /* 0x0108000000007b1d */ /* 0x000fec0000002000 */
[----:B------:R-:W-:Y:S05]  /*e900*/  BRA `(.L_x_605) ;  /* 0x0000000800007947 */ /* 0x000fea0003800000 */
.L_x_604:
[----:B0-----:R-:W0:Y:S01]  /*e910*/  S2R R2, SR_TID.X ;  /* 0x0000000000027919 */ /* 0x001e220000002100 */
[----:B------:R-:W-:Y:S01]  /*e920*/  ULDC UR4, c[0x0][0xc3c] ;  /* 0x00030f0000047ab9 */ /* 0x000fe20000000800 */
        /* <DEDUP_REMOVED lines=10> */
[C---:B------:R-:W-:Y:S02]  /*e9d0*/  ISETP.GE.U32.AND P2, PT, R5.reuse, 0x2, PT ;  /* 0x000000020500780c */ /* 0x040fe40003f46070 */
[C---:B------:R-:W-:Y:S02]  /*e9e0*/  ISETP.GE.U32.AND P3, PT, R5.reuse, 0x4, PT ;  /* 0x000000040500780c */ /* 0x040fe40003f66070 */
[C---:B------:R-:W-:Y:S02]  /*e9f0*/  ISETP.GE.U32.AND P4, PT, R5.reuse, 0x8, PT ;  /* 0x000000080500780c */ /* 0x040fe40003f86070 */
[----:B------:R-:W-:Y:S02]  /*ea00*/  ISETP.GE.U32.AND P5, PT, R5, 0x10, PT ;  /* 0x000000100500780c */ /* 0x000fe40003fa6070 */
[----:B------:R-:W-:Y:S01]  /*ea10*/  MOV R16, RZ ;  /* 0x000000ff00107202 */ /* 0x000fe20000000f00 */
[----:B--2---:R-:W0:Y:S02]  /*ea20*/  SHFL.UP PT, R4, R0, 0x1, RZ ;  /* 0x0420000000047989 */ /* 0x004e2400000e00ff */
        /* <DEDUP_REMOVED lines=19> */
[----:B------:R-:W0:Y:S01]  /*eb60*/  LDC R6, c[0x0][0xc3c] ;  /* 0x00030f00ff067b82 */ /* 0x000e220000000800 */
[----:B------:R-:W-:Y:S01]  /*eb70*/  IMAD.MOV.U32 R4, RZ, RZ, R3 ;  /* 0x000000ffff047224 */ /* 0x000fe200078e0003 */
[----:B------:R-:W-:Y:S01]  /*eb80*/  UMOV UR4, URZ ;  /* 0x0000003f00047c82 */ /* 0x000fe20008000000 */
[----:B------:R-:W-:Y:S01]  /*eb90*/  ULDC UR7, c[0x0][0xc3c] ;  /* 0x00030f0000077ab9 */ /* 0x000fe20000000800 */
[----:B------:R-:W-:-:S05]  /*eba0*/  ULDC UR5, c[0x0][0xc38] ;  /* 0x00030e0000057ab9 */ /* 0x000fca0000000800 */
.L_x_610:
[----:B------:R-:W-:Y:S01]  /*ebb0*/  UIADD3 UR4, UR4, 0x1f, URZ ;  /* 0x0000001f04047890 */ /* 0x000fe2000fffe03f */
[----:B------:R-:W-:-:S05]  /*ebc0*/  IMAD.U32 R19, RZ, RZ, UR7 ;  /* 0x00000007ff137e24 */ /* 0x000fca000f8e00ff */
        /* <DEDUP_REMOVED lines=10> */
.L_x_609:
[----:B------:R-:W-:Y:S05]  /*ec70*/  BSYNC B0 ;  /* 0x0000000000007941 */ /* 0x000fea0003800000 */
.L_x_608:
[----:B0----5:R-:W0:Y:S02]  /*ec80*/  SHFL.UP PT, R2, R0, 0x1, RZ ;  /* 0x0420000000027989 */ /* 0x021e2400000e00ff */
        /* <DEDUP_REMOVED lines=20> */
.L_x_606:
        /* <DEDUP_REMOVED lines=10> */
[----:B0-----:R-:W-:-:S06]  /*ee70*/  VIADD R2, R8, 0xffffffe ;  /* 0x0ffffffe08027836 */ /* 0x001fcc0000000000 */
[----:B------:R0:W1:Y:S01]  /*ee80*/  F2I.FTZ.U32.TRUNC.NTZ R3, R2 ;  /* 0x0000000200037305 */ /* 0x000062000021f000 */
[----:B------:R-:W-:Y:S05]  /*ee90*/  @!P0 BRA `(.L_x_611) ;  /* 0x0000000000088947 */ /* 0x000fea0003800000 */
[----:B------:R-:W-:-:S06]  /*eea0*/  VIADD R16, R19, 0xffffffff ;  /* 0xffffffff13107836 */ /* 0x000fcc0000000000 */
[----:B------:R2:W3:Y:S02]  /*eeb0*/  SHFL.IDX PT, R16, R7, R16, 0x1f ;  /* 0x00001f1007107589 */ /* 0x0004e400000e0000 */
.L_x_611:
[----:B---3--:R-:W-:Y:S01]  /*eec0*/  IMAD R16, R16, UR5, R9 ;  /* 0x0000000510107c24 */ /* 0x008fe2000f8e0209 */
[----:B0-----:R-:W-:Y:S01]  /*eed0*/  IABS R2, R0 ;  /* 0x0000000000027213 */ /* 0x001fe20000000000 */
[----:B-12---:R-:W-:Y:S02]  /*eee0*/  IMAD.MOV R7, RZ, RZ, -R3 ;  /* 0x000000ffff077224 */ /* 0x006fe400078e0a03 */
[----:B------:R-:W-:Y:S01]  /*eef0*/  VIADD R19, R19, UR4 ;  /* 0x0000000413137c36 */ /* 0x000fe20008000000 */
[----:B------:R-:W-:Y:S01]  /*ef00*/  IADD3 R9, -R16, UR6, RZ ;  /* 0x0000000610097c10 */ /* 0x000fe2000fffe1ff */
[----:B------:R-:W-:Y:S01]  /*ef10*/  IMAD.MOV R8, RZ, RZ, -R2 ;  /* 0x000000ffff087224 */ /* 0x000fe200078e0a02 */
[----:B------:R-:W-:Y:S01]  /*ef20*/  MOV R2, RZ ;  /* 0x000000ff00027202 */ /* 0x000fe20000000f00 */
[----:B------:R-:W-:Y:S01]  /*ef30*/  IMAD R7, R7, R4, RZ ;  /* 0x0000000407077224 */ /* 0x000fe200078e02ff */
[----:B------:R-:W-:-:S03]  /*ef40*/  IABS R6, R9 ;  /* 0x0000000900067213 */ /* 0x000fc60000000000 */
[----:B------:R-:W-:-:S04]  /*ef50*/  IMAD.HI.U32 R2, R3, R7, R2 ;  /* 0x0000000703027227 */ /* 0x000fc800078e0002 */
[----:B------:R-:W-:Y:S02]  /*ef60*/  IMAD.MOV.U32 R3, RZ, RZ, R6 ;  /* 0x000000ffff037224 */ /* 0x000fe400078e0006 */
[----:B------:R-:W-:Y:S02]  /*ef70*/  IMAD.MOV.U32 R6, RZ, RZ, R8 ;  /* 0x000000ffff067224 */ /* 0x000fe400078e0008 */
[----:B------:R-:W-:-:S04]  /*ef80*/  IMAD.HI.U32 R2, R2, R3, RZ ;  /* 0x0000000302027227 */ /* 0x000fc800078e00ff */
[----:B------:R-:W-:-:S05]  /*ef90*/  IMAD R3, R2, R6, R3 ;  /* 0x0000000602037224 */ /* 0x000fca00078e0203 */
[----:B------:R-:W-:-:S13]  /*efa0*/  ISETP.GT.U32.AND P1, PT, R4, R3, PT ;  /* 0x000000030400720c */ /* 0x000fda0003f24070 */
[----:B------:R-:W-:Y:S02]  /*efb0*/  @!P1 IMAD.IADD R3, R3, 0x1, -R4 ;  /* 0x0000000103039824 */ /* 0x000fe400078e0a04 */
[----:B------:R-:W-:Y:S01]  /*efc0*/  @!P1 VIADD R2, R2, 0x1 ;  /* 0x0000000102029836 */ /* 0x000fe20000000000 */
[----:B------:R-:W-:Y:S02]  /*efd0*/  ISETP.NE.AND P1, PT, R0, RZ, PT ;  /* 0x000000ff0000720c */ /* 0x000fe40003f25270 */
[----:B------:R-:W-:Y:S02]  /*efe0*/  ISETP.GE.U32.AND P0, PT, R3, R4, PT ;  /* 0x000000040300720c */ /* 0x000fe40003f06070 */
[----:B------:R-:W-:-:S04]  /*eff0*/  LOP3.LUT R3, R9, R0, RZ, 0x3c, !PT ;  /* 0x0000000009037212 */ /* 0x000fc800078e3cff */
[----:B------:R-:W-:-:S07]  /*f000*/  ISETP.GE.AND P2, PT, R3, RZ, PT ;  /* 0x000000ff0300720c */ /* 0x000fce0003f46270 */
[----:B------:R-:W-:-:S06]  /*f010*/  @P0 VIADD R2, R2, 0x1 ;  /* 0x0000000102020836 */ /* 0x000fcc0000000000 */
[----:B------:R-:W-:Y:S01]  /*f020*/  @!P2 IMAD.MOV R2, RZ, RZ, -R2 ;  /* 0x000000ffff02a224 */ /* 0x000fe200078e0a02 */
[----:B------:R-:W-:-:S04]  /*f030*/  @!P1 LOP3.LUT R2, RZ, R0, RZ, 0x33, !PT ;  /* 0x00000000ff029212 */ /* 0x000fc800078e33ff */
[----:B------:R-:W-:Y:S01]  /*f040*/  MOV R18, R2 ;  /* 0x0000000200127202 */ /* 0x000fe20000000f00 */
[----:B------:R-:W-:-:S04]  /*f050*/  IMAD.MOV R17, RZ, RZ, -R2 ;  /* 0x000000ffff117224 */ /* 0x000fc800078e0a02 */
[----:B------:R-:W-:Y:S01]  /*f060*/  IMAD R17, R0, R17, R9 ;  /* 0x0000001100117224 */ /* 0x000fe200078e0209 */
[----:B------:R-:W-:Y:S06]  /*f070*/  BRA `(.L_x_612) ;  /* 0x00000000000c7947 */ /* 0x000fec0003800000 */
.L_x_607:
[----:B------:R-:W-:Y:S02]  /*f080*/  IMAD.MOV.U32 R17, RZ, RZ, RZ ;  /* 0x000000ffff117224 */ /* 0x000fe400078e00ff */
[----:B------:R-:W-:Y:S02]  /*f090*/  IMAD.U32 R16, RZ, RZ, UR6 ;  /* 0x00000006ff107e24 */ /* 0x000fe4000f8e00ff */
[----:B------:R-:W-:-:S07]  /*f0a0*/  IMAD.MOV.U32 R18, RZ, RZ, RZ ;  /* 0x000000ffff127224 */ /* 0x000fce00078e00ff */
.L_x_612:
[----:B------:R-:W-:-:S13]  /*f0b0*/  ISETP.NE.AND P0, PT, R5, RZ, PT ;  /* 0x000000ff0500720c */ /* 0x000fda0003f05270 */
[----:B------:R-:W0:Y:S01]  /*f0c0*/  @!P0 S2R R3, SR_CgaCtaId ;  /* 0x0000000000038919 */ /* 0x000e220000008800 */
[----:B------:R-:W-:-:S04]  /*f0d0*/  @!P0 MOV R0, 0x400 ;  /* 0x0000040000008802 */ /* 0x000fc80000000f00 */
[----:B0-----:R-:W-:-:S05]  /*f0e0*/  @!P0 LEA R0, R3, R0, 0x18 ;  /* 0x0000000003008211 */ /* 0x001fca00078ec0ff */
[----:B------:R2:W-:Y:S01]  /*f0f0*/  @!P0 STS.128 [R0+0x168d0], R16 ;  /* 0x0168d01000008388 */ /* 0x0005e20000000c00 */
[----:B------:R-:W-:Y:S06]  /*f100*/  BAR.ARV 0x5, 0x200 ;  /* 0x0148000000007b1d */ /* 0x000fec0000002000 */
.L_x_605:
[----:B------:R3:W-:Y:S01]  /*f110*/  STL [R1+0x40], RZ ;  /* 0x000040ff01007387 */ /* 0x0007e20000100800 */
[----:B------:R-:W-:Y:S01]  /*f120*/  ULDC UR4, c[0x0][0xc3c] ;  /* 0x00030f0000047ab9 */ /* 0x000fe20000000800 */
[----:B------:R-:W-:Y:S01]  /*f130*/  IMAD.MOV.U32 R28, RZ, RZ, 0x1 ;  /* 0x00000001ff1c7424 */ /* 0x000fe200078e00ff */
[----:B-1----:R-:W-:Y:S01]  /*f140*/  ISETP.GE.AND P0, PT, R19, UR4, PT ;  /* 0x0000000413007c0c */ /* 0x002fe2000bf06270 */
[----:B------:R-:W-:-:S12]  /*f150*/  IMAD.MOV.U32 R25, RZ, RZ, RZ ;  /* 0x000000ffff197224 */ /* 0x000fd800078e00ff */
[----:B---3--:R-:W-:Y:S05]  /*f160*/  @P0 BRA `(.L_x_613) ;  /* 0x0000005800600947 */ /* 0x008fea0003800000 */
[----:B------:R-:W1:Y:S01]  /*f170*/  S2R R6, SR_TID.X ;  /* 0x0000000000067919 */ /* 0x000e620000002100 */
[----:B------:R-:W3:Y:S01]  /*f180*/  S2UR UR5, SR_CgaCtaId ;  /* 0x00000000000579c3 */ /* 0x000ee20000008800 */
[----:B------:R-:W-:Y:S01]  /*f190*/  UMOV UR4, 0x400 ;  /* 0x0000040000047882 */ /* 0x000fe20000000000 */
[----:B------:R-:W-:Y:S01]  /*f1a0*/  BSSY B8, `(.L_x_613) ;  /* 0x0000594000087945 */ /* 0x000fe20003800000 */
[----:B------:R4:W-:Y:S01]  /*f1b0*/  STL [R1+0x40], RZ ;  /* 0x000040ff01007387 */ /* 0x0009e20000100800 */
[----:B------:R-:W-:Y:S01]  /*f1c0*/  MOV R28, 0x1 ;  /* 0x00000001001c7802 */ /* 0x000fe20000000f00 */
[----:B------:R-:W-:Y:S01]  /*f1d0*/  IMAD.MOV.U32 R25, RZ, RZ, RZ ;  /* 0x000000ffff197224 */ /* 0x000fe200078e00ff */
[----:B------:R-:W-:Y:S01]  /*f1e0*/  ULDC.64 UR40, c[0x0][0x198] ;  /* 0x0000660000287ab9 */ /* 0x000fe20000000a00 */
[----:B------:R-:W-:Y:S01]  /*f1f0*/  IMAD.MOV.U32 R29, RZ, RZ, 0x1 ;  /* 0x00000001ff1d7424 */ /* 0x000fe200078e00ff */
[----:B------:R-:W-:Y:S01]  /*f200*/  ULOP3.LUT UR38, UR36, 0x2, URZ, 0xfc, !UPT ;  /* 0x0000000224267892 */ /* 0x000fe2000f8efc3f */
[----:B------:R-:W-:Y:S01]  /*f210*/  IMAD.MOV.U32 R27, RZ, RZ, RZ ;  /* 0x000000ffff1b7224 */ /* 0x000fe200078e00ff */
[----:B------:R-:W-:Y:S01]  /*f220*/  ULDC UR37, c[0x0][0xc] ;  /* 0x0000030000257ab9 */ /* 0x000fe20000000800 */
[----:B---3--:R-:W-:-:S06]  /*f230*/  ULEA UR4, UR5, UR4, 0x18 ;  /* 0x0000000405047291 */ /* 0x008fcc000f8ec03f */
[----:B------:R-:W-:Y:S01]  /*f240*/  IMAD.U32 R22, RZ, RZ, UR4 ;  /* 0x00000004ff167e24 */ /* 0x000fe2000f8e00ff */
[C---:B-1----:R-:W-:Y:S01]  /*f250*/  LOP3.LUT R5, R6.reuse, 0x7f, RZ, 0xc0, !PT ;  /* 0x0000007f06057812 */ /* 0x042fe200078ec0ff */
[----:B--2---:R-:W-:-:S04]  /*f260*/  IMAD.SHL.U32 R0, R6, 0x8, RZ ;  /* 0x0000000806007824 */ /* 0x004fc800078e00ff */
[----:B------:R-:W-:Y:S01]  /*f270*/  IMAD.SHL.U32 R3, R5, 0x8, RZ ;  /* 0x0000000805037824 */ /* 0x000fe200078e00ff */
[----:B0-----:R-:W-:-:S04]  /*f280*/  LOP3.LUT R2, R0, 0x1f8, RZ, 0xc0, !PT ;  /* 0x000001f800027812 */ /* 0x001fc800078ec0ff */
[----:B------:R-:W-:-:S04]  /*f290*/  LOP3.LUT R2, R2, 0x38, R6, 0x78, !PT ;  /* 0x0000003802027812 */ /* 0x000fc800078e7806 */
[----:B------:R-:W-:Y:S01]  /*f2a0*/  LOP3.LUT R4, R2, 0x200, R3, 0xf8, !PT ;  /* 0x0000020002047812 */ /* 0x000fe200078ef803 */
[----:B------:R-:W-:Y:S01]  /*f2b0*/  IMAD.SHL.U32 R2, R6, 0x10, RZ ;  /* 0x0000001006027824 */ /* 0x000fe200078e00ff */
[----:B------:R-:W-:-:S03]  /*f2c0*/  SHF.R.U32.HI R3, RZ, 0x3, R5 ;  /* 0x00000003ff037819 */ /* 0x000fc60000011605 */
[----:B------:R-:W-:Y:S01]  /*f2d0*/  IMAD R0, R4, 0x2, R22 ;  /* 0x0000000204007824 */ /* 0x000fe200078e0216 */
[----:B------:R-:W-:-:S04]  /*f2e0*/  LOP3.LUT R2, R2, 0x70, RZ, 0xc0, !PT ;  /* 0x0000007002027812 */ /* 0x000fc800078ec0ff */
[----:B------:R4:W-:Y:S01]  /*f2f0*/  STL [R1+0x24], R0 ;  /* 0x0000240001007387 */ /* 0x0009e20000100800 */
[----:B------:R-:W-:-:S07]  /*f300*/  LOP3.LUT R2, R3, R2, RZ, 0xfc, !PT ;  /* 0x0000000203027212 */ /* 0x000fce00078efcff */
.L_x_706:
[----:B0-----:R-:W0:Y:S02]  /*f310*/  LDC.64 R2, c[0x0][0xc88] ;  /* 0x00032200ff027b82 */ /* 0x001e240000000a00 */
[----:B0-----:R-:W-:-:S05]  /*f320*/  IMAD.WIDE R2, R19, 0x4, R2 ;  /* 0x0000000413027825 */ /* 0x001fca00078e0202 */
[----:B------:R-:W4:Y:S01]  /*f330*/  LDG.E R10, desc[UR42][R2.64] ;  /* 0x0000002a020a7981 */ /* 0x000f22000c1e1900 */
[----:B------:R-:W-:Y:S05]  /*f340*/  YIELD ;  /* 0x0000000000007946 */ /* 0x000fea0003800000 */
[----:B------:R-:W-:Y:S01]  /*f350*/  ULDC.64 UR4, c[0x0][0xa28] ;  /* 0x00028a0000047ab9 */ /* 0x000fe20000000a00 */
[----:B------:R-:W-:Y:S01]  /*f360*/  IMAD.MOV.U32 R9, RZ, RZ, RZ ;  /* 0x000000ffff097224 */ /* 0x000fe200078e00ff */
[----:B------:R-:W-:Y:S01]  /*f370*/  ISETP.NE.U32.AND P0, PT, RZ, UR4, PT ;  /* 0x00000004ff007c0c */ /* 0x000fe2000bf05070 */
[----:B------:R-:W-:Y:S01]  /*f380*/  IMAD.MOV.U32 R6, RZ, RZ, RZ ;  /* 0x000000ffff067224 */ /* 0x000fe200078e00ff */
[----:B------:R-:W-:Y:S01]  /*f390*/  ULDC.64 UR8, c[0x0][0xa18] ;  /* 0x0002860000087ab9 */ /* 0x000fe20000000a00 */
[----:B------:R-:W-:Y:S01]  /*f3a0*/  ULDC.64 UR6, c[0x0][0xa10] ;  /* 0x0002840000067ab9 */ /* 0x000fe20000000a00 */
[----:B------:R-:W-:-:S02]  /*f3b0*/  ISETP.NE.AND.EX P0, PT, RZ, UR5, PT, P0 ;  /* 0x00000005ff007c0c */ /* 0x000fc4000bf05300 */
[----:B----4-:R-:W-:Y:S01]  /*f3c0*/  SHF.R.S32.HI R0, RZ, 0x1f, R10 ;  /* 0x0000001fff007819 */ /* 0x010fe2000001140a */
[----:B------:R-:W-:-:S10]  /*f3d0*/  IMAD.SHL.U32 R23, R10, 0x4, RZ ;  /* 0x000000040a177824 */ /* 0x000fd400078e00ff */
[C---:B------:R-:W-:Y:S01]  /*f3e0*/  @P0 LEA R2, P1, R10.reuse, UR4, 0x2 ;  /* 0x000000040a020c11 */ /* 0x040fe2000f8210ff */
[----:B------:R-:W-:Y:S03]  /*f3f0*/  STL [R1+0x8], R10 ;  /* 0x0000080a01007387 */ /* 0x000fe60000100800 */
[C-C-:B------:R-:W-:Y:S01]  /*f400*/  @P0 LEA.HI.X R3, R10.reuse, UR5, R0.reuse, 0x2, P1 ;  /* 0x000000050a030c11 */ /* 0x140fe200088f1400 */
[----:B------:R-:W-:Y:S01]  /*f410*/  ULDC.64 UR4, c[0x0][0xa00] ;  /* 0x0002800000047ab9 */ /* 0x000fe20000000a00 */
[----:B------:R-:W-:Y:S01]  /*f420*/  SHF.L.U64.HI R24, R10, 0x2, R0 ;  /* 0x000000020a187819 */ /* 0x000fe20000010200 */
[----:B------:R0:W-:Y:S04]  /*f430*/  STL [R1+0x30], R0 ;  /* 0x0000300001007387 */ /* 0x0001e80000100800 */
[----:B--2---:R1:W2:Y:S01]  /*f440*/  @P0 LDG.E R9, desc[UR42][R2.64] ;  /* 0x0000002a02090981 */ /* 0x0042a2000c1e1900 */
[----:B------:R-:W-:-:S02]  /*f450*/  ISETP.NE.U32.AND P0, PT, RZ, UR4, PT ;  /* 0x00000004ff007c0c */ /* 0x000fc4000bf05070 */
[----:B------:R-:W-:Y:S02]  /*f460*/  ISETP.NE.U32.AND P2, PT, RZ, UR8, PT ;  /* 0x00000008ff007c0c */ /* 0x000fe4000bf45070 */
[----:B------:R-:W-:Y:S02]  /*f470*/  ISETP.NE.AND.EX P0, PT, RZ, UR5, PT, P0 ;  /* 0x00000005ff007c0c */ /* 0x000fe4000bf05300 */
[----:B------:R-:W-:Y:S02]  /*f480*/  ISETP.NE.AND.EX P2, PT, RZ, UR9, PT, P2 ;  /* 0x00000009ff007c0c */ /* 0x000fe4000bf45320 */
[----:B------:R-:W-:Y:S02]  /*f490*/  ISETP.NE.U32.AND P1, PT, RZ, UR6, PT ;  /* 0x00000006ff007c0c */ /* 0x000fe4000bf25070 */
[----:B-1----:R-:W-:Y:S02]  /*f4a0*/  IADD3 R2, P3, R23, UR4, RZ ;  /* 0x0000000417027c10 */ /* 0x002fe4000ff7e0ff */
[----:B------:R-:W-:-:S02]  /*f4b0*/  ISETP.NE.AND.EX P1, PT, RZ, UR7, PT, P1 ;  /* 0x00000007ff007c0c */ /* 0x000fc4000bf25310 */
[C---:B------:R-:W-:Y:S02]  /*f4c0*/  IADD3.X R3, R24.reuse, UR5, RZ, P3, !PT ;  /* 0x0000000518037c10 */ /* 0x040fe40009ffe4ff */
[----:B------:R-:W-:Y:S02]  /*f4d0*/  IADD3 R4, P4, R23, UR6, RZ ;  /* 0x0000000617047c10 */ /* 0x000fe4000ff9e0ff */
[----:B0-----:R-:W-:Y:S01]  /*f4e0*/  MOV R0, RZ ;  /* 0x000000ff00007202 */ /* 0x001fe20000000f00 */
[----:B------:R-:W3:Y:S01]  /*f4f0*/  @P0 LDG.E R6, desc[UR42][R2.64] ;  /* 0x0000002a02060981 */ /* 0x000ee2000c1e1900 */
[----:B------:R-:W-:Y:S01]  /*f500*/  ULDC UR4, c[0x0][0x288] ;  /* 0x0000a20000047ab9 */ /* 0x000fe20000000800 */
[----:B------:R-:W-:Y:S01]  /*f510*/  IADD3.X R5, R24, UR7, RZ, P4, !PT ;  /* 0x0000000718057c10 */ /* 0x000fe2000a7fe4ff */
[----:B------:R-:W-:Y:S01]  /*f520*/  IMAD.U32 R8, RZ, RZ, UR4 ;  /* 0x00000004ff087e24 */ /* 0x000fe2000f8e00ff */
[----:B------:R-:W-:-:S03]  /*f530*/  ULDC.64 UR4, c[0x0][0x418] ;  /* 0x0001060000047ab9 */ /* 0x000fc60000000a00 */
[----:B------:R-:W5:Y:S04]  /*f540*/  @P1 LDG.E R0, desc[UR42][R4.64] ;  /* 0x0000002a04001981 */ /* 0x000f68000c1e1900 */
[----:B---3--:R0:W-:Y:S02]  /*f550*/  STL [R1+0x28], R6 ;  /* 0x0000280601007387 */ /* 0x0081e40000100800 */
[----:B0-----:R-:W-:-:S04]  /*f560*/  @P2 IADD3 R6, P3, R23, UR8, RZ ;  /* 0x0000000817062c10 */ /* 0x001fc8000ff7e0ff */
[----:B------:R-:W-:-:S05]  /*f570*/  @P2 IADD3.X R7, R24, UR9, RZ, P3, !PT ;  /* 0x0000000918072c10 */ /* 0x000fca0009ffe4ff */
[----:B------:R0:W3:Y:S01]  /*f580*/  @P2 LDG.E R8, desc[UR42][R6.64] ;  /* 0x0000002a06082981 */ /* 0x0000e2000c1e1900 */
[----:B------:R-:W-:-:S03]  /*f590*/  UISETP.NE.U32.AND UP0, UPT, UR4, URZ, UPT ;  /* 0x0000003f0400728c */ /* 0x000fc6000bf05070 */
[----:B--2---:R1:W-:Y:S01]  /*f5a0*/  STL [R1+0x1c], R9 ;  /* 0x00001c0901007387 */ /* 0x0043e20000100800 */
[----:B------:R-:W-:Y:S01]  /*f5b0*/  UISETP.NE.AND.EX UP0, UPT, UR5, URZ, UPT, UP0 ;  /* 0x0000003f0500728c */ /* 0x000fe2000bf05300 */
[----:B------:R-:W-:Y:S02]  /*f5c0*/  ULDC UR4, c[0x0][0x424] ;  /* 0x0001090000047ab9 */ /* 0x000fe40000000800 */
[----:B------:R-:W-:Y:S01]  /*f5d0*/  ULDC UR5, c[0x0][0x2f0] ;  /* 0x0000bc0000057ab9 */ /* 0x000fe20000000800 */
[----:B------:R-:W-:-:S04]  /*f5e0*/  USEL UR4, UR4, 0x1, UP0 ;  /* 0x0000000104047887 */ /* 0x000fc80008000000 */
[----:B------:R-:W-:-:S03]  /*f5f0*/  UIMAD UR4, UR4, UR5, URZ ;  /* 0x00000005040472a4 */ /* 0x000fc6000f8e023f */
[----:B------:R-:W-:Y:S02]  /*f600*/  ULDC UR5, c[0x0][0x348] ;  /* 0x0000d20000057ab9 */ /* 0x000fe40000000800 */
[----:B0-----:R-:W-:Y:S02]  /*f610*/  IMAD.U32 R6, RZ, RZ, UR5 ;  /* 0x00000005ff067e24 */ /* 0x001fe4000f8e00ff */
[----:B------:R-:W-:Y:S01]  /*f620*/  IMAD.U32 R7, RZ, RZ, UR4 ;  /* 0x00000004ff077e24 */ /* 0x000fe2000f8e00ff */
[----:B---3--:R1:W-:Y:S01]  /*f630*/  STL [R1+0x34], R8 ;  /* 0x0000340801007387 */ /* 0x0083e20000100800 */
[----:B------:R-:W-:Y:S05]  /*f640*/  @P2 BRA `(.L_x_614) ;  /* 0x0000000000142947 */ /* 0x000fea0003800000 */
[----:B------:R-:W-:Y:S05]  /*f650*/  @!P0 BRA `(.L_x_614) ;  /* 0x0000000000108947 */ /* 0x000fea0003800000 */
[----:B-1----:R-:W2:Y:S04]  /*f660*/  LDG.E R8, desc[UR42][R2.64] ;  /* 0x0000002a02087981 */ /* 0x002ea8000c1e1900 */
[----:B------:R-:W2:Y:S02]  /*f670*/  LDG.E R2, desc[UR42][R2.64+0x4] ;  /* 0x0000042a02027981 */ /* 0x000ea4000c1e1900 */
[----:B--2---:R-:W-:-:S05]  /*f680*/  IMAD.IADD R2, R2, 0x1, -R8 ;  /* 0x0000000102027824 */ /* 0x004fca00078e0a08 */
[----:B------:R0:W-:Y:S02]  /*f690*/  STL [R1+0x34], R2 ;  /* 0x0000340201007387 */ /* 0x0001e40000100800 */
.L_x_614:
[----:B-1----:R-:W-:Y:S01]  /*f6a0*/  IMAD.MOV.U32 R8, RZ, RZ, R10 ;  /* 0x000000ffff087224 */ /* 0x002fe200078e000a */
[----:B------:R-:W-:Y:S02]  /*f6b0*/  ULDC.64 UR4, c[0x0][0xa20] ;  /* 0x0002880000047ab9 */ /* 0x000fe40000000a00 */
[----:B------:R-:W-:Y:S02]  /*f6c0*/  ISETP.NE.U32.AND P0, PT, RZ, UR4, PT ;  /* 0x00000004ff007c0c */ /* 0x000fe4000bf05070 */
[----:B------:R1:W-:Y:S02]  /*f6d0*/  STL [R1+0xc], R8 ;  /* 0x00000c0801007387 */ /* 0x0003e40000100800 */
[----:B------:R-:W-:-:S13]  /*f6e0*/  ISETP.NE.AND.EX P0, PT, RZ, UR5, PT, P0 ;  /* 0x00000005ff007c0c */ /* 0x000fda000bf05300 */
[----:B-1----:R-:W-:Y:S05]  /*f6f0*/  @!P0 BRA `(.L_x_615) ;  /* 0x0000000000108947 */ /* 0x002fea0003800000 */
[----:B0-----:R-:W-:-:S04]  /*f700*/  IADD3 R2, P0, R23, UR4, RZ ;  /* 0x0000000417027c10 */ /* 0x001fc8000ff1e0ff */
[----:B------:R-:W-:-:S05]  /*f710*/  IADD3.X R3, R24, UR5, RZ, P0, !PT ;  /* 0x0000000518037c10 */ /* 0x000fca00087fe4ff */
[----:B------:R1:W5:Y:S01]  /*f720*/  LDG.E R7, desc[UR42][R2.64] ;  /* 0x0000002a02077981 */ /* 0x000362000c1e1900 */
[----:B------:R-:W-:Y:S05]  /*f730*/  BRA `(.L_x_616) ;  /* 0x0000000000247947 */ /* 0x000fea0003800000 */
.L_x_615:
[----:B------:R-:W-:Y:S02]  /*f740*/  ULDC.64 UR4, c[0x0][0xa08] ;  /* 0x0002820000047ab9 */ /* 0x000fe40000000a00 */
[----:B------:R-:W-:-:S04]  /*f750*/  ISETP.NE.U32.AND P0, PT, RZ, UR4, PT ;  /* 0x00000004ff007c0c */ /* 0x000fc8000bf05070 */
[----:B------:R-:W-:-:S13]  /*f760*/  ISETP.NE.AND.EX P0, PT, RZ, UR5, PT, P0 ;  /* 0x00000005ff007c0c */ /* 0x000fda000bf05300 */
[----:B------:R-:W-:Y:S05]  /*f770*/  @!P0 BRA `(.L_x_616) ;  /* 0x0000000000148947 */ /* 0x000fea0003800000 */
[----:B0-----:R-:W0:Y:S02]  /*f780*/  LDC.64 R2, c[0x0][0xa08] ;  /* 0x00028200ff027b82 */ /* 0x001e240000000a00 */
[----:B0-----:R-:W-:-:S05]  /*f790*/  IMAD.WIDE R2, R8, 0x4, R2 ;  /* 0x0000000408027825 */ /* 0x001fca00078e0202 */
[----:B------:R-:W2:Y:S04]  /*f7a0*/  LDG.E R7, desc[UR42][R2.64] ;  /* 0x0000002a02077981 */ /* 0x000ea8000c1e1900 */
[----:B------:R-:W2:Y:S02]  /*f7b0*/  LDG.E R2, desc[UR42][R2.64+0x4] ;  /* 0x0000042a02027981 */ /* 0x000ea4000c1e1900 */
[----:B--2---:R-:W-:-:S07]  /*f7c0*/  IMAD.IADD R7, R2, 0x1, -R7 ;  /* 0x0000000102077824 */ /* 0x004fce00078e0a07 */
.L_x_616:
[----:B01----:R-:W2:Y:S04]  /*f7d0*/  @P1 LDG.E R2, desc[UR42][R4.64] ;  /* 0x0000002a04021981 */ /* 0x003ea8000c1e1900 */
[----:B------:R-:W2:Y:S01]  /*f7e0*/  @P1 LDG.E R4, desc[UR42][R4.64+0x4] ;  /* 0x0000042a04041981 */ /* 0x000ea2000c1e1900 */
[----:B-----5:R-:W-:Y:S01]  /*f7f0*/  IMAD.IADD R7, R7, 0x1, -R9 ;  /* 0x0000000107077824 */ /* 0x020fe200078e0a09 */
[----:B------:R-:W-:Y:S01]  /*f800*/  BSSY B0, `(.L_x_617) ;  /* 0x00000dc000007945 */ /* 0x000fe20003800000 */
[----:B--2---:R-:W-:-:S05]  /*f810*/  @P1 IMAD.IADD R6, R4, 0x1, -R2 ;  /* 0x0000000104061824 */ /* 0x004fca00078e0a02 */
[----:B------:R-:W-:-:S05]  /*f820*/  IADD3 R2, R7, R6, RZ ;  /* 0x0000000607027210 */ /* 0x000fca0007ffe0ff */
[----:B------:R0:W-:Y:S02]  /*f830*/  STL [R1+0x18], R2 ;  /* 0x0000180201007387 */ /* 0x0001e40000100800 */
[----:B0-----:R-:W-:-:S05]  /*f840*/  VIADD R2, R2, 0x7f ;  /* 0x0000007f02027836 */ /* 0x001fca0000000000 */
[----:B------:R-:W-:-:S04]  /*f850*/  SHF.R.S32.HI R3, RZ, 0x1f, R2 ;  /* 0x0000001fff037819 */ /* 0x000fc80000011402 */
[----:B------:R-:W-:Y:S01]  /*f860*/  LEA.HI R4, R3, R2, RZ, 0x7 ;  /* 0x0000000203047211 */ /* 0x000fe200078f38ff */
[----:B------:R-:W-:-:S03]  /*f870*/  IMAD.MOV R3, RZ, RZ, -R7 ;  /* 0x000000ffff037224 */ /* 0x000fc600078e0a07 */
[----:B------:R-:W-:Y:S01]  /*f880*/  LOP3.LUT R2, R4, 0xffffff80, RZ, 0xc0, !PT ;  /* 0xffffff8004027812 */ /* 0x000fe200078ec0ff */
[----:B------:R0:W-:Y:S01]  /*f890*/  STL [R1+0x3c], R4 ;  /* 0x00003c0401007387 */ /* 0x0001e20000100800 */
[----:B------:R-:W-:Y:S02]  /*f8a0*/  VIMNMX R3, RZ, R3, !PT ;  /* 0x00000003ff037248 */ /* 0x000fe40007fe0100 */
[----:B------:R-:W-:-:S04]  /*f8b0*/  VIADDMNMX R2, R2, -R7, R6, PT ;  /* 0x8000000702027246 */ /* 0x000fc80003800106 */
[----:B------:R-:W-:Y:S02]  /*f8c0*/  ISETP.GT.AND P0, PT, R2, R3, PT ;  /* 0x000000030200720c */ /* 0x000fe40003f04270 */
[----:B------:R-:W-:-:S11]  /*f8d0*/  SHF.R.U32.HI R3, RZ, 0x7, R3 ;  /* 0x00000007ff037819 */ /* 0x000fd60000011603 */
[----:B------:R-:W-:-:S05]  /*f8e0*/  @P0 VIADD R2, R2, 0x7f ;  /* 0x0000007f02020836 */ /* 0x000fca0000000000 */
[----:B0-----:R-:W-:-:S04]  /*f8f0*/  @P0 SHF.R.S32.HI R4, RZ, 0x1f, R2 ;  /* 0x0000001fff040819 */ /* 0x001fc80000011402 */
[----:B------:R-:W-:Y:S01]  /*f900*/  @P0 LEA.HI R2, R4, R2, RZ, 0x7 ;  /* 0x0000000204020211 */ /* 0x000fe200078f38ff */
[----:B------:R-:W-:-:S03]  /*f910*/  IMAD.MOV.U32 R4, RZ, RZ, R3 ;  /* 0x000000ffff047224 */ /* 0x000fc600078e0003 */
[----:B------:R-:W-:Y:S02]  /*f920*/  @P0 SHF.R.S32.HI R4, RZ, 0x7, R2 ;  /* 0x00000007ff040819 */ /* 0x000fe40000011402 */
[----:B------:R-:W-:Y:S02]  /*f930*/  PLOP3.LUT P0, PT, PT, PT, PT, 0x80, 0x0 ;  /* 0x000000000000781c */ /* 0x000fe40003f0f070 */
[----:B------:R-:W-:-:S13]  /*f940*/  ISETP.GT.AND P2, PT, R4, R3, PT ;  /* 0x000000030400720c */ /* 0x000fda0003f44270 */
[----:B------:R-:W-:Y:S05]  /*f950*/  @!P2 BRA `(.L_x_618) ;  /* 0x0000000c0018a947 */ /* 0x000fea0003800000 */
[----:B------:R-:W-:Y:S01]  /*f960*/  UMOV UR4, 0xffffffff ;  /* 0xffffffff00047882 */ /* 0x000fe20000000000 */
[----:B------:R-:W-:Y:S02]  /*f970*/  SEL R2, R8, RZ, !P1 ;  /* 0x000000ff08027207 */ /* 0x000fe40004800000 */
[----:B------:R-:W-:Y:S05]  /*f980*/  BRA.DIV UR4, `(.L_x_619) ;  /* 0x0000006604e47947 */ /* 0x000fea000b800000 */
[----:B------:R-:W0:Y:S02]  /*f990*/  S2R R5, SR_TID.X ;  /* 0x0000000000057919 */ /* 0x000e240000002100 */
[----:B0-----:R-:W-:-:S04]  /*f9a0*/  SHF.R.U32.HI R5, RZ, 0x5, R5 ;  /* 0x00000005ff057819 */ /* 0x001fc80000011605 */
[----:B------:R-:W-:-:S05]  /*f9b0*/  LOP3.LUT R5, R5, 0x3, RZ, 0xc0, !PT ;  /* 0x0000000305057812 */ /* 0x000fca00078ec0ff */
[----:B------:R0:W1:Y:S02]  /*f9c0*/  SHFL.IDX PT, R14, R5, RZ, 0x1f ;  /* 0x00001fff050e7589 */ /* 0x00006400000e0000 */
.L_x_774:
[----:B-1----:R-:W-:Y:S02]  /*f9d0*/  ISETP.NE.AND P0, PT, R14, RZ, PT ;  /* 0x000000ff0e00720c */ /* 0x002fe40003f05270 */
[----:B------:R-:W-:-:S11]  /*f9e0*/  PLOP3.LUT P6, PT, PT, PT, PT, 0x8, 0x0 ;  /* 0x000000000000781c */ /* 0x000fd60003fce170 */
[----:B------:R-:W-:Y:S05]  /*f9f0*/  @P0 BRA `(.L_x_620) ;  /* 0x00000000000c0947 */ /* 0x000fea0003800000 */
[----:B------:R-:W-:-:S03]  /*fa00*/  UMOV UR4, 0xffffffff ;  /* 0xffffffff00047882 */ /* 0x000fc60000000000 */
[----:B------:R-:W-:Y:S05]  /*fa10*/  BRA.DIV UR4, `(.L_x_621) ;  /* 0x0000006604f47947 */ /* 0x000fea000b800000 */
[----:B------:R-:W-:-:S13]  /*fa20*/  ELECT P6, URZ, PT ;  /* 0x00000000003f782f */ /* 0x000fda00038c0000 */
.L_x_620:
[----:B0-----:R-:W2:Y:S01]  /*fa30*/  LDL R5, [R1+0x40] ;  /* 0x0000400001057983 */ /* 0x001ea20000100800 */
[----:B------:R-:W-:Y:S01]  /*fa40*/  BSSY B1, `(.L_x_622) ;  /* 0x0000008000017945 */ /* 0x000fe20003800000 */
[----:B--2---:R-:W-:-:S05]  /*fa50*/  VIADD R5, R5, 0x1 ;  /* 0x0000000105057836 */ /* 0x004fca0000000000 */
[----:B------:R-:W-:-:S04]  /*fa60*/  LEA.HI R6, R5, R5, RZ, 0x1 ;  /* 0x0000000505067211 */ /* 0x000fc800078f08ff */
[----:B------:R-:W-:-:S05]  /*fa70*/  LOP3.LUT R6, R6, 0xfffffffe, RZ, 0xc0, !PT ;  /* 0xfffffffe06067812 */ /* 0x000fca00078ec0ff */
[----:B------:R-:W-:-:S05]  /*fa80*/  IMAD.IADD R5, R5, 0x1, -R6 ;  /* 0x0000000105057824 */ /* 0x000fca00078e0a06 */
[----:B------:R-:W-:-:S04]  /*fa90*/  SHF.L.U32 R5, R5, 0x1f, RZ ;  /* 0x0000001f05057819 */ /* 0x000fc800000006ff */
[----:B------:R-:W0:Y:S02]  /*faa0*/  SYNCS.PHASECHK.TRANS64.TRYWAIT P0, [R22+URZ+0x16820], R5 ;  /* 0x01682005160075a7 */ /* 0x000e24000800017f */
[----:B0-----:R-:W-:Y:S05]  /*fab0*/  @!P0 BRA `(.L_x_623) ;  /* 0x0000006400ec8947 */ /* 0x001fea0003800000 */
.L_x_777:
[----:B------:R-:W-:Y:S05]  /*fac0*/  BSYNC B1 ;  /* 0x0000000000017941 */ /* 0x000fea0003800000 */
.L_x_622:
[----:B------:R-:W-:Y:S04]  /*fad0*/  BSSY B1, `(.L_x_624) ;  /* 0x000004f000017945 */ /* 0x000fe80003800000 */
[----:B------:R-:W-:Y:S05]  /*fae0*/  @!P6 BRA `(.L_x_625) ;  /* 0x000000040034e947 */ /* 0x000fea0003800000 */
[----:B------:R-:W1:Y:S01]  /*faf0*/  S2R R6, SR_TID.X ;  /* 0x0000000000067919 */ /* 0x000e620000002100 */
[----:B0-----:R-:W-:Y:S01]  /*fb00*/  IMAD R5, R27, 0x8, R22 ;  /* 0x000000081b057824 */ /* 0x001fe200078e0216 */
[----:B------:R-:W-:Y:S01]  /*fb10*/  BSSY B2, `(.L_x_626) ;  /* 0x0000006000027945 */ /* 0x000fe20003800000 */
[----:B-1----:R-:W-:Y:S02]  /*fb20*/  LOP3.LUT R7, R6, 0x7f, RZ, 0xc0, !PT ;  /* 0x0000007f06077812 */ /* 0x002fe400078ec0ff */
[----:B------:R-:W-:Y:S02]  /*fb30*/  SHF.L.U32 R6, R29, 0x1f, RZ ;  /* 0x0000001f1d067819 */ /* 0x000fe400000006ff */
[----:B------:R-:W-:Y:S02]  /*fb40*/  ISETP.NE.AND P1, PT, R7, RZ, PT ;  /* 0x000000ff0700720c */ /* 0x000fe40003f25270 */
[----:B------:R-:W0:Y:S02]  /*fb50*/  SYNCS.PHASECHK.TRANS64.TRYWAIT P0, [R5+URZ+0x168a0], R6 ;  /* 0x0168a006050075a7 */ /* 0x000e24000800017f */
[----:B0-----:R-:W-:Y:S09]  /*fb60*/  @!P0 BRA `(.L_x_627) ;  /* 0x0000006400d48947 */ /* 0x001ff20003800000 */
.L_x_778:
[----:B------:R-:W-:Y:S05]  /*fb70*/  BSYNC B2 ;  /* 0x0000000000027941 */ /* 0x000fea0003800000 */
.L_x_626:
[----:B------:R-:W-:Y:S04]  /*fb80*/  BSSY B2, `(.L_x_628) ;  /* 0x0000009000027945 */ /* 0x000fe80003800000 */
[----:B------:R-:W-:Y:S05]  /*fb90*/  @P1 BRA `(.L_x_629) ;  /* 0x00000000001c1947 */ /* 0x000fea0003800000 */
[----:B------:R-:W1:Y:S02]  /*fba0*/  S2R R7, SR_TID.X ;  /* 0x0000000000077919 */ /* 0x000e640000002100 */
[----:B-1----:R-:W-:Y:S01]  /*fbb0*/  LOP3.LUT R8, R7, 0x1f, RZ, 0xc0, !PT ;  /* 0x0000001f07087812 */ /* 0x002fe200078ec0ff */
[----:B------:R-:W-:-:S03]  /*fbc0*/  IMAD.MOV.U32 R7, RZ, RZ, 0x4000 ;  /* 0x00004000ff077424 */ /* 0x000fc600078e00ff */
[----:B------:R-:W-:Y:S01]  /*fbd0*/  ISETP.NE.AND P0, PT, R8, RZ, PT ;  /* 0x000000ff0800720c */ /* 0x000fe20003f05270 */
[----:B------:R1:W-:-:S12]  /*fbe0*/  SYNCS.ARRIVE.TRANS64 RZ, [R5+URZ+0x16890], R7 ;  /* 0x0168900705ff79a7 */ /* 0x0003d8000800003f */
[----:B-1----:R-:W-:Y:S05]  /*fbf0*/  @!P0 BRA `(.L_x_629) ;  /* 0x0000000000048947 */ /* 0x002fea0003800000 */
[----:B------:R-:W-:Y:S01]  /*fc00*/  BPT.TRAP 0x1 ;  /* 0x000000040000795c */ /* 0x000fe20000300000 */
.L_x_629:
[----:B------:R-:W-:Y:S05]  /*fc10*/  BSYNC B2 ;  /* 0x0000000000027941 */ /* 0x000fea0003800000 */
.L_x_628:
[----:B------:R-:W-:Y:S01]  /*fc20*/  MOV R11, RZ ;  /* 0x000000ff000b7202 */ /* 0x000fe20000000f00 */
[----:B------:R-:W-:Y:S01]  /*fc30*/  IMAD R7, R4, 0x80, R0 ;  /* 0x0000008004077824 */ /* 0x000fe200078e0200 */
[----:B------:R-:W-:Y:S01]  /*fc40*/  UIADD3 UR4, UP0, UR40, 0x570, URZ ;  /* 0x0000057028047890 */ /* 0x000fe2000ff1e03f */
[----:B------:R-:W-:Y:S01]  /*fc50*/  IMAD R8, R27, 0x4000, R22 ;  /* 0x000040001b087824 */ /* 0x000fe200078e0216 */
[----:B------:R-:W-:Y:S01]  /*fc60*/  R2UR UR10, R11 ;  /* 0x000000000b0a72ca */ /* 0x000fe200000e0000 */
[----:B------:R-:W-:Y:S01]  /*fc70*/  VIADD R7, R7, 0xffffff80 ;  /* 0xffffff8007077836 */ /* 0x000fe20000000000 */
[----:B------:R-:W-:Y:S01]  /*fc80*/  PLOP3.LUT P0, PT, PT, PT, PT, 0x80, 0x0 ;  /* 0x000000000000781c */ /* 0x000fe20003f0f070 */
[----:B------:R-:W-:Y:S01]  /*fc90*/  VIADD R8, R8, 0xe400 ;  /* 0x0000e40008087836 */ /* 0x000fe20000000000 */
[----:B------:R-:W-:Y:S01]  /*fca0*/  UIADD3.X UR5, URZ, UR41, URZ, UP0, !UPT ;  /* 0x000000293f057290 */ /* 0x000fe200087fe43f */
[----:B------:R-:W-:Y:S01]  /*fcb0*/  IMAD.SHL.U32 R10, R27, 0x2000, RZ ;  /* 0x000020001b0a7824 */ /* 0x000fe200078e00ff */
[----:B------:R-:W-:Y:S01]  /*fcc0*/  UMOV UR6, 0x0 ;  /* 0x0000000000067882 */ /* 0x000fe20000000000 */
[----:B------:R-:W-:Y:S01]  /*fcd0*/  VIADD R9, R5, 0x16890 ;  /* 0x0001689005097836 */ /* 0x000fe20000000000 */
[----:B------:R-:W-:-:S08]  /*fce0*/  UMOV UR7, 0x12f00000 ;  /* 0x12f0000000077882 */ /* 0x000fd00000000000 */
.L_x_630:
[----:B------:R-:W-:-:S13]  /*fcf0*/  @P0 ELECT P2, URZ, PT ;  /* 0x00000000003f082f */ /* 0x000fda0003840000 */
[----:B------:R-:W-:Y:S02]  /*fd00*/  @P2 R2UR UR13, R2 ;  /* 0x00000000020d22ca */ /* 0x000fe400000e0000 */
[----:B------:R-:W-:Y:S02]  /*fd10*/  @P2 R2UR UR12, R18 ;  /* 0x00000000120c22ca */ /* 0x000fe400000e0000 */
[----:B------:R-:W-:Y:S02]  /*fd20*/  @P2 R2UR UR11, R7 ;  /* 0x00000000070b22ca */ /* 0x000fe400000e0000 */
[----:B------:R-:W-:Y:S02]  /*fd30*/  @P2 R2UR UR9, R9 ;  /* 0x00000000090922ca */ /* 0x000fe400000e0000 */
[----:B------:R-:W-:Y:S02]  /*fd40*/  @P2 R2UR UR8, R8 ;  /* 0x00000000080822ca */ /* 0x000fe400000e0000 */
[----:B------:R-:W-:-:S02]  /*fd50*/  @P2 PLOP3.LUT P0, PT, P2, PT, PT, 0x8, 0x0 ;  /* 0x000000000000281c */ /* 0x000fc4000170e170 */
[----:B------:R-:W-:-:S09]  /*fd60*/  PLOP3.LUT P2, PT, PT, PT, PT, 0x8, 0x0 ;  /* 0x000000000000781c */ /* 0x000fd20003f4e170 */
[----:B------:R1:W-:Y:S02]  /*fd70*/  UTMALDG.4D [UR8], [UR4], desc[UR6] ;  /* 0x00000608040075b4 */ /* 0x0003e40008019000 */
[----:B-1----:R-:W-:Y:S05]  /*fd80*/  @P0 BRA.U.ANY `(.L_x_630) ;  /* 0xfffffffd00d80947 */ /* 0x002fea000393ffff */
[----:B------:R-:W1:Y:S01]  /*fd90*/  SYNCS.PHASECHK.TRANS64.TRYWAIT P0, [R5+URZ+0x168c0], R6 ;  /* 0x0168c006050075a7 */ /* 0x000e62000800017f */
[----:B------:R-:W-:Y:S04]  /*fda0*/  BSSY B2, `(.L_x_631) ;  /* 0x0000002000027945 */ /* 0x000fe80003800000 */
[----:B-1----:R-:W-:Y:S05]  /*fdb0*/  @!P0 BRA `(.L_x_632) ;  /* 0x0000006400548947 */ /* 0x002fea0003800000 */
.L_x_779:
[----:B------:R-:W-:Y:S05]  /*fdc0*/  BSYNC B2 ;  /* 0x0000000000027941 */ /* 0x000fea0003800000 */
.L_x_631:
[----:B------:R-:W-:Y:S01]  /*fdd0*/  BSSY B2, `(.L_x_633) ;  /* 0x000000b000027945 */ /* 0x000fe20003800000 */
[----:B------:R-:W-:Y:S02]  /*fde0*/  IMAD.MOV.U32 R8, RZ, RZ, 0x0 ;  /* 0x00000000ff087424 */ /* 0x000fe400078e00ff */
[----:B------:R-:W-:Y:S01]  /*fdf0*/  IMAD.MOV.U32 R9, RZ, RZ, 0x12f00000 ;  /* 0x12f00000ff097424 */ /* 0x000fe200078e00ff */
[----:B------:R-:W-:Y:S06]  /*fe00*/  @P1 BRA `(.L_x_634) ;  /* 0x00000000001c1947 */ /* 0x000fec0003800000 */
[----:B------:R-:W2:Y:S01]  /*fe10*/  S2R R12, SR_TID.X ;  /* 0x00000000000c7919 */ /* 0x000ea20000002100 */
[----:B01----:R-:W-:-:S04]  /*fe20*/  MOV R6, 0x4000 ;  /* 0x0000400000067802 */ /* 0x003fc80000000f00 */
[----:B------:R3:W-:Y:S01]  /*fe30*/  SYNCS.ARRIVE.TRANS64 RZ, [R5+URZ+0x168b0], R6 ;  /* 0x0168b00605ff79a7 */ /* 0x0007e2000800003f */
[----:B--2---:R-:W-:-:S04]  /*fe40*/  LOP3.LUT R12, R12, 0x1f, RZ, 0xc0, !PT ;  /* 0x0000001f0c0c7812 */ /* 0x004fc800078ec0ff */
[----:B------:R-:W-:-:S13]  /*fe50*/  ISETP.NE.AND P0, PT, R12, RZ, PT ;  /* 0x000000ff0c00720c */ /* 0x000fda0003f05270 */
[----:B---3--:R-:W-:Y:S05]  /*fe60*/  @!P0 BRA `(.L_x_634) ;  /* 0x0000000000048947 */ /* 0x008fea0003800000 */
[----:B------:R-:W-:Y:S01]  /*fe70*/  BPT.TRAP 0x1 ;  /* 0x000000040000795c */ /* 0x000fe20000300000 */
.L_x_634:
[----:B------:R-:W-:Y:S05]  /*fe80*/  BSYNC B2 ;  /* 0x0000000000027941 */ /* 0x000fea0003800000 */
.L_x_633:
[----:B------:R-:W-:Y:S01]  /*fe90*/  R2UR UR10, R11 ;  /* 0x000000000b0a72ca */ /* 0x000fe200000e0000 */
[----:B------:R-:W-:Y:S01]  /*fea0*/  IMAD R10, R10, 0x2, R22 ;  /* 0x000000020a0a7824 */ /* 0x000fe200078e0216 */
[----:B------:R-:W-:Y:S01]  /*feb0*/  R2UR UR6, R8 ;  /* 0x00000000080672ca */ /* 0x000fe200000e0000 */
[----:B------:R-:W-:Y:S01]  /*fec0*/  UIADD3 UR4, UP0, UR40, 0x670, URZ ;  /* 0x0000067028047890 */ /* 0x000fe2000ff1e03f */
[----:B------:R-:W-:Y:S01]  /*fed0*/  R2UR UR7, R9 ;  /* 0x00000000090772ca */ /* 0x000fe200000e0000 */
[----:B01----:R-:W-:Y:S01]  /*fee0*/  VIADD R5, R5, 0x168b0 ;  /* 0x000168b005057836 */ /* 0x003fe20000000000 */
[----:B------:R-:W-:Y:S01]  /*fef0*/  PLOP3.LUT P0, PT, PT, PT, PT, 0x80, 0x0 ;  /* 0x000000000000781c */ /* 0x000fe20003f0f070 */
[----:B------:R-:W-:Y:S01]  /*ff00*/  VIADD R10, R10, 0x400 ;  /* 0x000004000a0a7836 */ /* 0x000fe20000000000 */
[----:B------:R-:W-:-:S12]  /*ff10*/  UIADD3.X UR5, URZ, UR41, URZ, UP0, !UPT ;  /* 0x000000293f057290 */ /* 0x000fd800087fe43f */
.L_x_635:
        /* <DEDUP_REMOVED lines=10> */
.L_x_625:
[----:B------:R-:W-:Y:S05]  /*ffc0*/  BSYNC B1 ;  /* 0x0000000000017941 */ /* 0x000fea0003800000 */
.L_x_624:
[----:B------:R-:W-:Y:S01]  /*ffd0*/  VIADD R4, R4, 0xfffffffe ;  /* 0xfffffffe04047836 */ /* 0x000fe20000000000 */
[----:B------:R-:W-:Y:S01]  /*ffe0*/  PLOP3.LUT P0, PT, PT, PT, PT, 0x8, 0x0 ;  /* 0x000000000000781c */ /* 0x000fe20003f0e170 */
[----:B------:R-:W-:-:S03]  /*fff0*/  VIADD R27, R27, 0x1 ;  /* 0x000000011b1b7836 */ /* 0x000fc60000000000 */
[----:B------:R-:W-:Y:S02]  /*10000*/  ISETP.GE.AND P2, PT, R4, R3, PT ;  /* 0x000000030400720c */ /* 0x000fe40003f46270 */
[----:B------:R-:W-:-:S04]  /*10010*/  ISETP.NE.AND P1, PT, R27, 0x2, PT ;  /* 0x000000021b00780c */ /* 0x000fc80003f25270 */
[----:B0-----:R-:W-:Y:S02]  /*10020*/  SEL R5, RZ, 0x1, P1 ;  /* 0x00000001ff057807 */ /* 0x001fe40000800000 */
[----:B------:R-:W-:Y:S02]  /*10030*/  SEL R27, R27, RZ, P1 ;  /* 0x000000ff1b1b7207 */ /* 0x000fe40000800000 */
[----:B------:R-:W-:-:S03]  /*10040*/  LOP3.LUT R29, R29, R5, RZ, 0x3c, !PT ;  /* 0x000000051d1d7212 */ /* 0x000fc600078e3cff */
[----:B------:R-:W-:Y:S05]  /*10050*/  @!P2 BRA `(.L_x_618) ;  /* 0x000000040058a947 */ /* 0x000fea0003800000 */
.L_x_648:
[----:B------:R-:W-:Y:S05]  /*10060*/  YIELD ;  /* 0x0000000000007946 */ /* 0x000fea0003800000 */
[----:B------:R-:W-:Y:S04]  /*10070*/  BSSY B1, `(.L_x_636) ;  /* 0x000004c000017945 */ /* 0x000fe80003800000 */
[----:B------:R-:W-:Y:S05]  /*10080*/  @!P6 BRA `(.L_x_637) ;  /* 0x000000040028e947 */ /* 0x000fea0003800000 */
[----:B------:R-:W0:Y:S01]  /*10090*/  S2R R5, SR_TID.X ;  /* 0x0000000000057919 */ /* 0x000e220000002100 */
[----:B------:R-:W-:Y:S01]  /*100a0*/  SHF.L.U32 R6, R29, 0x1f, RZ ;  /* 0x0000001f1d067819 */ /* 0x000fe200000006ff */
[----:B------:R-:W-:Y:S01]  /*100b0*/  BSSY B2, `(.L_x_638) ;  /* 0x0000006000027945 */ /* 0x000fe20003800000 */
[----:B0-----:R-:W-:Y:S01]  /*100c0*/  LOP3.LUT R7, R5, 0x7f, RZ, 0xc0, !PT ;  /* 0x0000007f05077812 */ /* 0x001fe200078ec0ff */
[----:B------:R-:W-:-:S03]  /*100d0*/  IMAD R5, R27, 0x8, R22 ;  /* 0x000000081b057824 */ /* 0x000fc600078e0216 */
[----:B------:R-:W-:Y:S01]  /*100e0*/  ISETP.NE.AND P2, PT, R7, RZ, PT ;  /* 0x000000ff0700720c */ /* 0x000fe20003f45270 */
[----:B------:R-:W0:Y:S02]  /*100f0*/  SYNCS.PHASECHK.TRANS64.TRYWAIT P1, [R5+URZ+0x168a0], R6 ;  /* 0x0168a006050075a7 */ /* 0x000e24000802017f */
[----:B0-----:R-:W-:Y:S10]  /*10100*/  @!P1 BRA `(.L_x_639) ;  /* 0x0000006000949947 */ /* 0x001ff40003800000 */
.L_x_780:
[----:B------:R-:W-:Y:S05]  /*10110*/  BSYNC B2 ;  /* 0x0000000000027941 */ /* 0x000fea0003800000 */
.L_x_638:
        /* <DEDUP_REMOVED lines=9> */
.L_x_641:
[----:B------:R-:W-:Y:S05]  /*101b0*/  BSYNC B2 ;  /* 0x0000000000027941 */ /* 0x000fea0003800000 */
.L_x_640:
[----:B------:R-:W-:Y:S01]  /*101c0*/  IMAD.MOV.U32 R11, RZ, RZ, RZ ;  /* 0x000000ffff0b7224 */ /* 0x000fe200078e00ff */
[----:B------:R-:W-:Y:S01]  /*101d0*/  LEA R7, R27, R22, 0xe ;  /* 0x000000161b077211 */ /* 0x000fe200078e70ff */
[----:B------:R-:W-:Y:S01]  /*101e0*/  UIADD3 UR4, UP0, UR40, 0x570, URZ ;  /* 0x0000057028047890 */ /* 0x000fe2000ff1e03f */
[----:B------:R-:W-:Y:S01]  /*101f0*/  PLOP3.LUT P1, PT, PT, PT, PT, 0x80, 0x0 ;  /* 0x000000000000781c */ /* 0x000fe20003f2f070 */
[----:B------:R-:W-:Y:S01]  /*10200*/  IMAD R8, R4, 0x80, R0 ;  /* 0x0000008004087824 */ /* 0x000fe200078e0200 */
[----:B------:R-:W-:Y:S01]  /*10210*/  R2UR UR10, R11 ;  /* 0x000000000b0a72ca */ /* 0x000fe200000e0000 */
[----:B------:R-:W-:Y:S01]  /*10220*/  VIADD R9, R5, 0x16890 ;  /* 0x0001689005097836 */ /* 0x000fe20000000000 */
[----:B------:R-:W-:Y:S01]  /*10230*/  UIADD3.X UR5, URZ, UR41, URZ, UP0, !UPT ;  /* 0x000000293f057290 */ /* 0x000fe200087fe43f */
[----:B------:R-:W-:Y:S01]  /*10240*/  VIADD R10, R7, 0xe400 ;  /* 0x0000e400070a7836 */ /* 0x000fe20000000000 */
[----:B------:R-:W-:Y:S01]  /*10250*/  UMOV UR6, 0x0 ;  /* 0x0000000000067882 */ /* 0x000fe20000000000 */
[----:B------:R-:W-:-:S10]  /*10260*/  UMOV UR7, 0x12f00000 ;  /* 0x12f0000000077882 */ /* 0x000fd40000000000 */
.L_x_642:
        /* <DEDUP_REMOVED lines=13> */
.L_x_781:
[----:B------:R-:W-:Y:S05]  /*10340*/  BSYNC B2 ;  /* 0x0000000000027941 */ /* 0x000fea0003800000 */
.L_x_643:
[----:B------:R-:W-:Y:S01]  /*10350*/  BSSY B2, `(.L_x_645) ;  /* 0x000000b000027945 */ /* 0x000fe20003800000 */
[----:B------:R-:W-:Y:S02]  /*10360*/  IMAD.MOV.U32 R12, RZ, RZ, 0x0 ;  /* 0x00000000ff0c7424 */ /* 0x000fe400078e00ff */
[----:B------:R-:W-:Y:S01]  /*10370*/  IMAD.MOV.U32 R13, RZ, RZ, 0x12f00000 ;  /* 0x12f00000ff0d7424 */ /* 0x000fe200078e00ff */
[----:B------:R-:W-:Y:S06]  /*10380*/  @P2 BRA `(.L_x_646) ;  /* 0x00000000001c2947 */ /* 0x000fec0003800000 */
[----:B------:R-:W2:Y:S01]  /*10390*/  S2R R9, SR_TID.X ;  /* 0x0000000000097919 */ /* 0x000ea20000002100 */
[----:B01----:R-:W-:-:S04]  /*103a0*/  IMAD.MOV.U32 R6, RZ, RZ, 0x4000 ;  /* 0x00004000ff067424 */ /* 0x003fc800078e00ff */
[----:B------:R3:W-:Y:S01]  /*103b0*/  SYNCS.ARRIVE.TRANS64 RZ, [R5+URZ+0x168b0], R6 ;  /* 0x0168b00605ff79a7 */ /* 0x0007e2000800003f */
[----:B--2---:R-:W-:-:S04]  /*103c0*/  LOP3.LUT R9, R9, 0x1f, RZ, 0xc0, !PT ;  /* 0x0000001f09097812 */ /* 0x004fc800078ec0ff */
[----:B------:R-:W-:-:S13]  /*103d0*/  ISETP.NE.AND P1, PT, R9, RZ, PT ;  /* 0x000000ff0900720c */ /* 0x000fda0003f25270 */
[----:B---3--:R-:W-:Y:S05]  /*103e0*/  @!P1 BRA `(.L_x_646) ;  /* 0x0000000000049947 */ /* 0x008fea0003800000 */
[----:B------:R-:W-:Y:S01]  /*103f0*/  BPT.TRAP 0x1 ;  /* 0x000000040000795c */ /* 0x000fe20000300000 */
.L_x_646:
[----:B------:R-:W-:Y:S05]  /*10400*/  BSYNC B2 ;  /* 0x0000000000027941 */ /* 0x000fea0003800000 */
.L_x_645:
[----:B------:R-:W-:Y:S01]  /*10410*/  R2UR UR10, R11 ;  /* 0x000000000b0a72ca */ /* 0x000fe200000e0000 */
[----:B------:R-:W-:Y:S01]  /*10420*/  UIADD3 UR4, UP0, UR40, 0x670, URZ ;  /* 0x0000067028047890 */ /* 0x000fe2000ff1e03f */
[----:B------:R-:W-:Y:S01]  /*10430*/  R2UR UR6, R12 ;  /* 0x000000000c0672ca */ /* 0x000fe200000e0000 */
[----:B------:R-:W-:Y:S01]  /*10440*/  VIADD R7, R7, 0x400 ;  /* 0x0000040007077836 */ /* 0x000fe20000000000 */
[----:B------:R-:W-:Y:S01]  /*10450*/  R2UR UR7, R13 ;  /* 0x000000000d0772ca */ /* 0x000fe200000e0000 */
[----:B01----:R-:W-:Y:S01]  /*10460*/  VIADD R5, R5, 0x168b0 ;  /* 0x000168b005057836 */ /* 0x003fe20000000000 */
[----:B------:R-:W-:Y:S01]  /*10470*/  PLOP3.LUT P1, PT, PT, PT, PT, 0x80, 0x0 ;  /* 0x000000000000781c */ /* 0x000fe20003f2f070 */
[----:B------:R-:W-:-:S12]  /*10480*/  UIADD3.X UR5, URZ, UR41, URZ, UP0, !UPT ;  /* 0x000000293f057290 */ /* 0x000fd800087fe43f */
.L_x_647:
        /* <DEDUP_REMOVED lines=9> */
[----:B0-----:R-:W-:Y:S05]  /*10520*/  @P1 BRA.U.ANY `(.L_x_647) ;  /* 0xfffffffd00d81947 */ /* 0x001fea000393ffff */
.L_x_637:
[----:B------:R-:W-:Y:S05]  /*10530*/  BSYNC B1 ;  /* 0x0000000000017941 */ /* 0x000fea0003800000 */
.L_x_636:
[C---:B------:R-:W-:Y:S01]  /*10540*/  ISETP.GT.AND P2, PT, R4.reuse, R3, PT ;  /* 0x000000030400720c */ /* 0x040fe20003f44270 */
[----:B------:R-:W-:Y:S01]  /*10550*/  VIADD R4, R4, 0xffffffff ;  /* 0xffffffff04047836 */ /* 0x000fe20000000000 */
[----:B------:R-:W-:-:S04]  /*10560*/  IADD3 R27, R27, 0x1, RZ ;  /* 0x000000011b1b7810 */ /* 0x000fc80007ffe0ff */
[----:B------:R-:W-:-:S04]  /*10570*/  ISETP.NE.AND P1, PT, R27, 0x2, PT ;  /* 0x000000021b00780c */ /* 0x000fc80003f25270 */
[----:B------:R-:W-:Y:S02]  /*10580*/  SEL R5, RZ, 0x1, P1 ;  /* 0x00000001ff057807 */ /* 0x000fe40000800000 */
[----:B------:R-:W-:Y:S02]  /*10590*/  SEL R27, R27, RZ, P1 ;  /* 0x000000ff1b1b7207 */ /* 0x000fe40000800000 */
[----:B------:R-:W-:Y:S01]  /*105a0*/  LOP3.LUT R29, R29, R5, RZ, 0x3c, !PT ;  /* 0x000000051d1d7212 */ /* 0x000fe200078e3cff */
[----:B------:R-:W-:Y:S06]  /*105b0*/  @P2 BRA `(.L_x_648) ;  /* 0xfffffff800a82947 */ /* 0x000fec000383ffff */
.L_x_618:
[----:B------:R-:W-:Y:S05]  /*105c0*/  BSYNC B0 ;  /* 0x0000000000007941 */ /* 0x000fea0003800000 */
.L_x_617:
[----:B------:R-:W2:Y:S01]  /*105d0*/  LDL R5, [R1+0x18] ;  /* 0x0000180001057983 */ /* 0x000ea20000100800 */
[----:B------:R-:W-:Y:S05]  /*105e0*/  @!P0 WARPSYNC.ALL ;  /* 0x0000000000008948 */ /* 0x000fea0003800000 */
[----:B------:R-:W-:Y:S06]  /*105f0*/  @!P0 BAR.SYNC.DEFER_BLOCKING 0xc, 0x200 ;  /* 0x0308000000008b1d */ /* 0x000fec0000010000 */
[----:B------:R-:W-:Y:S01]  /*10600*/  BSSY B7, `(.L_x_649) ;  /* 0x00003ae000077945 */ /* 0x000fe20003800000 */
[----:B--2---:R-:W-:-:S13]  /*10610*/  ISETP.GT.AND P0, PT, R5, RZ, PT ;  /* 0x000000ff0500720c */ /* 0x004fda0003f04270 */
[----:B------:R-:W-:Y:S05]  /*10620*/  @P0 BRA `(.L_x_650) ;  /* 0x0000000000440947 */ /* 0x000fea0003800000 */
[----:B------:R-:W0:Y:S02]  /*10630*/  S2R R5, SR_TID.X ;  /* 0x0000000000057919 */ /* 0x000e240000002100 */
        /* <DEDUP_REMOVED lines=16> */
.L_x_650:
        /* <DEDUP_REMOVED lines=9> */
[----:B------:R-:W-:Y:S01]  /*107d0*/  MOV R8, 0x70 ;  /* 0x0000007000087802 */ /* 0x000fe20000000f00 */
[----:B------:R-:W0:Y:S01]  /*107e0*/  LDC.64 R2, c[0x4][R2] ;  /* 0x0100000002027b82 */ /* 0x000e220000000a00 */
[----:B------:R-:W-:Y:S02]  /*107f0*/  IMAD.U32 R5, RZ, RZ, UR7 ;  /* 0x00000007ff057e24 */ /* 0x000fe4000f8e00ff */
[----:B------:R-:W-:Y:S02]  /*10800*/  IMAD.U32 R6, RZ, RZ, UR8 ;  /* 0x00000008ff067e24 */ /* 0x000fe4000f8e00ff */
[----:B------:R-:W-:-:S02]  /*10810*/  IMAD.U32 R7, RZ, RZ, UR9 ;  /* 0x00000009ff077e24 */ /* 0x000fc4000f8e00ff */
[----:B------:R-:W-:Y:S02]  /*10820*/  IMAD.U32 R10, RZ, RZ, UR4 ;  /* 0x00000004ff0a7e24 */ /* 0x000fe4000f8e00ff */
[----:B------:R-:W-:Y:S02]  /*10830*/  IMAD.U32 R11, RZ, RZ, UR5 ;  /* 0x00000005ff0b7e24 */ /* 0x000fe4000f8e00ff */
[----:B------:R-:W-:Y:S02]  /*10840*/  IMAD.MOV.U32 R12, RZ, RZ, 0x1 ;  /* 0x00000001ff0c7424 */ /* 0x000fe400078e00ff */
[----:B------:R-:W-:-:S07]  /*10850*/  IMAD.MOV.U32 R13, RZ, RZ, RZ ;  /* 0x000000ffff0d7224 */ /* 0x000fce00078e00ff */
[----:B------:R-:W-:-:S07]  /*10860*/  LEPC R20, `(.L_x_653) ;  /* 0x000000001014794e */ /* 0x000fce0000000000 */
[----:B0-----:R-:W-:Y:S05]  /*10870*/  CALL.ABS.NOINC R2 ;  /* 0x0000000002007343 */ /* 0x001fea0003c00000 */
.L_x_653:
[----:B------:R-:W-:Y:S05]  /*10880*/  BSYNC B6 ;  /* 0x0000000000067941 */ /* 0x000fea0003800000 */
.L_x_652:
        /* <DEDUP_REMOVED lines=20> */
.L_x_656:
        /* <DEDUP_REMOVED lines=15> */
.L_x_655:
[----:B------:R-:W-:Y:S05]  /*10ac0*/  BSYNC B6 ;  /* 0x0000000000067941 */ /* 0x000fea0003800000 */
.L_x_654:
        /* <DEDUP_REMOVED lines=12> */
[----:B------:R-:W4:Y:S04]  /*10b90*/  LDL.LU R9, [R1] ;  /* 0x0000000001097983 */ /* 0x000f280000300800 */
        /* <DEDUP_REMOVED lines=19> */
[----:B------:R-:W-:-:S04]  /*10cd0*/  IMAD.MOV R5, RZ, RZ, -R4 ;  /* 0x000000ffff057224 */ /* 0x000fc800078e0a04 */
[----:B------:R-:W-:Y:S01]  /*10ce0*/  IMAD R0, R7, R5, R0 ;  /* 0x0000000507007224 */ /* 0x000fe200078e0200 */
[--C-:B------:R-:W-:Y:S01]  /*10cf0*/  @!P0 SHF.R.S32.HI R5, RZ, 0x1f, R4.reuse ;  /* 0x0000001fff058819 */ /* 0x100fe20000011404 */
[-C--:B0-----:R-:W-:Y:S02]  /*10d00*/  @!P0 IMAD R7, R10, R2.reuse, RZ ;  /* 0x000000020a078224 */ /* 0x081fe400078e02ff */
[----:B------:R-:W-:-:S04]  /*10d10*/  @!P0 IMAD.WIDE.U32 R4, R20, R2, R4 ;  /* 0x0000000214048225 */ /* 0x000fc800078e0004 */
[----:B------:R-:W-:Y:S02]  /*10d20*/  @!P0 IMAD R7, R20, R3, R7 ;  /* 0x0000000314078224 */ /* 0x000fe400078e0207 */
[----:B------:R-:W0:Y:S03]  /*10d30*/  @!P0 LDC.64 R2, c[0x0][0x418] ;  /* 0x00010600ff028b82 */ /* 0x000e260000000a00 */
[----:B------:R-:W-:Y:S02]  /*10d40*/  @!P0 IADD3 R7, R5, R7, RZ ;  /* 0x0000000705078210 */ /* 0x000fe40007ffe0ff */
[----:B0-----:R-:W-:Y:S01]  /*10d50*/  @!P0 LEA R6, P1, R4, R2, 0x2 ;  /* 0x0000000204068211 */ /* 0x001fe200078210ff */
[----:B------:R-:W-:-:S03]  /*10d60*/  IMAD.MOV.U32 R2, RZ, RZ, RZ ;  /* 0x000000ffff027224 */ /* 0x000fc600078e00ff */
[----:B------:R-:W-:-:S05]  /*10d70*/  @!P0 LEA.HI.X R7, R4, R3, R7, 0x2, P1 ;  /* 0x0000000304078211 */ /* 0x000fca00008f1407 */
[----:B------:R0:W5:Y:S04]  /*10d80*/  @!P0 LDG.E R2, desc[UR42][R6.64] ;  /* 0x0000002a06028981 */ /* 0x000168000c1e1900 */
[----:B------:R1:W-:Y:S02]  /*10d90*/  STL [R1+0x20], R10 ;  /* 0x0000200a01007387 */ /* 0x0003e40000100800 */
[----:B-1----:R-:W-:-:S05]  /*10da0*/  IMAD.U32 R10, RZ, RZ, UR38 ;  /* 0x00000026ff0a7e24 */ /* 0x002fca000f8e00ff */
[----:B------:R-:W-:Y:S02]  /*10db0*/  ISETP.NE.AND P2, PT, R10, 0x3, PT ;  /* 0x000000030a00780c */ /* 0x000fe40003f45270 */
[----:B------:R-:W-:-:S11]  /*10dc0*/  LOP3.LUT R9, R9, 0xfffffffd, RZ, 0xc0, !PT ;  /* 0xfffffffd09097812 */ /* 0x000fd600078ec0ff */
[----:B------:R-:W-:-:S05]  /*10dd0*/  @P2 LOP3.LUT R9, R9, 0x2, RZ, 0xfc, !PT ;  /* 0x0000000209092812 */ /* 0x000fca00078efcff */
[----:B------:R0:W-:Y:S01]  /*10de0*/  STL [R1], R9 ;  /* 0x0000000901007387 */ /* 0x0001e20000100800 */
[----:B------:R-:W-:-:S03]  /*10df0*/  UMOV UR4, 0xffffffff ;  /* 0xffffffff00047882 */ /* 0x000fc60000000000 */
[----:B------:R-:W-:Y:S05]  /*10e00*/  BRA.DIV UR4, `(.L_x_657) ;  /* 0x00000056047c7947 */ /* 0x000fea000b800000 */
.L_x_784:
[----:B0-----:R-:W-:-:S05]  /*10e10*/  SHF.R.S32.HI R9, RZ, 0x1f, R18 ;  /* 0x0000001fff097819 */ /* 0x001fca0000011412 */
[----:B------:R0:W-:Y:S01]  /*10e20*/  STL [R1+0x10], R9 ;  /* 0x0000100901007387 */ /* 0x0001e20000100800 */
[----:B------:R-:W-:Y:S05]  /*10e30*/  @!P2 BRA `(.L_x_658) ;  /* 0x000000000004a947 */ /* 0x000fea0003800000 */
[----:B------:R-:W-:Y:S01]  /*10e40*/  BPT.TRAP 0x1 ;  /* 0x000000040000795c */ /* 0x000fe20000300000 */
.L_x_658:
[----:B------:R-:W-:Y:S01]  /*10e50*/  SHF.R.S32.HI R6, RZ, 0x1f, R0 ;  /* 0x0000001fff067819 */ /* 0x000fe20000011400 */
        /* <DEDUP_REMOVED lines=18> */
[----:B------:R-:W-:Y:S02]  /*10f80*/  IMAD.IADD R24, R5, 0x1, R3 ;  /* 0x0000000105187824 */ /* 0x000fe400078e0203 */
[----:B------:R-:W-:-:S03]  /*10f90*/  IMAD R3, R25, 0x8, R22 ;  /* 0x0000000819037824 */ /* 0x000fc600078e0216 */
[----:B------:R-:W-:Y:S02]  /*10fa0*/  LEA.HI.X R24, R4, UR5, R24, 0x1, P0 ;  /* 0x0000000504187c11 */ /* 0x000fe400080f0c18 */
[----:B------:R-:W-:-:S04]  /*10fb0*/  SHF.L.U32 R4, R28, 0x1f, RZ ;  /* 0x0000001f1c047819 */ /* 0x000fc800000006ff */
[----:B------:R-:W1:Y:S02]  /*10fc0*/  SYNCS.PHASECHK.TRANS64.TRYWAIT P0, [R3+URZ+0x16840], R4 ;  /* 0x01684004030075a7 */ /* 0x000e64000800017f */
[----:B-1----:R-:W-:Y:S05]  /*10fd0*/  @!P0 BRA `(.L_x_660) ;  /* 0x00000054003c8947 */ /* 0x002fea0003800000 */
.L_x_785:
[----:B------:R-:W-:Y:S05]  /*10fe0*/  BSYNC B0 ;  /* 0x0000000000007941 */ /* 0x000fea0003800000 */
.L_x_659:
[----:B0-----:R-:W2:Y:S01]  /*10ff0*/  LDL R9, [R1+0x10] ;  /* 0x0000100001097983 */ /* 0x001ea20000100800 */
[----:B------:R-:W-:-:S03]  /*11000*/  ULDC.64 UR4, c[0x0][0x300] ;  /* 0x0000c00000047ab9 */ /* 0x000fc60000000a00 */
[----:B------:R-:W3:Y:S04]  /*11010*/  LDL R14, [R1+0x18] ;  /* 0x00001800010e7983 */ /* 0x000ee80000100800 */
[----:B------:R-:W4:Y:S01]  /*11020*/  LDL.LU R10, [R1] ;  /* 0x00000000010a7983 */ /* 0x000f220000300800 */
[----:B------:R-:W-:Y:S02]  /*11030*/  IMAD R6, R6, UR4, RZ ;  /* 0x0000000406067c24 */ /* 0x000fe4000f8e02ff */
[C---:B-1----:R-:W-:Y:S01]  /*11040*/  IMAD.WIDE.U32 R4, R0.reuse, UR4, RZ ;  /* 0x0000000400047c25 */ /* 0x042fe2000f8e00ff */
        /* <DEDUP_REMOVED lines=9> */
[----:B------:R-:W-:-:S04]  /*110e0*/  IMAD.WIDE.U32 R4, R18, UR4, R4 ;  /* 0x0000000412047c25 */ /* 0x000fc8000f8e0004 */
[----:B--2---:R-:W-:Y:S02]  /*110f0*/  IMAD R2, R9, UR4, RZ ;  /* 0x0000000409027c24 */ /* 0x004fe4000f8e02ff */
[----:B------:R-:W1:Y:S02]  /*11100*/  S2R R9, SR_TID.X ;  /* 0x0000000000097919 */ /* 0x000e640000002100 */
[----:B------:R-:W-:Y:S01]  /*11110*/  IMAD R2, R18, UR5, R2 ;  /* 0x0000000512027c24 */ /* 0x000fe2000f8e0202 */
[----:B------:R-:W-:Y:S02]  /*11120*/  ULDC.64 UR4, c[0x0][0x2e8] ;  /* 0x0000ba0000047ab9 */ /* 0x000fe40000000a00 */
[----:B------:R-:W-:Y:S01]  /*11130*/  LEA R0, P0, R4, UR4, 0x1 ;  /* 0x0000000404007c11 */ /* 0x000fe2000f8008ff */
[----:B------:R-:W-:Y:S01]  /*11140*/  ULDC UR4, c[0x0][0x2f4] ;  /* 0x0000bd0000047ab9 */ /* 0x000fe20000000800 */
[----:B----4-:R-:W-:Y:S02]  /*11150*/  LOP3.LUT R10, R10, 0xfffffffe, RZ, 0xc0, !PT ;  /* 0xfffffffe0a0a7812 */ /* 0x010fe400078ec0ff */
[----:B------:R-:W-:-:S04]  /*11160*/  IADD3 R2, R5, R2, RZ ;  /* 0x0000000205027210 */ /* 0x000fc80007ffe0ff */
[----:B------:R-:W-:Y:S02]  /*11170*/  LEA.HI.X R2, R4, UR5, R2, 0x1, P0 ;  /* 0x0000000504027c11 */ /* 0x000fe400080f0c02 */
[----:B-1----:R-:W-:Y:S01]  /*11180*/  LOP3.LUT R11, R9, 0x7f, RZ, 0xc0, !PT ;  /* 0x0000007f090b7812 */ /* 0x002fe200078ec0ff */
[----:B0-----:R-:W-:-:S03]  /*11190*/  IMAD.SHL.U32 R9, R13, 0x8, RZ ;  /* 0x000000080d097824 */ /* 0x001fc600078e00ff */
[----:B------:R-:W-:Y:S02]  /*111a0*/  SHF.R.U32.HI R12, RZ, 0x3, R11 ;  /* 0x00000003ff0c7819 */ /* 0x000fe4000001160b */
[----:B------:R-:W-:Y:S02]  /*111b0*/  LOP3.LUT R9, R9, 0x38, RZ, 0xc0, !PT ;  /* 0x0000003809097812 */ /* 0x000fe400078ec0ff */
[----:B---3--:R-:W-:Y:S01]  /*111c0*/  IADD3 R4, -R12, R14, -R8 ;  /* 0x0000000e0c047210 */ /* 0x008fe20007ffe908 */
[----:B------:R-:W-:Y:S01]  /*111d0*/  IMAD.SHL.U32 R12, R11, 0x8, RZ ;  /* 0x000000080b0c7824 */ /* 0x000fe200078e00ff */
[----:B------:R-:W-:Y:S01]  /*111e0*/  ISETP.GE.AND P2, PT, R9, UR4, PT ;  /* 0x0000000409007c0c */ /* 0x000fe2000bf46270 */
[----:B------:R-:W-:Y:S01]  /*111f0*/  IMAD.SHL.U32 R11, R13, 0x8, RZ ;  /* 0x000000080d0b7824 */ /* 0x000fe200078e00ff */
[----:B------:R-:W-:Y:S01]  /*11200*/  UMOV UR4, 0xffffffff ;  /* 0xffffffff00047882 */ /* 0x000fe20000000000 */
[----:B------:R-:W-:-:S03]  /*11210*/  ISETP.GE.AND P0, PT, R4, 0x1, PT ;  /* 0x000000010400780c */ /* 0x000fc60003f06270 */
[----:B------:R-:W-:-:S04]  /*11220*/  LOP3.LUT R11, R11, 0x1f8, RZ, 0xc0, !PT ;  /* 0x000001f80b0b7812 */ /* 0x000fc800078ec0ff */
[----:B------:R-:W-:-:S03]  /*11230*/  LOP3.LUT R11, R11, 0x38, R13, 0x78, !PT ;  /* 0x000000380b0b7812 */ /* 0x000fc600078e780d */
[----:B------:R-:W-:Y:S02]  /*11240*/  @P2 LOP3.LUT R10, R10, 0x1, RZ, 0xfc, !PT ;  /* 0x000000010a0a2812 */ /* 0x000fe400078efcff */
[----:B------:R-:W-:-:S03]  /*11250*/  LOP3.LUT R11, R11, 0x200, R12, 0xf8, !PT ;  /* 0x000002000b0b7812 */ /* 0x000fc600078ef80c */
[----:B------:R0:W-:Y:S02]  /*11260*/  STL [R1], R10 ;  /* 0x0000000a01007387 */ /* 0x0001e40000100800 */
[----:B------:R-:W-:Y:S01]  /*11270*/  IMAD R5, R25, 0x2000, R11 ;  /* 0x0000200019057824 */ /* 0x000fe200078e020b */
[----:B------:R-:W-:Y:S06]  /*11280*/  BRA.DIV UR4, `(.L_x_661) ;  /* 0x0000005204a47947 */ /* 0x000fec000b800000 */
[----:B------:R-:W1:Y:S01]  /*11290*/  SHFL.IDX PT, R7, R0, RZ, 0x181f ;  /* 0x00181fff00077589 */ /* 0x000e6200000e0000 */
[----:B------:R-:W-:-:S03]  /*112a0*/  @P0 IMAD R8, R5, 0x2, R22 ;  /* 0x0000000205080824 */ /* 0x000fc600078e0216 */
[----:B------:R-:W2:Y:S01]  /*112b0*/  SHFL.IDX PT, R6, R2, RZ, 0x181f ;  /* 0x00181fff02067589 */ /* 0x000ea200000e0000 */
[----:B-1----:R-:W-:-:S05]  /*112c0*/  @P0 LEA R7, P1, R9, R7, 0x1 ;  /* 0x0000000709070211 */ /* 0x002fca00078208ff */
[----:B--2---:R-:W-:-:S05]  /*112d0*/  @P0 IMAD.X R6, RZ, RZ, R6, P1 ;  /* 0x000000ffff060224 */ /* 0x004fca00008e0606 */
[----:B------:R-:W-:-:S04]  /*112e0*/  @P0 LOP3.LUT R7, R7, R6, RZ, 0x3c, !PT ;  /* 0x0000000607070212 */ /* 0x000fc800078e3cff */
[----:B------:R-:W-:-:S04]  /*112f0*/  @P0 LOP3.LUT R6, R7, R6, RZ, 0x3c, !PT ;  /* 0x0000000607060212 */ /* 0x000fc800078e3cff */
[----:B------:R-:W-:-:S05]  /*11300*/  @P0 LOP3.LUT R7, R7, R6, RZ, 0x3c, !PT ;  /* 0x0000000607070212 */ /* 0x000fca00078e3cff */
[----:B------:R-:W-:Y:S01]  /*11310*/  @!PT LDS RZ, [RZ] ;  /* 0x00000000fffff984 */ /* 0x000fe20000000800 */
[----:B------:R1:W-:Y:S01]  /*11320*/  @P0 LDGSTS.E.BYPASS.LTC128B.128 [R8+0xe400], desc[UR42][R6.64], !P2 ;  /* 0x0e40000006080fae */ /* 0x0003e2000d101d6a */
[----:B------:R-:W-:-:S03]  /*11330*/  ISETP.GE.AND P0, PT, R4, 0x11, PT ;  /* 0x000000110400780c */ /* 0x000fc60003f06270 */
[----:B-1----:R-:W1:Y:S10]  /*11340*/  SHFL.IDX PT, R7, R0, 0x1, 0x181f ;  /* 0x00381f0000077f89 */ /* 0x002e7400000e0000 */
[----:B------:R-:W-:Y:S01]  /*11350*/  @P0 IMAD R8, R5, 0x2, R22 ;  /* 0x0000000205080824 */ /* 0x000fe200078e0216 */
[----:B------:R-:W2:Y:S01]  /*11360*/  SHFL.IDX PT, R6, R2, 0x1, 0x181f ;  /* 0x00381f0002067f89 */ /* 0x000ea200000e0000 */
[----:B-1----:R-:W-:-:S05]  /*11370*/  @P0 LEA R7, P1, R9, R7, 0x1 ;  /* 0x0000000709070211 */ /* 0x002fca00078208ff */
[----:B--2---:R-:W-:-:S05]  /*11380*/  @P0 IMAD.X R6, RZ, RZ, R6, P1 ;  /* 0x000000ffff060224 */ /* 0x004fca00008e0606 */
[----:B------:R-:W-:-:S04]  /*11390*/  @P0 LOP3.LUT R7, R7, R6, RZ, 0x3c, !PT ;  /* 0x0000000607070212 */ /* 0x000fc800078e3cff */
[----:B------:R-:W-:-:S04]  /*113a0*/  @P0 LOP3.LUT R6, R7, R6, RZ, 0x3c, !PT ;  /* 0x0000000607060212 */ /* 0x000fc800078e3cff */
[----:B------:R-:W-:-:S05]  /*113b0*/  @P0 LOP3.LUT R7, R7, R6, RZ, 0x3c, !PT ;  /* 0x0000000607070212 */ /* 0x000fca00078e3cff */
[----:B------:R1:W-:Y:S01]  /*113c0*/  @P0 LDGSTS.E.BYPASS.LTC128B.128 [R8+0xec00], desc[UR42][R6.64], !P2 ;  /* 0x0ec0000006080fae */ /* 0x0003e2000d101d6a */
[----:B------:R-:W-:-:S03]  /*113d0*/  ISETP.GE.AND P0, PT, R4, 0x21, PT ;  /* 0x000000210400780c */ /* 0x000fc60003f06270 */
[----:B-1----:R-:W1:Y:S10]  /*113e0*/  SHFL.IDX PT, R7, R0, 0x2, 0x181f ;  /* 0x00581f0000077f89 */ /* 0x002e7400000e0000 */
[----:B------:R-:W-:Y:S01]  /*113f0*/  @P0 IMAD R8, R5, 0x2, R22 ;  /* 0x0000000205080824 */ /* 0x000fe200078e0216 */
[----:B------:R-:W2:Y:S01]  /*11400*/  SHFL.IDX PT, R6, R2, 0x2, 0x181f ;  /* 0x00581f0002067f89 */ /* 0x000ea200000e0000 */
[----:B-1----:R-:W-:-:S04]  /*11410*/  @P0 LEA R7, P1, R9, R7, 0x1 ;  /* 0x0000000709070211 */ /* 0x002fc800078208ff */
[----:B--2---:R-:W-:-:S04]  /*11420*/  @P0 IADD3.X R6, RZ, R6, RZ, P1, !PT ;  /* 0x00000006ff060210 */ /* 0x004fc80000ffe4ff */
        /* <DEDUP_REMOVED lines=36> */
[----:B------:R-:W-:Y:S01]  /*11670*/  @P0 LEA R8, R5, R22, 0x1 ;  /* 0x0000001605080211 */ /* 0x000fe200078e08ff */
[----:B------:R-:W2:Y:S04]  /*11680*/  SHFL.IDX PT, R6, R2, 0x6, 0x181f ;  /* 0x00d81f0002067f89 */ /* 0x000ea800000e0000 */
[----:B------:R-:W3:Y:S04]  /*11690*/  SHFL.IDX PT, R2, R2, 0x7, 0x181f ;  /* 0x00f81f0002027f89 */ /* 0x000ee800000e0000 */
[----:B------:R-:W4:Y:S01]  /*116a0*/  SHFL.IDX PT, R0, R0, 0x7, 0x181f ;  /* 0x00f81f0000007f89 */ /* 0x000f2200000e0000 */
[----:B-1----:R-:W-:-:S05]  /*116b0*/  @P0 LEA R7, P1, R9, R7, 0x1 ;  /* 0x0000000709070211 */ /* 0x002fca00078208ff */
[----:B--2---:R-:W-:-:S05]  /*116c0*/  @P0 IMAD.X R6, RZ, RZ, R6, P1 ;  /* 0x000000ffff060224 */ /* 0x004fca00008e0606 */
[----:B------:R-:W-:-:S04]  /*116d0*/  @P0 LOP3.LUT R7, R7, R6, RZ, 0x3c, !PT ;  /* 0x0000000607070212 */ /* 0x000fc800078e3cff */
[----:B------:R-:W-:-:S04]  /*116e0*/  @P0 LOP3.LUT R6, R7, R6, RZ, 0x3c, !PT ;  /* 0x0000000607060212 */ /* 0x000fc800078e3cff */
[----:B------:R-:W-:-:S05]  /*116f0*/  @P0 LOP3.LUT R7, R7, R6, RZ, 0x3c, !PT ;  /* 0x0000000607070212 */ /* 0x000fca00078e3cff */
[----:B---34-:R1:W-:Y:S02]  /*11700*/  @P0 LDGSTS.E.BYPASS.LTC128B.128 [R8+0x11400], desc[UR42][R6.64], !P2 ;  /* 0x1140000006080fae */ /* 0x0183e4000d101d6a */
.L_x_803:
[----:B------:R-:W-:-:S13]  /*11710*/  ISETP.GE.AND P0, PT, R4, 0x71, PT ;  /* 0x000000710400780c */ /* 0x000fda0003f06270 */
[----:B-1----:R-:W-:Y:S01]  /*11720*/  @P0 LEA R6, P1, R9, R0, 0x1 ;  /* 0x0000000009060211 */ /* 0x002fe200078208ff */
        /* <DEDUP_REMOVED lines=8> */
.L_x_662:
        /* <DEDUP_REMOVED lines=11> */
.L_x_663:
[----:B------:R2:W5:Y:S01]  /*11860*/  LDL.LU R4, [R1+0x28] ;  /* 0x0000280001047983 */ /* 0x0005620000300800 */
[----:B------:R2:W-:Y:S03]  /*11870*/  SYNCS.ARRIVE.TRANS64.A1T0 RZ, [R3+URZ+0x16830], RZ ;  /* 0x016830ff03ff79a7 */ /* 0x0005e6000810003f */
[----:B-1----:R2:W5:Y:S04]  /*11880*/  LDL.LU R7, [R1+0x8] ;  /* 0x0000080001077983 */ /* 0x0025680000300800 */
[----:B------:R2:W5:Y:S02]  /*11890*/  LDL.LU R6, [R1+0x30] ;  /* 0x0000300001067983 */ /* 0x0005640000300800 */
[----:B------:R-:W-:Y:S05]  /*118a0*/  WARPSYNC.ALL ;  /* 0x0000000000007948 */ /* 0x000fea0003800000 */
[----:B------:R-:W-:Y:S01]  /*118b0*/  ULDC.64 UR6, c[0x0][0xa00] ;  /* 0x0002800000067ab9 */ /* 0x000fe20000000a00 */
[----:B------:R-:W-:Y:S01]  /*118c0*/  ULDC.64 UR4, c[0x0][0x298] ;  /* 0x0000a60000047ab9 */ /* 0x000fe20000000a00 */
[----:B------:R-:W-:Y:S01]  /*118d0*/  VIADD R0, R22, 0x8400 ;  /* 0x0000840016007836 */ /* 0x000fe20000000000 */
[----:B------:R-:W-:Y:S01]  /*118e0*/  BAR.SYNC.DEFER_BLOCKING 0x8, 0x200 ;  /* 0x0208000000007b1d */ /* 0x000fe20000010000 */
[----:B------:R-:W-:-:S03]  /*118f0*/  ISETP.NE.U32.AND P0, PT, RZ, UR6, PT ;  /* 0x00000006ff007c0c */ /* 0x000fc6000bf05070 */
[----:B------:R-:W-:Y:S02]  /*11900*/  LOP3.LUT P1, RZ, R0, 0x3ff, RZ, 0xc0, !PT ;  /* 0x000003ff00ff7812 */ /* 0x000fe4000782c0ff */
[----:B------:R-:W-:Y:S01]  /*11910*/  ISETP.NE.AND.EX P0, PT, RZ, UR7, PT, P0 ;  /* 0x00000007ff007c0c */ /* 0x000fe2000bf05300 */
[----:B------:R-:W-:Y:S01]  /*11920*/  BSSY B6, `(.L_x_664) ;  /* 0x000001d000067945 */ /* 0x000fe20003800000 */
[----:B-----5:R-:W-:Y:S02]  /*11930*/  SHF.R.S32.HI R2, RZ, 0x1f, R4 ;  /* 0x0000001fff027819 */ /* 0x020fe40000011404 */
[----:B--2---:R-:W-:-:S03]  /*11940*/  SEL R3, R7, RZ, !P0 ;  /* 0x000000ff07037207 */ /* 0x004fc60004000000 */
[----:B------:R-:W-:-:S04]  /*11950*/  IMAD R2, R2, UR4, RZ ;  /* 0x0000000402027c24 */ /* 0x000fc8000f8e02ff */
[----:B------:R-:W-:Y:S01]  /*11960*/  IMAD R0, R4, UR5, R2 ;  /* 0x0000000504007c24 */ /* 0x000fe2000f8e0202 */
[----:B------:R-:W-:Y:S01]  /*11970*/  SEL R2, R6, RZ, !P0 ;  /* 0x000000ff06027207 */ /* 0x000fe20004000000 */
[----:B------:R-:W-:-:S04]  /*11980*/  IMAD.WIDE.U32 R4, R4, UR4, RZ ;  /* 0x0000000404047c25 */ /* 0x000fc8000f8e00ff */
[----:B------:R-:W-:Y:S01]  /*11990*/  IMAD.IADD R0, R5, 0x1, R0 ;  /* 0x0000000105007824 */ /* 0x000fe200078e0200 */
[----:B------:R1:W-:Y:S04]  /*119a0*/  STL.64 [R1+0x28], R4 ;  /* 0x0000280401007387 */ /* 0x0003e80000100a00 */
[----:B------:R1:W-:Y:S04]  /*119b0*/  STL [R1+0x8], R3 ;  /* 0x0000080301007387 */ /* 0x0003e80000100800 */
[----:B------:R1:W-:Y:S04]  /*119c0*/  STL [R1+0x38], R2 ;  /* 0x0000380201007387 */ /* 0x0003e80000100800 */
[----:B------:R1:W-:Y:S01]  /*119d0*/  STL [R1+0x30], R0 ;  /* 0x0000300001007387 */ /* 0x0003e20000100800 */
[----:B------:R-:W-:Y:S05]  /*119e0*/  @!P1 BRA `(.L_x_665) ;  /* 0x0000000000409947 */ /* 0x000fea0003800000 */
[----:B-1----:R-:W-:Y:S01]  /*119f0*/  MOV R2, 0x0 ;  /* 0x0000000000027802 */ /* 0x002fe20000000f00 */
        /* <DEDUP_REMOVED lines=8> */
[----:B0-----:R-:W-:-:S02]  /*11a80*/  IMAD.U32 R10, RZ, RZ, UR8 ;  /* 0x00000008ff0a7e24 */ /* 0x001fc4000f8e00ff */
[----:B------:R-:W-:Y:S02]  /*11a90*/  IMAD.U32 R11, RZ, RZ, UR9 ;  /* 0x00000009ff0b7e24 */ /* 0x000fe4000f8e00ff */
[----:B------:R-:W-:Y:S02]  /*11aa0*/  IMAD.MOV.U32 R8, RZ, RZ, 0x70 ;  /* 0x00000070ff087424 */ /* 0x000fe400078e00ff */
[----:B------:R-:W-:Y:S02]  /*11ab0*/  IMAD.MOV.U32 R12, RZ, RZ, 0x1 ;  /* 0x00000001ff0c7424 */ /* 0x000fe400078e00ff */
[----:B------:R-:W-:-:S07]  /*11ac0*/  IMAD.MOV.U32 R13, RZ, RZ, RZ ;  /* 0x000000ffff0d7224 */ /* 0x000fce00078e00ff */
[----:B------:R-:W-:-:S07]  /*11ad0*/  LEPC R20, `(.L_x_665) ;  /* 0x000000001014794e */ /* 0x000fce0000000000 */
[----:B-1----:R-:W-:Y:S05]  /*11ae0*/  CALL.ABS.NOINC R2 ;  /* 0x0000000002007343 */ /* 0x002fea0003c00000 */
.L_x_665:
[----:B------:R-:W-:Y:S05]  /*11af0*/  BSYNC B6 ;  /* 0x0000000000067941 */ /* 0x000fea0003800000 */
.L_x_664:
[----:B------:R-:W2:Y:S01]  /*11b00*/  LDL.LU R21, [R1+0x30] ;  /* 0x0000300001157983 */ /* 0x000ea20000300800 */
[----:B------:R-:W-:Y:S01]  /*11b10*/  ULDC.64 UR4, c[0x0][0x2d8] ;  /* 0x0000b60000047ab9 */ /* 0x000fe20000000a00 */
[----:B0-----:R-:W0:Y:S01]  /*11b20*/  LDC R10, c[0x0][0x448] ;  /* 0x00011200ff0a7b82 */ /* 0x001e220000000800 */
[----:B------:R-:W-:Y:S01]  /*11b30*/  ULDC.64 UR6, c[0x0][0x2c8] ;  /* 0x0000b20000067ab9 */ /* 0x000fe20000000a00 */
[----:B-1----:R-:W2:Y:S01]  /*11b40*/  LDL.LU.64 R2, [R1+0x28] ;  /* 0x0000280001027983 */ /* 0x002ea20000300a00 */
[----:B------:R-:W-:-:S03]  /*11b50*/  ULDC.64 UR8, c[0x0][0x280] ;  /* 0x0000a00000087ab9 */ /* 0x000fc60000000a00 */
[----:B------:R-:W3:Y:S04]  /*11b60*/  LDL R20, [R1+0x10] ;  /* 0x0000100001147983 */ /* 0x000ee80000100800 */
[----:B------:R-:W4:Y:S04]  /*11b70*/  LDL.LU R6, [R1+0x38] ;  /* 0x0000380001067983 */ /* 0x000f280000300800 */
[----:B------:R-:W4:Y:S01]  /*11b80*/  LDL.LU R5, [R1+0x8] ;  /* 0x0000080001057983 */ /* 0x000f220000300800 */
[----:B0-----:R-:W-:-:S13]  /*11b90*/  ISETP.NE.AND P0, PT, R10, 0x1, PT ;  /* 0x000000010a00780c */ /* 0x001fda0003f05270 */
[----:B------:R-:W0:Y:S08]  /*11ba0*/  @P0 LDC R7, c[0x0][0x44c] ;  /* 0x00011300ff070b82 */ /* 0x000e300000000800 */
[----:B------:R-:W1:Y:S01]  /*11bb0*/  @P0 LDC R8, c[0x0][0x450] ;  /* 0x00011400ff080b82 */ /* 0x000e620000000800 */
[----:B--2---:R-:W-:Y:S02]  /*11bc0*/  IMAD.MOV.U32 R3, RZ, RZ, R21 ;  /* 0x000000ffff037224 */ /* 0x004fe400078e0015 */
[----:B------:R-:W2:Y:S01]  /*11bd0*/  S2R R21, SR_TID.X ;  /* 0x0000000000157919 */ /* 0x000ea20000002100 */
[----:B---3--:R-:W-:-:S02]  /*11be0*/  IMAD R0, R20, UR4, RZ ;  /* 0x0000000414007c24 */ /* 0x008fc4000f8e02ff */
[----:B------:R-:W3:Y:S01]  /*11bf0*/  S2R R20, SR_TID.X ;  /* 0x0000000000147919 */ /* 0x000ee20000002100 */
[----:B------:R-:W-:-:S04]  /*11c00*/  IMAD.WIDE.U32 R2, R18, UR4, R2 ;  /* 0x0000000412027c25 */ /* 0x000fc8000f8e0002 */
[----:B------:R-:W-:Y:S01]  /*11c10*/  IMAD R0, R18, UR5, R0 ;  /* 0x0000000512007c24 */ /* 0x000fe2000f8e0200 */
[----:B------:R-:W-:-:S03]  /*11c20*/  ULDC.64 UR4, c[0x0][0x2e0] ;  /* 0x0000b80000047ab9 */ /* 0x000fc60000000a00 */
[----:B------:R-:W-:Y:S02]  /*11c30*/  IMAD.IADD R3, R3, 0x1, R0 ;  /* 0x0000000103037824 */ /* 0x000fe400078e0200 */
[----:B----4-:R-:W-:Y:S02]  /*11c40*/  IMAD R0, R6, UR4, RZ ;  /* 0x0000000406007c24 */ /* 0x010fe4000f8e02ff */
[----:B------:R-:W-:-:S04]  /*11c50*/  IMAD.WIDE.U32 R2, R5, UR4, R2 ;  /* 0x0000000405027c25 */ /* 0x000fc8000f8e0002 */
[----:B------:R-:W-:Y:S01]  /*11c60*/  IMAD R0, R5, UR5, R0 ;  /* 0x0000000505007c24 */ /* 0x000fe2000f8e0200 */
[----:B------:R-:W-:Y:S01]  /*11c70*/  ULDC.64 UR4, c[0x0][0x2d0] ;  /* 0x0000b40000047ab9 */ /* 0x000fe20000000a00 */
[----:B------:R-:W-:-:S03]  /*11c80*/  IMAD.MOV.U32 R4, RZ, RZ, R2 ;  /* 0x000000ffff047224 */ /* 0x000fc600078e0002 */
[----:B------:R-:W-:Y:S01]  /*11c90*/  IADD3 R5, R3, R0, RZ ;  /* 0x0000000003057210 */ /* 0x000fe20007ffe0ff */
[----:B--2---:R-:W-:Y:S01]  /*11ca0*/  IMAD.SHL.U32 R21, R21, 0x10, RZ ;  /* 0x0000001015157824 */ /* 0x004fe200078e00ff */
[----:B---3--:R-:W-:-:S04]  /*11cb0*/  LOP3.LUT R20, R20, 0x7f, RZ, 0xc0, !PT ;  /* 0x0000007f14147812 */ /* 0x008fc800078ec0ff */
[----:B------:R-:W-:Y:S02]  /*11cc0*/  LOP3.LUT R21, R21, 0x70, RZ, 0xc0, !PT ;  /* 0x0000007015157812 */ /* 0x000fe400078ec0ff */
[----:B------:R-:W-:-:S04]  /*11cd0*/  SHF.R.U32.HI R20, RZ, 0x3, R20 ;  /* 0x00000003ff147819 */ /* 0x000fc80000011614 */
[----:B------:R-:W-:-:S05]  /*11ce0*/  LOP3.LUT R20, R20, R21, RZ, 0xfc, !PT ;  /* 0x0000001514147212 */ /* 0x000fca00078efcff */
[----:B------:R-:W-:Y:S02]  /*11cf0*/  IMAD R6, R17, 0xc0, R20 ;  /* 0x000000c011067824 */ /* 0x000fe400078e0214 */
[----:B------:R2:W5:Y:S02]  /*11d00*/  LDL R20, [R1+0x24] ;  /* 0x0000240001147983 */ /* 0x0005640000100800 */
[----:B0-----:R-:W-:Y:S01]  /*11d10*/  @P0 IMAD.HI.U32 R7, R6, R7, RZ ;  /* 0x0000000706070227 */ /* 0x001fe200078e00ff */
[----:B------:R-:W0:Y:S03]  /*11d20*/  S2R R11, SR_TID.X ;  /* 0x00000000000b7919 */ /* 0x000e260000002100 */
[----:B------:R-:W-:Y:S01]  /*11d30*/  IMAD.MOV.U32 R2, RZ, RZ, R6 ;  /* 0x000000ffff027224 */ /* 0x000fe200078e0006 */
[----:B-1----:R-:W-:-:S04]  /*11d40*/  @P0 SHF.R.U32.HI R2, RZ, R8, R7 ;  /* 0x00000008ff020219 */ /* 0x002fc80000011607 */
[----:B------:R-:W-:-:S05]  /*11d50*/  SHF.R.S32.HI R0, RZ, 0x1f, R2 ;  /* 0x0000001fff007819 */ /* 0x000fca0000011402 */
[----:B------:R-:W-:-:S04]  /*11d60*/  IMAD R0, R0, UR4, RZ ;  /* 0x0000000400007c24 */ /* 0x000fc8000f8e02ff */
[C---:B------:R-:W-:Y:S02]  /*11d70*/  IMAD R7, R2.reuse, UR5, R0 ;  /* 0x0000000502077c24 */ /* 0x040fe4000f8e0200 */
[----:B------:R-:W-:Y:S02]  /*11d80*/  IMAD.MOV R0, RZ, RZ, -R2 ;  /* 0x000000ffff007224 */ /* 0x000fe400078e0a02 */
[----:B------:R-:W-:-:S04]  /*11d90*/  IMAD.WIDE.U32 R2, R2, UR4, R4 ;  /* 0x0000000402027c25 */ /* 0x000fc8000f8e0004 */
[----:B------:R-:W-:Y:S02]  /*11da0*/  IMAD R0, R10, R0, R6 ;  /* 0x000000000a007224 */ /* 0x000fe400078e0206 */
[----:B------:R-:W-:-:S03]  /*11db0*/  IMAD.IADD R3, R3, 0x1, R7 ;  /* 0x0000000103037824 */ /* 0x000fc600078e0207 */
[----:B------:R-:W-:Y:S01]  /*11dc0*/  SHF.R.S32.HI R7, RZ, 0x1f, R0 ;  /* 0x0000001fff077819 */ /* 0x000fe20000011400 */
[----:B------:R-:W-:-:S04]  /*11dd0*/  IMAD.WIDE.U32 R8, R0, UR6, R2 ;  /* 0x0000000600087c25 */ /* 0x000fc8000f8e0002 */
[----:B------:R-:W-:Y:S01]  /*11de0*/  IMAD R7, R7, UR6, RZ ;  /* 0x0000000607077c24 */ /* 0x000fe2000f8e02ff */
[----:B------:R-:W-:Y:S01]  /*11df0*/  LEA R2, P1, R8, UR8, 0x1 ;  /* 0x0000000808027c11 */ /* 0x000fe2000f8208ff */
[----:B------:R-:W-:Y:S02]  /*11e00*/  VIADD R3, R6, 0x80 ;  /* 0x0000008006037836 */ /* 0x000fe40000000000 */
[----:B------:R-:W-:Y:S02]  /*11e10*/  IMAD R0, R0, UR7, R7 ;  /* 0x0000000700007c24 */ /* 0x000fe4000f8e0207 */
[----:B------:R-:W1:Y:S01]  /*11e20*/  @P0 LDC R7, c[0x0][0x44c] ;  /* 0x00011300ff070b82 */ /* 0x000e620000000800 */
[----:B------:R-:W-:Y:S02]  /*11e30*/  IMAD.MOV.U32 R6, RZ, RZ, R3 ;  /* 0x000000ffff067224 */ /* 0x000fe400078e0003 */
[----:B------:R-:W-:Y:S02]  /*11e40*/  IMAD.IADD R0, R9, 0x1, R0 ;  /* 0x0000000109007824 */ /* 0x000fe400078e0200 */
[C---:B0-----:R-:W-:Y:S01]  /*11e50*/  IMAD.SHL.U32 R21, R11.reuse, 0x8, RZ ;  /* 0x000000080b157824 */ /* 0x041fe200078e00ff */
[----:B------:R-:W-:-:S02]  /*11e60*/  LOP3.LUT R11, R11, 0x7f, RZ, 0xc0, !PT ;  /* 0x0000007f0b0b7812 */ /* 0x000fc400078ec0ff */
[----:B------:R-:W-:Y:S02]  /*11e70*/  LEA.HI.X R0, R8, UR9, R0, 0x1, P1 ;  /* 0x0000000908007c11 */ /* 0x000fe400088f0c00 */
[----:B------:R-:W0:Y:S01]  /*11e80*/  @P0 LDC R8, c[0x0][0x450] ;  /* 0x00011400ff080b82 */ /* 0x000e220000000800 */
[----:B------:R-:W-:Y:S02]  /*11e90*/  LOP3.LUT R21, R21, 0x38, RZ, 0xc0, !PT ;  /* 0x0000003815157812 */ /* 0x000fe400078ec0ff */
[----:B------:R-:W-:Y:S01]  /*11ea0*/  SHF.R.U32.HI R9, RZ, 0x3, R11 ;  /* 0x00000003ff097819 */ /* 0x000fe2000001160b */
[----:B-1----:R-:W-:-:S05]  /*11eb0*/  @P0 IMAD.HI.U32 R7, R3, R7, RZ ;  /* 0x0000000703070227 */ /* 0x002fca00078e00ff */
[----:B0-----:R-:W-:-:S05]  /*11ec0*/  @P0 SHF.R.U32.HI R6, RZ, R8, R7 ;  /* 0x00000008ff060219 */ /* 0x001fca0000011607 */
[----:B------:R-:W-:Y:S02]  /*11ed0*/  IMAD.MOV R7, RZ, RZ, -R6 ;  /* 0x000000ffff077224 */ /* 0x000fe400078e0a06 */
[----:B------:R-:W-:-:S04]  /*11ee0*/  IMAD.WIDE.U32 R4, R6, UR4, R4 ;  /* 0x0000000406047c25 */ /* 0x000fc8000f8e0004 */
[----:B------:R-:W-:Y:S01]  /*11ef0*/  IMAD R3, R10, R7, R3 ;  /* 0x000000070a037224 */ /* 0x000fe200078e0203 */
[----:B------:R-:W-:-:S04]  /*11f00*/  SHF.R.S32.HI R7, RZ, 0x1f, R6 ;  /* 0x0000001fff077819 */ /* 0x000fc80000011406 */
[----:B------:R-:W-:Y:S01]  /*11f10*/  SHF.R.S32.HI R8, RZ, 0x1f, R3 ;  /* 0x0000001fff087819 */ /* 0x000fe20000011403 */
[----:B------:R-:W-:Y:S01]  /*11f20*/  IMAD R7, R7, UR4, RZ ;  /* 0x0000000407077c24 */ /* 0x000fe2000f8e02ff */
[----:B------:R-:W-:Y:S02]  /*11f30*/  ULDC UR4, c[0x0][0x2b8] ;  /* 0x0000ae0000047ab9 */ /* 0x000fe40000000800 */
[----:B------:R-:W-:Y:S01]  /*11f40*/  ISETP.GE.AND P0, PT, R21, UR4, PT ;  /* 0x0000000415007c0c */ /* 0x000fe2000bf06270 */
[----:B------:R-:W-:Y:S01]  /*11f50*/  IMAD R7, R6, UR5, R7 ;  /* 0x0000000506077c24 */ /* 0x000fe2000f8e0207 */
[----:B------:R-:W-:Y:S01]  /*11f60*/  UMOV UR4, 0xffffffff ;  /* 0xffffffff00047882 */ /* 0x000fe20000000000 */
[----:B------:R-:W-:-:S03]  /*11f70*/  IMAD R8, R8, UR6, RZ ;  /* 0x0000000608087c24 */ /* 0x000fc6000f8e02ff */
[----:B------:R-:W-:Y:S01]  /*11f80*/  IADD3 R5, R5, R7, RZ ;  /* 0x0000000705057210 */ /* 0x000fe20007ffe0ff */
[C---:B------:R-:W-:Y:S02]  /*11f90*/  IMAD R8, R3.reuse, UR7, R8 ;  /* 0x0000000703087c24 */ /* 0x040fe4000f8e0208 */
[----:B------:R-:W-:-:S04]  /*11fa0*/  IMAD.WIDE.U32 R6, R3, UR6, R4 ;  /* 0x0000000603067c25 */ /* 0x000fc8000f8e0004 */
[----:B------:R-:W-:Y:S01]  /*11fb0*/  IMAD.IADD R4, R7, 0x1, R8 ;  /* 0x0000000107047824 */ /* 0x000fe200078e0208 */
[----:B------:R-:W-:-:S04]  /*11fc0*/  LEA R5, P1, R6, UR8, 0x1 ;  /* 0x0000000806057c11 */ /* 0x000fc8000f8208ff */
[----:B------:R-:W-:Y:S01]  /*11fd0*/  LEA.HI.X R4, R6, UR9, R4, 0x1, P1 ;  /* 0x0000000906047c11 */ /* 0x000fe200088f0c04 */
[----:B--2---:R-:W-:Y:S08]  /*11fe0*/  BRA.DIV UR4, `(.L_x_666) ;  /* 0x0000004e04fc7947 */ /* 0x004ff0000b800000 */
[----:B------:R-:W2:Y:S01]  /*11ff0*/  LDL.LU R6, [R1+0x34] ;  /* 0x0000340001067983 */ /* 0x000ea20000300800 */
[----:B------:R-:W-:-:S03]  /*12000*/  IMAD R17, R17, 0xc0, R9 ;  /* 0x000000c011117824 */ /* 0x000fc600078e0209 */
[----:B------:R-:W0:Y:S04]  /*12010*/  SHFL.IDX PT, R7, R2, RZ, 0x181f ;  /* 0x00181fff02077589 */ /* 0x000e2800000e0000 */
[----:B------:R-:W-:Y:S01]  /*12020*/  SHFL.IDX PT, R8, R5, RZ, 0x181f ;  /* 0x00181fff05087589 */ /* 0x000fe200000e0000 */
[----:B--2---:R-:W-:-:S03]  /*12030*/  IMAD R3, R6, R10, RZ ;  /* 0x0000000a06037224 */ /* 0x004fc600078e02ff */
[----:B------:R-:W1:Y:S02]  /*12040*/  SHFL.IDX PT, R6, R0, RZ, 0x181f ;  /* 0x00181fff00067589 */ /* 0x000e6400000e0000 */
[----:B------:R-:W-:-:S13]  /*12050*/  ISETP.GE.AND P1, PT, R17, R3, PT ;  /* 0x000000031100720c */ /* 0x000fda0003f26270 */
[----:B0-----:R-:W-:-:S05]  /*12060*/  @!P1 LEA R7, P2, R21, R7, 0x1 ;  /* 0x0000000715079211 */ /* 0x001fca00078408ff */
[----:B-1----:R-:W-:-:S05]  /*12070*/  @!P1 IMAD.X R6, RZ, RZ, R6, P2 ;  /* 0x000000ffff069224 */ /* 0x002fca00010e0606 */
[----:B------:R-:W-:-:S04]  /*12080*/  @!P1 LOP3.LUT R7, R7, R6, RZ, 0x3c, !PT ;  /* 0x0000000607079212 */ /* 0x000fc800078e3cff */
[----:B------:R-:W-:-:S04]  /*12090*/  @!P1 LOP3.LUT R6, R7, R6, RZ, 0x3c, !PT ;  /* 0x0000000607069212 */ /* 0x000fc800078e3cff */
[----:B------:R-:W-:-:S05]  /*120a0*/  @!P1 LOP3.LUT R7, R7, R6, RZ, 0x3c, !PT ;  /* 0x0000000607079212 */ /* 0x000fca00078e3cff */
[----:B-----5:R0:W-:Y:S02]  /*120b0*/  @!P1 LDGSTS.E.BYPASS.LTC128B.128 [R20+0x8400], desc[UR42][R6.64], !P0 ;  /* 0x0840000006149fae */ /* 0x0201e4000c101d6a */
        /* <DEDUP_REMOVED lines=24> */
[----:B0-----:R-:W-:-:S04]  /*12240*/  @!P1 LEA R7, P2, R21, R7, 0x1 ;  /* 0x0000000715079211 */ /* 0x001fc800078408ff */
[----:B-1----:R-:W-:-:S04]  /*12250*/  @!P1 IADD3.X R6, RZ, R6, RZ, P2, !PT ;  /* 0x00000006ff069210 */ /* 0x002fc800017fe4ff */
        /* <DEDUP_REMOVED lines=40> */
[----:B------:R-:W0:Y:S11]  /*124e0*/  SHFL.IDX PT, R2, R4, RZ, 0x181f ;  /* 0x00181fff04027589 */ /* 0x000e3600000e0000 */
[----:B-1----:R-:W-:-:S04]  /*124f0*/  @!P3 LEA R6, P2, R21, R6, 0x1 ;  /* 0x000000061506b211 */ /* 0x002fc800078408ff */
[----:B------:R-:W-:-:S05]  /*12500*/  @!P3 IADD3.X R0, RZ, R0, RZ, P2, !PT ;  /* 0x00000000ff00b210 */ /* 0x000fca00017fe4ff */
[----:B------:R-:W-:Y:S02]  /*12510*/  @!P3 IMAD.MOV.U32 R7, RZ, RZ, R0 ;  /* 0x000000ffff07b224 */ /* 0x000fe400078e0000 */
[----:B------:R-:W-:-:S03]  /*12520*/  VIADD R0, R17, 0x90 ;  /* 0x0000009011007836 */ /* 0x000fc60000000000 */
[----:B------:R1:W-:Y:S02]  /*12530*/  @!P3 LDGSTS.E.BYPASS.LTC128B.128 [R20+0xbc00], desc[UR42][R6.64], !P0 ;  /* 0x0bc000000614bfae */ /* 0x0003e4000c101d6a */
[----:B-1----:R-:W-:-:S05]  /*12540*/  @!P1 LEA R6, P2, R21, R8, 0x1 ;  /* 0x0000000815069211 */ /* 0x002fca00078408ff */
[----:B0-----:R-:W-:-:S04]  /*12550*/  @!P1 IMAD.X R2, RZ, RZ, R2, P2 ;  /* 0x000000ffff029224 */ /* 0x001fc800010e0602 */
[----:B------:R-:W-:Y:S02]  /*12560*/  @!P1 IMAD.MOV.U32 R7, RZ, RZ, R2 ;  /* 0x000000ffff079224 */ /* 0x000fe400078e0002 */
[----:B------:R-:W-:Y:S04]  /*12570*/  SHFL.IDX PT, R2, R5, 0x3, 0x181f ;  /* 0x00781f0005027f89 */ /* 0x000fe800000e0000 */
        /* <DEDUP_REMOVED lines=11> */
[----:B------:R-:W-:Y:S04]  /*12630*/  SHFL.IDX PT, R4, R4, 0x3, 0x181f ;  /* 0x00781f0004047f89 */ /* 0x000fe800000e0000 */
[----:B0-----:R-:W0:Y:S03]  /*12640*/  SHFL.IDX PT, R6, R5, 0x2, 0x181f ;  /* 0x00581f0005067f89 */ /* 0x001e2600000e0000 */
[----:B0-----:R-:W-:-:S05]  /*12650*/  @!P1 LEA R6, P2, R21, R6, 0x1 ;  /* 0x0000000615069211 */ /* 0x001fca00078408ff */
[----:B------:R-:W-:-:S05]  /*12660*/  @!P1 IMAD.X R0, RZ, RZ, R0, P2 ;  /* 0x000000ffff009224 */ /* 0x000fca00010e0600 */
[----:B------:R-:W-:-:S05]  /*12670*/  @!P1 MOV R7, R0 ;  /* 0x0000000000079202 */ /* 0x000fca0000000f00 */
[----:B------:R0:W-:Y:S02]  /*12680*/  @!P1 LDGSTS.E.BYPASS.LTC128B.128 [R20+0xd400], desc[UR42][R6.64], !P0 ;  /* 0x0d40000006149fae */ /* 0x0001e4000c101d6a */
.L_x_828:
[----:B------:R-:W-:-:S05]  /*12690*/  VIADD R17, R17, 0xb0 ;  /* 0x000000b011117836 */ /* 0x000fca0000000000 */
[----:B------:R-:W-:-:S13]  /*126a0*/  ISETP.GE.AND P1, PT, R17, R3, PT ;  /* 0x000000031100720c */ /* 0x000fda0003f26270 */
[----:B------:R-:W-:-:S05]  /*126b0*/  @!P1 LEA R2, P2, R21, R2, 0x1 ;  /* 0x0000000215029211 */ /* 0x000fca00078408ff */
[----:B------:R-:W-:-:S05]  /*126c0*/  @!P1 IMAD.X R3, RZ, RZ, R4, P2 ;  /* 0x000000ffff039224 */ /* 0x000fca00010e0604 */
[----:B------:R-:W-:Y:S01]  /*126d0*/  @!PT LDS RZ, [RZ] ;  /* 0x00000000fffff984 */ /* 0x000fe20000000800 */
[----:B------:R-:W-:Y:S01]  /*126e0*/  @!PT LDS RZ, [RZ] ;  /* 0x00000000fffff984 */ /* 0x000fe20000000800 */
[----:B------:R-:W-:Y:S01]  /*126f0*/  @!PT LDS RZ, [RZ] ;  /* 0x00000000fffff984 */ /* 0x000fe20000000800 */
[----:B------:R1:W-:Y:S01]  /*12700*/  @!P1 LDGSTS.E.BYPASS.LTC128B.128 [R20+0xdc00], desc[UR42][R2.64], !P0 ;  /* 0x0dc0000002149fae */ /* 0x0003e2000c101d6a */
[----:B------:R-:W-:Y:S01]  /*12710*/  PLOP3.LUT P0, PT, PT, PT, PT, 0x80, 0x0 ;  /* 0x000000000000781c */ /* 0x000fe20003f0f070 */
[----:B------:R-:W-:-:S12]  /*12720*/  NOP ;  /* 0x0000000000007918 */ /* 0x000fd80000000000 */
.L_x_667:
[----:B------:R-:W-:Y:S02]  /*12730*/  PLOP3.LUT P1, PT, P1, P0, PT, 0xa2, 0x0 ;  /* 0x000000000000781c */ /* 0x000fe40000f21472 */
[----:B------:R-:W-:-:S08]  /*12740*/  @P0 R2UR P1, UR4, R22 ;  /* 0x00000000160402ca */ /* 0x000fd00000020000 */
[----:B------:R-:W-:-:S05]  /*12750*/  @P0 PLOP3.LUT P0, PT, P1, PT, PT, 0x80, 0x0 ;  /* 0x000000000000081c */ /* 0x000fca0000f0f070 */
[----:B------:R-:W-:Y:S01]  /*12760*/  @!P1 SYNCS.ARRIVE.TRANS64.RED.A0T1 RZ, [UR4+0x16800], RZ ;  /* 0x016800ffffff99a7 */ /* 0x000fe20008200404 */
[----:B------:R-:W-:Y:S07]  /*12770*/  @!P1 ARRIVES.LDGSTSBAR.64.TRANSCNT [UR4+0x16800] ;  /* 0x01680000ff0099b0 */ /* 0x000fee0008000a84 */
[----:B------:R-:W-:Y:S05]  /*12780*/  @P0 BRA.U.ANY `(.L_x_667) ;  /* 0xfffffffd00e80947 */ /* 0x000fea000393ffff */
[----:B-1----:R-:W2:Y:S02]  /*12790*/  LDL.LU R2, [R1+0x40] ;  /* 0x0000400001027983 */ /* 0x002ea40000300800 */
[----:B--2---:R-:W-:-:S05]  /*127a0*/  VIADD R2, R2, 0x1 ;  /* 0x0000000102027836 */ /* 0x004fca0000000000 */
[----:B------:R1:W-:Y:S01]  /*127b0*/  STL [R1+0x40], R2 ;  /* 0x0000400201007387 */ /* 0x0003e20000100800 */
[----:B------:R-:W-:-:S04]  /*127c0*/  LEA.HI R0, R2, R2, RZ, 0x1 ;  /* 0x0000000202007211 */ /* 0x000fc800078f08ff */
[----:B------:R-:W-:-:S05]  /*127d0*/  LOP3.LUT R0, R0, 0xfffffffe, RZ, 0xc0, !PT ;  /* 0xfffffffe00007812 */ /* 0x000fca00078ec0ff */
[----:B------:R-:W-:-:S05]  /*127e0*/  IMAD.IADD R0, R2, 0x1, -R0 ;  /* 0x0000000102007824 */ /* 0x000fca00078e0a00 */
[----:B------:R-:W-:Y:S01]  /*127f0*/  SHF.L.U32 R0, R0, 0x1f, RZ ;  /* 0x0000001f00007819 */ /* 0x000fe200000006ff */
[----:B------:R-:W-:Y:S01]  /*12800*/  NOP ;  /* 0x0000000000007918 */ /* 0x000fe20000000000 */
[----:B------:R1:W-:Y:S01]  /*12810*/  SYNCS.ARRIVE.TRANS64.A1T0 RZ, [R22+URZ+0x16800], RZ ;  /* 0x016800ff16ff79a7 */ /* 0x0003e2000810003f */
[----:B------:R-:W-:Y:S01]  /*12820*/  BSSY B0, `(.L_x_668) ;  /* 0x0000003000007945 */ /* 0x000fe20003800000 */
[----:B------:R-:W2:Y:S03]  /*12830*/  SYNCS.PHASECHK.TRANS64.TRYWAIT P0, [R22+URZ+0x16820], R0 ;  /* 0x01682000160075a7 */ /* 0x000ea6000800017f */
[----:B-12---:R-:W-:Y:S05]  /*12840*/  @!P0 BRA `(.L_x_669) ;  /* 0x0000005400cc8947 */ /* 0x006fea0003800000 */
.L_x_829:
[----:B------:R-:W-:Y:S05]  /*12850*/  BSYNC B0 ;  /* 0x0000000000007941 */ /* 0x000fea0003800000 */
.L_x_668:
[----:B------:R-:W2:Y:S01]  /*12860*/  LDL R2, [R1+0x18] ;  /* 0x0000180001027983 */ /* 0x000ea20000100800 */
[----:B------:R-:W-:Y:S01]  /*12870*/  BSSY B0, `(.L_x_670) ;  /* 0x0000110000007945 */ /* 0x000fe20003800000 */
[----:B--2---:R-:W-:-:S13]  /*12880*/  ISETP.GE.AND P0, PT, R2, 0x81, PT ;  /* 0x000000810200780c */ /* 0x004fda0003f06270 */
[----:B------:R-:W-:Y:S05]  /*12890*/  @!P0 BRA `(.L_x_671) ;  /* 0x0000001000348947 */ /* 0x000fea0003800000 */
[----:B------:R-:W2:Y:S01]  /*128a0*/  S2R R2, SR_TID.X ;  /* 0x0000000000027919 */ /* 0x000ea20000002100 */
[----:B------:R-:W-:Y:S01]  /*128b0*/  ULDC UR4, c[0x0][0x2f4] ;  /* 0x0000bd0000047ab9 */ /* 0x000fe20000000800 */
[----:B--2---:R-:W-:Y:S02]  /*128c0*/  IMAD.SHL.U32 R3, R2, 0x8, RZ ;  /* 0x0000000802037824 */ /* 0x004fe400078e00ff */
[----:B------:R-:W2:Y:S03]  /*128d0*/  LDL.LU R2, [R1+0x3c] ;  /* 0x00003c0001027983 */ /* 0x000ea60000300800 */
[----:B------:R-:W-:Y:S01]  /*128e0*/  LOP3.LUT R3, R3, 0x38, RZ, 0xc0, !PT ;  /* 0x0000003803037812 */ /* 0x000fe200078ec0ff */
[----:B------:R3:W-:Y:S01]  /*128f0*/  STL [R1+0x8], R26 ;  /* 0x0000081a01007387 */ /* 0x0007e20000100800 */
[----:B------:R-:W-:Y:S02]  /*12900*/  IMAD.MOV.U32 R17, RZ, RZ, R28 ;  /* 0x000000ffff117224 */ /* 0x000fe400078e001c */
[----:B------:R-:W-:Y:S01]  /*12910*/  ISETP.GE.AND P1, PT, R3, UR4, PT ;  /* 0x0000000403007c0c */ /* 0x000fe2000bf26270 */
[----:B0-----:R-:W-:Y:S01]  /*12920*/  IMAD.MOV.U32 R6, RZ, RZ, R25 ;  /* 0x000000ffff067224 */ /* 0x001fe200078e0019 */
[----:B--23--:R-:W-:-:S11]  /*12930*/  LEA.HI.SX32 R7, R2, 0xfffffffe, 0x19 ;  /* 0xfffffffe02077811 */ /* 0x00cfd600078fcaff */
.L_x_684:
[----:B------:R-:W2:Y:S01]  /*12940*/  LDL R10, [R1+0x1c] ;  /* 0x00001c00010a7983 */ /* 0x000ea20000100800 */
[----:B-1----:R-:W0:Y:S03]  /*12950*/  LDC R0, c[0x0][0x430] ;  /* 0x00010c00ff007b82 */ /* 0x002e260000000800 */
        /* <DEDUP_REMOVED lines=8> */
[----:B------:R-:W-:Y:S01]  /*129e0*/  IMAD.SHL.U32 R2, R2, 0x10, RZ ;  /* 0x0000001002027824 */ /* 0x000fe200078e00ff */
[----:B------:R-:W-:-:S04]  /*129f0*/  LEA R4, R7, R4, 0x7 ;  /* 0x0000000407047211 */ /* 0x000fc800078e38ff */
[----:B------:R-:W-:Y:S01]  /*12a00*/  LOP3.LUT R2, R2, 0x70, RZ, 0xc0, !PT ;  /* 0x0000007002027812 */ /* 0x000fe200078ec0ff */
[----:B------:R-:W-:Y:S05]  /*12a10*/  YIELD ;  /* 0x0000000000007946 */ /* 0x000fea0003800000 */
[----:B------:R-:W-:Y:S01]  /*12a20*/  ULDC.64 UR4, c[0x0][0x428] ;  /* 0x00010a0000047ab9 */ /* 0x000fe20000000a00 */
[----:B--2---:R-:W-:-:S05]  /*12a30*/  IADD3 R4, R2, R4, R10 ;  /* 0x0000000402047210 */ /* 0x004fca0007ffe00a */
[----:B0-----:R-:W-:-:S04]  /*12a40*/  @P0 IMAD.HI.U32 R5, R4, R5, RZ ;  /* 0x0000000504050227 */ /* 0x001fc800078e00ff */
[----:B------:R-:W-:Y:S01]  /*12a50*/  IMAD.MOV.U32 R2, RZ, RZ, R4 ;  /* 0x000000ffff027224 */ /* 0x000fe200078e0004 */
[----:B-1----:R-:W-:-:S05]  /*12a60*/  @P0 SHF.R.U32.HI R2, RZ, R3, R5 ;  /* 0x00000003ff020219 */ /* 0x002fca0000011605 */
[----:B------:R-:W-:-:S04]  /*12a70*/  IMAD.MOV R3, RZ, RZ, -R2 ;  /* 0x000000ffff037224 */ /* 0x000fc800078e0a02 */
[----:B------:R-:W-:Y:S01]  /*12a80*/  IMAD R0, R0, R3, R4 ;  /* 0x0000000300007224 */ /* 0x000fe200078e0204 */
        /* <DEDUP_REMOVED lines=20> */
.L_x_672:
[----:B------:R-:W-:Y:S01]  /*12bd0*/  IMAD R5, R25, 0x8, R22 ;  /* 0x0000000819057824 */ /* 0x000fe200078e0216 */
[----:B------:R-:W-:Y:S01]  /*12be0*/  SHF.L.U32 R2, R28, 0x1f, RZ ;  /* 0x0000001f1c027819 */ /* 0x000fe200000006ff */
[----:B------:R-:W-:Y:S03]  /*12bf0*/  BSSY B1, `(.L_x_673) ;  /* 0x0000003000017945 */ /* 0x000fe60003800000 */
[----:B------:R-:W0:Y:S02]  /*12c00*/  SYNCS.PHASECHK.TRANS64.TRYWAIT P0, [R5+URZ+0x16840], R2 ;  /* 0x01684002050075a7 */ /* 0x000e24000800017f */
[----:B0-----:R-:W-:Y:S05]  /*12c10*/  @!P0 BRA `(.L_x_674) ;  /* 0x0000005000ec8947 */ /* 0x001fea0003800000 */
.L_x_830:
[----:B------:R-:W-:Y:S05]  /*12c20*/  BSYNC B1 ;  /* 0x0000000000017941 */ /* 0x000fea0003800000 */
.L_x_673:
[----:B------:R-:W2:Y:S04]  /*12c30*/  LDL R3, [R1] ;  /* 0x0000000001037983 */ /* 0x000ea80000100800 */
[----:B------:R-:W3:Y:S01]  /*12c40*/  LDL R9, [R1+0x10] ;  /* 0x0000100001097983 */ /* 0x000ee20000100800 */
[----:B------:R-:W-:Y:S01]  /*12c50*/  SHF.R.S32.HI R20, RZ, 0x1f, R0 ;  /* 0x0000001fff147819 */ /* 0x000fe20000011400 */
[----:B------:R-:W-:Y:S01]  /*12c60*/  ULDC.64 UR4, c[0x0][0x300] ;  /* 0x0000c00000047ab9 */ /* 0x000fe20000000a00 */
[----:B------:R-:W1:Y:S03]  /*12c70*/  S2R R8, SR_TID.X ;  /* 0x0000000000087919 */ /* 0x000e660000002100 */
[----:B------:R-:W-:-:S04]  /*12c80*/  IMAD R7, R20, UR4, RZ ;  /* 0x0000000414077c24 */ /* 0x000fc8000f8e02ff */
[----:B------:R-:W-:Y:S01]  /*12c90*/  IMAD R7, R0, UR5, R7 ;  /* 0x0000000500077c24 */ /* 0x000fe2000f8e0207 */
[----:B-1----:R-:W-:-:S05]  /*12ca0*/  LOP3.LUT R8, R8, 0x7f, RZ, 0xc0, !PT ;  /* 0x0000007f08087812 */ /* 0x002fca00078ec0ff */
[----:B------:R-:W-:Y:S01]  /*12cb0*/  IMAD.SHL.U32 R11, R8, 0x8, RZ ;  /* 0x00000008080b7824 */ /* 0x000fe200078e00ff */
[----:B--2---:R-:W-:Y:S01]  /*12cc0*/  LOP3.LUT P2, RZ, R3, 0x1, RZ, 0xc0, !PT ;  /* 0x0000000103ff7812 */ /* 0x004fe2000784c0ff */
[----:B0-----:R-:W-:Y:S01]  /*12cd0*/  IMAD.WIDE.U32 R2, R0, UR4, RZ ;  /* 0x0000000400027c25 */ /* 0x001fe2000f8e00ff */
[----:B------:R-:W-:-:S03]  /*12ce0*/  ULDC.64 UR4, c[0x0][0x310] ;  /* 0x0000c40000047ab9 */ /* 0x000fc60000000a00 */
[----:B------:R-:W-:Y:S02]  /*12cf0*/  IMAD.IADD R3, R3, 0x1, R7 ;  /* 0x0000000103037824 */ /* 0x000fe400078e0207 */
[----:B------:R-:W-:Y:S02]  /*12d00*/  IMAD R7, R21, UR4, RZ ;  /* 0x0000000415077c24 */ /* 0x000fe4000f8e02ff */
[----:B------:R-:W-:-:S04]  /*12d10*/  IMAD.WIDE.U32 R2, R4, UR4, R2 ;  /* 0x0000000404027c25 */ /* 0x000fc8000f8e0002 */
[----:B------:R-:W-:Y:S01]  /*12d20*/  IMAD R7, R4, UR5, R7 ;  /* 0x0000000504077c24 */ /* 0x000fe2000f8e0207 */
[----:B------:R-:W-:-:S04]  /*12d30*/  ULDC.64 UR4, c[0x0][0x308] ;  /* 0x0000c20000047ab9 */ /* 0x000fc80000000a00 */
[----:B------:R-:W-:Y:S01]  /*12d40*/  IADD3 R3, R3, R7, RZ ;  /* 0x0000000703037210 */ /* 0x000fe20007ffe0ff */
[----:B---3--:R-:W-:Y:S02]  /*12d50*/  IMAD R7, R9, UR4, RZ ;  /* 0x0000000409077c24 */ /* 0x008fe4000f8e02ff */
[----:B------:R-:W0:Y:S02]  /*12d60*/  S2R R9, SR_TID.X ;  /* 0x0000000000097919 */ /* 0x000e240000002100 */
[C---:B------:R-:W-:Y:S02]  /*12d70*/  IMAD R7, R18.reuse, UR5, R7 ;  /* 0x0000000512077c24 */ /* 0x040fe4000f8e0207 */
[----:B------:R-:W-:Y:S01]  /*12d80*/  IMAD.WIDE.U32 R2, R18, UR4, R2 ;  /* 0x0000000412027c25 */ /* 0x000fe2000f8e0002 */
[----:B------:R-:W-:-:S03]  /*12d90*/  ULDC.64 UR4, c[0x0][0x2e8] ;  /* 0x0000ba0000047ab9 */ /* 0x000fc60000000a00 */
[----:B------:R-:W-:Y:S02]  /*12da0*/  IMAD.IADD R7, R7, 0x1, R3 ;  /* 0x0000000107077824 */ /* 0x000fe400078e0203 */
[----:B0-----:R-:W-:-:S05]  /*12db0*/  IMAD.SHL.U32 R8, R9, 0x8, RZ ;  /* 0x0000000809087824 */ /* 0x001fca00078e00ff */
[----:B------:R-:W-:-:S04]  /*12dc0*/  LOP3.LUT R8, R8, 0x1f8, RZ, 0xc0, !PT ;  /* 0x000001f808087812 */ /* 0x000fc800078ec0ff */
[----:B------:R-:W-:Y:S02]  /*12dd0*/  LOP3.LUT R8, R8, 0x38, R9, 0x78, !PT ;  /* 0x0000003808087812 */ /* 0x000fe400078e7809 */
[----:B------:R-:W-:Y:S01]  /*12de0*/  LEA R9, P0, R2, UR4, 0x1 ;  /* 0x0000000402097c11 */ /* 0x000fe2000f8008ff */
[----:B------:R-:W-:Y:S01]  /*12df0*/  UMOV UR4, 0xffffffff ;  /* 0xffffffff00047882 */ /* 0x000fe20000000000 */
[----:B------:R-:W-:Y:S02]  /*12e00*/  LOP3.LUT R8, R8, 0x200, R11, 0xf8, !PT ;  /* 0x0000020008087812 */ /* 0x000fe400078ef80b */
[----:B------:R-:W-:-:S03]  /*12e10*/  LEA.HI.X R10, R2, UR5, R7, 0x1, P0 ;  /* 0x00000005020a7c11 */ /* 0x000fc600080f0c07 */
[----:B------:R-:W-:Y:S01]  /*12e20*/  IMAD R8, R25, 0x2000, R8 ;  /* 0x0000200019087824 */ /* 0x000fe200078e0208 */
[----:B------:R-:W-:Y:S06]  /*12e30*/  BRA.DIV UR4, `(.L_x_675) ;  /* 0x0000005204787947 */ /* 0x000fec000b800000 */
[----:B------:R-:W0:Y:S01]  /*12e40*/  S2R R3, SR_TID.X ;  /* 0x0000000000037919 */ /* 0x000e220000002100 */
[----:B------:R-:W-:Y:S01]  /*12e50*/  IMAD R8, R8, 0x2, R22 ;  /* 0x0000000208087824 */ /* 0x000fe200078e0216 */
        /* <DEDUP_REMOVED lines=41> */
.L_x_848:
        /* <DEDUP_REMOVED lines=8> */
.L_x_676:
        /* <DEDUP_REMOVED lines=11> */
.L_x_677:
[----:B------:R1:W-:Y:S01]  /*13220*/  SYNCS.ARRIVE.TRANS64.A1T0 RZ, [R5+URZ+0x16830], RZ ;  /* 0x016830ff05ff79a7 */ /* 0x0003e2000810003f */
[----:B------:R-:W-:Y:S05]  /*13230*/  @!P3 BRA `(.L_x_678) ;  /* 0x000000000004b947 */ /* 0x000fea0003800000 */
[----:B------:R-:W-:Y:S01]  /*13240*/  BPT.TRAP 0x1 ;  /* 0x000000040000795c */ /* 0x000fe20000300000 */
.L_x_678:
[----:B------:R-:W-:Y:S01]  /*13250*/  SHF.L.U32 R2, R17, 0x1f, RZ ;  /* 0x0000001f11027819 */ /* 0x000fe200000006ff */
[----:B-1----:R-:W-:Y:S01]  /*13260*/  IMAD R5, R6, 0x8, R22 ;  /* 0x0000000806057824 */ /* 0x002fe200078e0216 */
[----:B------:R-:W-:Y:S03]  /*13270*/  BSSY B1, `(.L_x_679) ;  /* 0x0000003000017945 */ /* 0x000fe60003800000 */
[----:B------:R-:W1:Y:S02]  /*13280*/  SYNCS.PHASECHK.TRANS64.TRYWAIT P0, [R5+URZ+0x16860], R2 ;  /* 0x01686002050075a7 */ /* 0x000e64000800017f */
[----:B-1----:R-:W-:Y:S05]  /*13290*/  @!P0 BRA `(.L_x_680) ;  /* 0x00000054009c8947 */ /* 0x002fea0003800000 */
.L_x_849:
[----:B------:R-:W-:Y:S05]  /*132a0*/  BSYNC B1 ;  /* 0x0000000000017941 */ /* 0x000fea0003800000 */
.L_x_679:
[----:B------:R-:W2:Y:S04]  /*132b0*/  LDL R11, [R1+0x18] ;  /* 0x00001800010b7983 */ /* 0x000ea80000100800 */
[----:B------:R-:W2:Y:S01]  /*132c0*/  LDL.LU R8, [R1+0x8] ;  /* 0x0000080001087983 */ /* 0x000ea20000300800 */
[----:B------:R-:W0:Y:S01]  /*132d0*/  S2R R12, SR_TID.X ;  /* 0x00000000000c7919 */ /* 0x000e220000002100 */
[----:B------:R-:W-:Y:S01]  /*132e0*/  UMOV UR4, 0xffffffff ;  /* 0xffffffff00047882 */ /* 0x000fe20000000000 */
[C---:B0-----:R-:W-:Y:S01]  /*132f0*/  IMAD.SHL.U32 R9, R12.reuse, 0x8, RZ ;  /* 0x000000080c097824 */ /* 0x041fe200078e00ff */
[----:B------:R-:W-:-:S04]  /*13300*/  LOP3.LUT R3, R12, 0x7f, RZ, 0xc0, !PT ;  /* 0x0000007f0c037812 */ /* 0x000fc800078ec0ff */
[----:B------:R-:W-:Y:S02]  /*13310*/  LOP3.LUT R9, R9, 0x1f8, RZ, 0xc0, !PT ;  /* 0x000001f809097812 */ /* 0x000fe400078ec0ff */
[----:B------:R-:W-:Y:S02]  /*13320*/  SHF.L.U32 R10, R3, 0x3, RZ ;  /* 0x00000003030a7819 */ /* 0x000fe400000006ff */
        /* <DEDUP_REMOVED lines=53> */
.L_x_867:
[----:B------:R-:W2:Y:S01]  /*13680*/  LDL R9, [R1+0x10] ;  /* 0x0000100001097983 */ /* 0x000ea20000100800 */
        /* <DEDUP_REMOVED lines=27> */
.L_x_682:
[----:B------:R-:W-:Y:S02]  /*13840*/  PLOP3.LUT P2, PT, P2, P0, PT, 0xa2, 0x0 ;  /* 0x000000000000781c */ /* 0x000fe40001741472 */
[----:B------:R-:W-:-:S08]  /*13850*/  @P0 R2UR P2, UR4, R5 ;  /* 0x00000000050402ca */ /* 0x000fd00000040000 */
[----:B------:R-:W-:-:S05]  /*13860*/  @P0 PLOP3.LUT P0, PT, P2, PT, PT, 0x80, 0x0 ;  /* 0x000000000000081c */ /* 0x000fca000170f070 */
[----:B------:R-:W-:Y:S01]  /*13870*/  @!P2 SYNCS.ARRIVE.TRANS64.RED.A0T1 RZ, [UR4+0x16850], RZ ;  /* 0x016850ffffffa9a7 */ /* 0x000fe20008200404 */
[----:B------:R-:W-:Y:S07]  /*13880*/  @!P2 ARRIVES.LDGSTSBAR.64.TRANSCNT [UR4+0x16850] ;  /* 0x01685000ff00a9b0 */ /* 0x000fee0008000a84 */
[----:B------:R-:W-:Y:S05]  /*13890*/  @P0 BRA.U.ANY `(.L_x_682) ;  /* 0xfffffffd00e80947 */ /* 0x000fea000393ffff */
[----:B------:R-:W-:Y:S01]  /*138a0*/  NOP ;  /* 0x0000000000007918 */ /* 0x000fe20000000000 */
[----:B------:R-:W-:Y:S02]  /*138b0*/  IMAD.U32 R2, RZ, RZ, UR38 ;  /* 0x00000026ff027e24 */ /* 0x000fe4000f8e00ff */
[----:B------:R-:W-:-:S03]  /*138c0*/  IMAD.MOV.U32 R24, RZ, RZ, R0 ;  /* 0x000000ffff187224 */ /* 0x000fc600078e0000 */
[----:B------:R-:W-:-:S13]  /*138d0*/  ISETP.NE.AND P3, PT, R2, 0x3, PT ;  /* 0x000000030200780c */ /* 0x000fda0003f65270 */
[----:B------:R-:W-:Y:S05]  /*138e0*/  @!P3 BRA `(.L_x_683) ;  /* 0x000000000004b947 */ /* 0x000fea0003800000 */
[----:B------:R-:W-:Y:S01]  /*138f0*/  BPT.TRAP 0x1 ;  /* 0x000000040000795c */ /* 0x000fe20000300000 */
.L_x_683:
[----:B------:R2:W-:Y:S01]  /*13900*/  STL [R1+0x8], R26 ;  /* 0x0000081a01007387 */ /* 0x0005e20000100800 */
[C---:B------:R-:W-:Y:S01]  /*13910*/  ISETP.GT.AND P0, PT, R26.reuse, RZ, PT ;  /* 0x000000ff1a00720c */ /* 0x040fe20003f04270 */
[----:B------:R2:W-:Y:S01]  /*13920*/  SYNCS.ARRIVE.TRANS64.A1T0 RZ, [R5+URZ+0x16850], RZ ;  /* 0x016850ff05ff79a7 */ /* 0x0005e2000810003f */
[----:B------:R-:W-:Y:S01]  /*13930*/  IADD3 R7, R26, -0x1, RZ ;  /* 0xffffffff1a077810 */ /* 0x000fe20007ffe0ff */
[----:B------:R-:W-:Y:S02]  /*13940*/  IMAD.MOV.U32 R17, RZ, RZ, R28 ;  /* 0x000000ffff117224 */ /* 0x000fe400078e001c */
[----:B------:R-:W-:-:S08]  /*13950*/  IMAD.MOV.U32 R6, RZ, RZ, R25 ;  /* 0x000000ffff067224 */ /* 0x000fd000078e0019 */
[----:B--2---:R-:W-:Y:S05]  /*13960*/  @P0 BRA `(.L_x_684) ;  /* 0xffffffec00f40947 */ /* 0x004fea000383ffff */
.L_x_671:
[----:B------:R-:W-:Y:S05]  /*13970*/  BSYNC B0 ;  /* 0x0000000000007941 */ /* 0x000fea0003800000 */
.L_x_670:
[----:B-1----:R-:W1:Y:S01]  /*13980*/  S2R R0, SR_TID.X ;  /* 0x0000000000007919 */ /* 0x002e620000002100 */
[----:B------:R-:W-:Y:S01]  /*13990*/  BSSY B0, `(.L_x_685) ;  /* 0x0000010000007945 */ /* 0x000fe20003800000 */
[----:B-1----:R-:W-:-:S04]  /*139a0*/  LOP3.LUT R0, R0, 0x7f, RZ, 0xc0, !PT ;  /* 0x0000007f00007812 */ /* 0x002fc800078ec0ff */
[----:B------:R-:W-:-:S13]  /*139b0*/  ISETP.NE.AND P0, PT, R0, RZ, PT ;  /* 0x000000ff0000720c */ /* 0x000fda0003f05270 */
[----:B------:R-:W-:Y:S05]  /*139c0*/  @P0 BRA `(.L_x_686) ;  /* 0x0000000000300947 */ /* 0x000fea0003800000 */
[----:B------:R-:W1:Y:S01]  /*139d0*/  S2R R5, SR_LANEID ;  /* 0x0000000000057919 */ /* 0x000e620000000000 */
[----:B------:R-:W-:Y:S01]  /*139e0*/  VOTEU.ANY UR4, UPT, PT ;  /* 0x0000000000047886 */ /* 0x000fe200038e0100 */
[----:B------:R-:W2:Y:S01]  /*139f0*/  LDC.64 R2, c[0x0][0xc60] ;  /* 0x00031800ff027b82 */ /* 0x000ea20000000a00 */
[----:B------:R-:W1:Y:S02]  /*13a00*/  FLO.U32 R0, UR4 ;  /* 0x0000000400007d00 */ /* 0x000e6400080e0000 */
[----:B-1----:R-:W-:-:S06]  /*13a10*/  ISETP.EQ.U32.AND P0, PT, R0, R5, PT ;  /* 0x000000050000720c */ /* 0x002fcc0003f02070 */
[----:B------:R-:W2:Y:S07]  /*13a20*/  POPC R5, UR4 ;  /* 0x0000000400057d09 */ /* 0x000eae0008000000 */
[----:B--2---:R-:W2:Y:S01]  /*13a30*/  @P0 ATOMG.E.ADD.STRONG.GPU PT, R3, desc[UR42][R2.64], R5 ;  /* 0x00000005020309a8 */ /* 0x004ea200081ee1ea */
[----:B------:R-:W1:Y:S02]  /*13a40*/  S2R R4, SR_LTMASK ;  /* 0x0000000000047919 */ /* 0x000e640000003900 */
[----:B-1----:R-:W-:-:S04]  /*13a50*/  LOP3.LUT R4, R4, UR4, RZ, 0xc0, !PT ;  /* 0x0000000404047c12 */ /* 0x002fc8000f8ec0ff */
[----:B0-----:R-:W0:Y:S01]  /*13a60*/  POPC R7, R4 ;  /* 0x0000000400077309 */ /* 0x001e220000000000 */
[----:B--2---:R-:W0:Y:S02]  /*13a70*/  SHFL.IDX PT, R0, R3, R0, 0x1f ;  /* 0x00001f0003007589 */ /* 0x004e2400000e0000 */
[----:B0-----:R-:W-:-:S07]  /*13a80*/  IADD3 R16, R0, UR37, R7 ;  /* 0x0000002500107c10 */ /* 0x001fce000fffe007 */
.L_x_686:
[----:B------:R-:W-:Y:S05]  /*13a90*/  BSYNC B0 ;  /* 0x0000000000007941 */ /* 0x000fea0003800000 */
.L_x_685:
[----:B------:R-:W-:-:S05]  /*13aa0*/  IMAD.U32 R0, RZ, RZ, UR38 ;  /* 0x00000026ff007e24 */ /* 0x000fca000f8e00ff */
[----:B------:R-:W-:-:S13]  /*13ab0*/  ISETP.NE.AND P0, PT, R0, 0x3, PT ;  /* 0x000000030000780c */ /* 0x000fda0003f05270 */
[----:B------:R-:W-:Y:S05]  /*13ac0*/  @!P0 BRA `(.L_x_687) ;  /* 0x0000000000048947 */ /* 0x000fea0003800000 */
[----:B------:R-:W-:Y:S01]  /*13ad0*/  BPT.TRAP 0x1 ;  /* 0x000000040000795c */ /* 0x000fe20000300000 */
.L_x_687:
[----:B------:R-:W0:Y:S01]  /*13ae0*/  LDL.LU R2, [R1+0x18] ;  /* 0x0000180001027983 */ /* 0x000e220000300800 */
[----:B------:R-:W-:Y:S01]  /*13af0*/  IMAD R0, R25, 0x8, R22 ;  /* 0x0000000819007824 */ /* 0x000fe200078e0216 */
[----:B------:R-:W-:Y:S01]  /*13b00*/  SHF.L.U32 R3, R28, 0x1f, RZ ;  /* 0x0000001f1c037819 */ /* 0x000fe200000006ff */
[----:B------:R-:W-:Y:S03]  /*13b10*/  BSSY B0, `(.L_x_688) ;  /* 0x0000004000007945 */ /* 0x000fe60003800000 */
[----:B------:R-:W1:Y:S01]  /*13b20*/  SYNCS.PHASECHK.TRANS64.TRYWAIT P0, [R0+URZ+0x16860], R3 ;  /* 0x01686003000075a7 */ /* 0x000e62000800017f */
[----:B0-----:R-:W-:Y:S01]  /*13b30*/  IMAD R6, R26, -0x80, R2 ;  /* 0xffffff801a067824 */ /* 0x001fe200078e0202 */
[----:B-1----:R-:W-:Y:S06]  /*13b40*/  @!P0 BRA `(.L_x_689) ;  /* 0x0000005400cc8947 */ /* 0x002fec0003800000 */
.L_x_868:
[----:B------:R-:W-:Y:S05]  /*13b50*/  BSYNC B0 ;  /* 0x0000000000007941 */ /* 0x000fea0003800000 */
.L_x_688:
[----:B------:R-:W1:Y:S01]  /*13b60*/  S2R R8, SR_TID.X ;  /* 0x0000000000087919 */ /* 0x000e620000002100 */
[----:B------:R-:W-:Y:S01]  /*13b70*/  ULDC UR4, c[0x0][0x2f4] ;  /* 0x0000bd0000047ab9 */ /* 0x000fe20000000800 */
[C---:B-1----:R-:W-:Y:S01]  /*13b80*/  IMAD.SHL.U32 R2, R8.reuse, 0x8, RZ ;  /* 0x0000000808027824 */ /* 0x042fe200078e00ff */
[C---:B------:R-:W-:Y:S01]  /*13b90*/  LOP3.LUT R5, R8.reuse, 0x7f, RZ, 0xc0, !PT ;  /* 0x0000007f08057812 */ /* 0x040fe200078ec0ff */
[----:B------:R-:W-:-:S03]  /*13ba0*/  IMAD.SHL.U32 R7, R8, 0x8, RZ ;  /* 0x0000000808077824 */ /* 0x000fc600078e00ff */
[----:B------:R-:W-:Y:S01]  /*13bb0*/  LOP3.LUT R2, R2, 0x1f8, RZ, 0xc0, !PT ;  /* 0x000001f802027812 */ /* 0x000fe200078ec0ff */
[----:B------:R-:W-:Y:S01]  /*13bc0*/  IMAD.SHL.U32 R4, R5, 0x8, RZ ;  /* 0x0000000805047824 */ /* 0x000fe200078e00ff */
[----:B------:R-:W-:Y:S02]  /*13bd0*/  LOP3.LUT R7, R7, 0x38, RZ, 0xc0, !PT ;  /* 0x0000003807077812 */ /* 0x000fe400078ec0ff */
[----:B------:R-:W-:Y:S02]  /*13be0*/  LOP3.LUT R2, R2, 0x38, R8, 0x78, !PT ;  /* 0x0000003802027812 */ /* 0x000fe400078e7808 */
[----:B------:R-:W-:Y:S01]  /*13bf0*/  ISETP.GE.AND P0, PT, R7, UR4, PT ;  /* 0x0000000407007c0c */ /* 0x000fe2000bf06270 */
[----:B------:R-:W-:Y:S01]  /*13c00*/  UMOV UR4, 0xffffffff ;  /* 0xffffffff00047882 */ /* 0x000fe20000000000 */
[----:B------:R-:W-:Y:S02]  /*13c10*/  SHF.R.U32.HI R5, RZ, 0x3, R5 ;  /* 0x00000003ff057819 */ /* 0x000fe40000011605 */
[----:B------:R-:W-:-:S03]  /*13c20*/  LOP3.LUT R2, R2, 0x200, R4, 0xf8, !PT ;  /* 0x0000020002027812 */ /* 0x000fc600078ef804 */
[----:B------:R-:W-:Y:S01]  /*13c30*/  IMAD.IADD R6, R6, 0x1, -R5 ;  /* 0x0000000106067824 */ /* 0x000fe200078e0a05 */
[----:B------:R-:W-:Y:S01]  /*13c40*/  LEA R4, R25, R2, 0xd ;  /* 0x0000000219047211 */ /* 0x000fe200078e68ff */
[----:B------:R-:W-:Y:S06]  /*13c50*/  BRA.DIV UR4, `(.L_x_690) ;  /* 0x00000056049c7947 */ /* 0x000fec000b800000 */
[----:B------:R-:W1:Y:S01]  /*13c60*/  SHFL.IDX PT, R14, R23, RZ, 0x181f ;  /* 0x00181fff170e7589 */ /* 0x000e6200000e0000 */
[----:B------:R-:W-:Y:S01]  /*13c70*/  IMAD.SHL.U32 R5, R7, 0x2, RZ ;  /* 0x0000000207057824 */ /* 0x000fe200078e00ff */
[----:B------:R-:W-:Y:S01]  /*13c80*/  ISETP.LT.OR P1, PT, R6, 0x1, P0 ;  /* 0x000000010600780c */ /* 0x000fe20000721670 */
[----:B------:R-:W-:Y:S01]  /*13c90*/  IMAD R4, R4, 0x2, R22 ;  /* 0x0000000204047824 */ /* 0x000fe200078e0216 */
[----:B0-----:R-:W0:Y:S02]  /*13ca0*/  SHFL.IDX PT, R3, R24, RZ, 0x181f ;  /* 0x00181fff18037589 */ /* 0x001e2400000e0000 */
[----:B-1----:R-:W-:Y:S02]  /*13cb0*/  IADD3 R2, P2, R14, R5, RZ ;  /* 0x000000050e027210 */ /* 0x002fe40007f5e0ff */
[----:B------:R-:W1:Y:S03]  /*13cc0*/  SHFL.IDX PT, R14, R23, 0x1, 0x181f ;  /* 0x00381f00170e7f89 */ /* 0x000e6600000e0000 */
[----:B0-----:R-:W-:-:S05]  /*13cd0*/  IMAD.X R3, RZ, RZ, R3, P2 ;  /* 0x000000ffff037224 */ /* 0x001fca00010e0603 */
[----:B------:R0:W-:Y:S01]  /*13ce0*/  LDGSTS.E.BYPASS.LTC128B.128 [R4+0x400], desc[UR42][R2.64], !P1 ;  /* 0x0040000002047fae */ /* 0x0001e2000c901d6a */
[----:B------:R-:W-:-:S03]  /*13cf0*/  ISETP.LT.OR P1, PT, R6, 0x11, P0 ;  /* 0x000000110600780c */ /* 0x000fc60000721670 */
[----:B0-----:R-:W0:Y:S01]  /*13d00*/  SHFL.IDX PT, R3, R24, 0x1, 0x181f ;  /* 0x00381f0018037f89 */ /* 0x001e2200000e0000 */
[----:B-1----:R-:W-:-:S03]  /*13d10*/  IADD3 R2, P2, R14, R5, RZ ;  /* 0x000000050e027210 */ /* 0x002fc60007f5e0ff */
[----:B------:R-:W1:Y:S02]  /*13d20*/  SHFL.IDX PT, R14, R23, 0x2, 0x181f ;  /* 0x00581f00170e7f89 */ /* 0x000e6400000e0000 */
        /* <DEDUP_REMOVED lines=29> */
[----:B------:R-:W1:Y:S04]  /*13f00*/  SHFL.IDX PT, R24, R24, 0x7, 0x181f ;  /* 0x00f81f0018187f89 */ /* 0x000e6800000e0000 */
[----:B------:R2:W3:Y:S01]  /*13f10*/  SHFL.IDX PT, R14, R23, 0x7, 0x181f ;  /* 0x00f81f00170e7f89 */ /* 0x0004e200000e0000 */
[----:B0-----:R-:W-:-:S05]  /*13f20*/  IADD3.X R3, RZ, R3, RZ, P2, !PT ;  /* 0x00000003ff037210 */ /* 0x001fca00017fe4ff */
[----:B-1----:R2:W-:Y:S02]  /*13f30*/  LDGSTS.E.BYPASS.LTC128B.128 [R4+0x3400], desc[UR42][R2.64], !P1 ;  /* 0x0340000002047fae */ /* 0x0025e4000c901d6a */
.L_x_886:
[----:B------:R-:W-:Y:S02]  /*13f40*/  ISETP.LT.OR P0, PT, R6, 0x71, P0 ;  /* 0x000000710600780c */ /* 0x000fe40000701670 */
[----:B--23--:R-:W-:-:S05]  /*13f50*/  IADD3 R2, P1, R14, R5, RZ ;  /* 0x000000050e027210 */ /* 0x00cfca0007f3e0ff */
[----:B------:R-:W-:-:S06]  /*13f60*/  IMAD.X R3, RZ, RZ, R24, P1 ;  /* 0x000000ffff037224 */ /* 0x000fcc00008e0618 */
[----:B------:R-:W-:Y:S01]  /*13f70*/  @!PT LDS RZ, [RZ] ;  /* 0x00000000fffff984 */ /* 0x000fe20000000800 */
[----:B------:R-:W-:Y:S01]  /*13f80*/  @!PT LDS RZ, [RZ] ;  /* 0x00000000fffff984 */ /* 0x000fe20000000800 */
[----:B------:R-:W-:Y:S01]  /*13f90*/  @!PT LDS RZ, [RZ] ;  /* 0x00000000fffff984 */ /* 0x000fe20000000800 */
[----:B------:R0:W-:Y:S01]  /*13fa0*/  LDGSTS.E.BYPASS.LTC128B.128 [R4+0x3c00], desc[UR42][R2.64], !P0 ;  /* 0x03c0000002047fae */ /* 0x0001e2000c101d6a */
[----:B------:R-:W-:Y:S01]  /*13fb0*/  PLOP3.LUT P0, PT, PT, PT, PT, 0x80, 0x0 ;  /* 0x000000000000781c */ /* 0x000fe20003f0f070 */
[----:B------:R-:W-:-:S12]  /*13fc0*/  NOP ;  /* 0x0000000000007918 */ /* 0x000fd80000000000 */
.L_x_691:
        /* <DEDUP_REMOVED lines=11> */
.L_x_692:
[----:B------:R0:W-:Y:S01]  /*14080*/  SYNCS.ARRIVE.TRANS64.A1T0 RZ, [R0+URZ+0x16850], RZ ;  /* 0x016850ff00ff79a7 */ /* 0x0001e2000810003f */
[----:B------:R-:W-:-:S05]  /*14090*/  VIADD R25, R25, 0x1 ;  /* 0x0000000119197836 */ /* 0x000fca0000000000 */
[----:B------:R-:W-:-:S04]  /*140a0*/  ISETP.NE.AND P0, PT, R25, 0x2, PT ;  /* 0x000000021900780c */ /* 0x000fc80003f05270 */
[----:B------:R-:W-:Y:S02]  /*140b0*/  SEL R3, RZ, 0x1, P0 ;  /* 0x00000001ff037807 */ /* 0x000fe40000000000 */
[----:B------:R-:W-:Y:S02]  /*140c0*/  SEL R25, R25, RZ, P0 ;  /* 0x000000ff19197207 */ /* 0x000fe40000000000 */
[----:B0-----:R-:W-:-:S07]  /*140d0*/  LOP3.LUT R28, R28, R3, RZ, 0x3c, !PT ;  /* 0x000000031c1c7212 */ /* 0x001fce00078e3cff */
.L_x_651:
[----:B------:R-:W-:Y:S05]  /*140e0*/  BSYNC B7 ;  /* 0x0000000000077941 */ /* 0x000fea0003800000 */
.L_x_649:
[----:B------:R-:W2:Y:S02]  /*140f0*/  LDL R0, [R1] ;  /* 0x0000000001007983 */ /* 0x000ea40000100800 */
        /* <DEDUP_REMOVED lines=8> */
[----:B------:R0:W1:Y:S01]  /*14180*/  LDS.128 R16, [R22+0x168d0] ;  /* 0x0168d00016107984 */ /* 0x0000620000000c00 */
[----:B------:R-:W-:Y:S06]  /*14190*/  BAR.ARV 0x4, 0x200 ;  /* 0x0108000000007b1d */ /* 0x000fec0000002000 */
[----:B------:R-:W-:Y:S05]  /*141a0*/  BRA `(.L_x_694) ;  /* 0x0000000800407947 */ /* 0x000fea0003800000 */
.L_x_693:
        /* <DEDUP_REMOVED lines=10> */
[----:B------:R0:W2:Y:S01]  /*14250*/  @!P1 LDG.E R3, desc[UR42][R2.64] ;  /* 0x0000002a02039981 */ /* 0x0000a2000c1e1900 */
[C---:B------:R-:W-:Y:S02]  /*14260*/  ISETP.GE.U32.AND P2, PT, R8.reuse, 0x2, PT ;  /* 0x000000020800780c */ /* 0x040fe40003f46070 */
[C---:B------:R-:W-:Y:S01]  /*14270*/  ISETP.GE.U32.AND P3, PT, R8.reuse, 0x4, PT ;  /* 0x000000040800780c */ /* 0x040fe20003f66070 */
[----:B------:R-:W-:Y:S01]  /*14280*/  SHFL.IDX PT, R0, R16, RZ, 0x1f ;  /* 0x00001fff10007589 */ /* 0x000fe200000e0000 */
[C---:B------:R-:W-:Y:S02]  /*14290*/  ISETP.GE.U32.AND P4, PT, R8.reuse, 0x8, PT ;  /* 0x000000080800780c */ /* 0x040fe40003f86070 */
[C---:B------:R-:W-:Y:S01]  /*142a0*/  ISETP.GE.U32.AND P5, PT, R8.reuse, 0x10, PT ;  /* 0x000000100800780c */ /* 0x040fe20003fa6070 */
[----:B------:R-:W-:Y:S01]  /*142b0*/  SHFL.IDX PT, R4, R16, 0x1, 0x1f ;  /* 0x00201f0010047f89 */ /* 0x000fe200000e0000 */
[----:B0-----:R-:W-:Y:S02]  /*142c0*/  IMAD.MOV.U32 R2, RZ, RZ, RZ ;  /* 0x000000ffff027224 */ /* 0x001fe400078e00ff */
[----:B--2---:R-:W-:Y:S01]  /*142d0*/  @!P1 IMAD.MOV.U32 R2, RZ, RZ, R3 ;  /* 0x000000ffff029224 */ /* 0x004fe200078e0003 */
[----:B------:R-:W-:-:S04]  /*142e0*/  ISETP.NE.AND P1, PT, R8, RZ, PT ;  /* 0x000000ff0800720c */ /* 0x000fc80003f25270 */
        /* <DEDUP_REMOVED lines=16> */
.L_x_896:
[----:B------:R-:W-:Y:S02]  /*143f0*/  ULDC UR4, c[0x0][0xc38] ;  /* 0x00030e0000047ab9 */ /* 0x000fe40000000800 */
[----:B------:R-:W-:-:S04]  /*14400*/  IMAD.U32 R16, RZ, RZ, UR4 ;  /* 0x00000004ff107e24 */ /* 0x000fc8000f8e00ff */
[----:B-1----:R-:W-:-:S04]  /*14410*/  IMAD R5, R14, R16, RZ ;  /* 0x000000100e057224 */ /* 0x002fc800078e02ff */
[----:B------:R-:W-:-:S05]  /*14420*/  IMAD.IADD R4, R4, 0x1, R5 ;  /* 0x0000000104047824 */ /* 0x000fca00078e0205 */
[----:B------:R-:W-:-:S13]  /*14430*/  ISETP.GT.AND P6, PT, R4, R0, PT ;  /* 0x000000000400720c */ /* 0x000fda0003fc4270 */
[----:B------:R-:W-:Y:S05]  /*14440*/  @P6 BRA `(.L_x_696) ;  /* 0x00000000009c6947 */ /* 0x000fea0003800000 */
.L_x_701:
[----:B------:R-:W1:Y:S01]  /*14450*/  LDC R6, c[0x0][0xc3c] ;  /* 0x00030f00ff067b82 */ /* 0x000e620000000800 */
[----:B------:R-:W-:-:S05]  /*14460*/  VIADD R19, R19, 0x1f ;  /* 0x0000001f13137836 */ /* 0x000fca0000000000 */
[----:B-1----:R-:W-:-:S13]  /*14470*/  ISETP.GE.AND P6, PT, R19, R6, PT ;  /* 0x000000061300720c */ /* 0x002fda0003fc6270 */
[----:B------:R-:W-:Y:S05]  /*14480*/  @P6 BRA `(.L_x_697) ;  /* 0x0000000400446947 */ /* 0x000fea0003800000 */
[----:B------:R-:W1:Y:S01]  /*14490*/  S2R R2, SR_TID.X ;  /* 0x0000000000027919 */ /* 0x000e620000002100 */
[----:B------:R-:W-:Y:S01]  /*144a0*/  BSSY B0, `(.L_x_698) ;  /* 0x0000009000007945 */ /* 0x000fe20003800000 */
[----:B-1----:R-:W-:-:S05]  /*144b0*/  LOP3.LUT R2, R2, 0x1f, RZ, 0xc0, !PT ;  /* 0x0000001f02027812 */ /* 0x002fca00078ec0ff */
[----:B------:R-:W-:Y:S02]  /*144c0*/  IMAD.IADD R5, R19, 0x1, R2 ;  /* 0x0000000113057824 */ /* 0x000fe400078e0202 */
[----:B------:R-:W-:-:S03]  /*144d0*/  IMAD.MOV.U32 R2, RZ, RZ, RZ ;  /* 0x000000ffff027224 */ /* 0x000fc600078e00ff */
[----:B------:R-:W-:-:S13]  /*144e0*/  ISETP.GE.OR P6, PT, R5, R6, !P0 ;  /* 0x000000060500720c */ /* 0x000fda00047c6670 */
[----:B------:R-:W-:Y:S05]  /*144f0*/  @P6 BRA `(.L_x_699) ;  /* 0x00000000000c6947 */ /* 0x000fea0003800000 */
[----:B0-----:R-:W0:Y:S02]  /*14500*/  LDC.64 R2, c[0x0][0xc80] ;  /* 0x00032000ff027b82 */ /* 0x001e240000000a00 */
[----:B0-----:R-:W-:-:S06]  /*14510*/  IMAD.WIDE R2, R5, 0x4, R2 ;  /* 0x0000000405027825 */ /* 0x001fcc00078e0202 */
[----:B------:R1:W5:Y:S02]  /*14520*/  LDG.E R2, desc[UR42][R2.64] ;  /* 0x0000002a02027981 */ /* 0x000364000c1e1900 */
.L_x_699:
[----:B------:R-:W-:Y:S05]  /*14530*/  BSYNC B0 ;  /* 0x0000000000007941 */ /* 0x000fea0003800000 */
.L_x_698:
[----:B------:R-:W-:-:S03]  /*14540*/  UMOV UR4, 0xffffffff ;  /* 0xffffffff00047882 */ /* 0x000fc60000000000 */
[----:B------:R-:W-:Y:S05]  /*14550*/  BRA.DIV UR4, `(.L_x_700) ;  /* 0x0000005a04ac7947 */ /* 0x000fea000b800000 */
[----:B-----5:R-:W2:Y:S02]  /*14560*/  SHFL.UP PT, R14, R2, 0x1, RZ ;  /* 0x04200000020e7989 */ /* 0x020ea400000e00ff */
[----:B--2---:R-:W-:-:S04]  /*14570*/  SEL R13, R14, RZ, P1 ;  /* 0x000000ff0e0d7207 */ /* 0x004fc80000800000 */
[----:B------:R-:W-:-:S05]  /*14580*/  IADD3 R13, R2, R13, RZ ;  /* 0x0000000d020d7210 */ /* 0x000fca0007ffe0ff */
[----:B------:R-:W2:Y:S02]  /*14590*/  SHFL.UP PT, R14, R13, 0x2, RZ ;  /* 0x044000000d0e7989 */ /* 0x000ea400000e00ff */
[----:B--2---:R-:W-:-:S05]  /*145a0*/  SEL R14, R14, RZ, P2 ;  /* 0x000000ff0e0e7207 */ /* 0x004fca0001000000 */
[----:B01----:R-:W-:-:S05]  /*145b0*/  IMAD.IADD R3, R13, 0x1, R14 ;  /* 0x000000010d037824 */ /* 0x003fca00078e020e */
        /* <DEDUP_REMOVED lines=10> */
.L_x_904:
[----:B------:R-:W-:Y:S02]  /*14660*/  ULDC UR4, c[0x0][0xc38] ;  /* 0x00030e0000047ab9 */ /* 0x000fe40000000800 */
[----:B------:R-:W-:-:S04]  /*14670*/  IMAD.U32 R16, RZ, RZ, UR4 ;  /* 0x00000004ff107e24 */ /* 0x000fc8000f8e00ff */
[----:B-1----:R-:W-:-:S04]  /*14680*/  IMAD R5, R14, R16, RZ ;  /* 0x000000100e057224 */ /* 0x002fc800078e02ff */
[----:B------:R-:W-:-:S05]  /*14690*/  IMAD.IADD R4, R5, 0x1, R4 ;  /* 0x0000000105047824 */ /* 0x000fca00078e0204 */
[----:B------:R-:W-:-:S13]  /*146a0*/  ISETP.GT.AND P6, PT, R4, R0, PT ;  /* 0x000000000400720c */ /* 0x000fda0003fc4270 */
[----:B------:R-:W-:Y:S05]  /*146b0*/  @!P6 BRA `(.L_x_701) ;  /* 0xfffffffc0064e947 */ /* 0x000fea000383ffff */
.L_x_696:
        /* <DEDUP_REMOVED lines=8> */
.L_x_908:
[----:B------:R-:W-:Y:S01]  /*14740*/  ISETP.NE.AND P0, PT, R6, RZ, PT ;  /* 0x000000ff0600720c */ /* 0x000fe20003f05270 */
[----:B------:R-:W-:-:S12]  /*14750*/  IMAD.MOV.U32 R14, RZ, RZ, RZ ;  /* 0x000000ffff0e7224 */ /* 0x000fd800078e00ff */
[----:B------:R-:W-:Y:S05]  /*14760*/  @!P0 BRA `(.L_x_703) ;  /* 0x0000000000108947 */ /* 0x000fea0003800000 */
[----:B------:R-:W-:Y:S01]  /*14770*/  UMOV UR4, 0xffffffff ;  /* 0xffffffff00047882 */ /* 0x000fe20000000000 */
[----:B------:R-:W-:Y:S02]  /*14780*/  IADD3 R12, R4, -0x1, RZ ;  /* 0xffffffff040c7810 */ /* 0x000fe40007ffe0ff */
[----:B------:R-:W-:Y:S05]  /*14790*/  BRA.DIV UR4, `(.L_x_704) ;  /* 0x0000005e04207947 */ /* 0x000fea000b800000 */
[----:B------:R3:W4:Y:S02]  /*147a0*/  SHFL.IDX PT, R14, R3, R12, 0x1f ;  /* 0x00001f0c030e7589 */ /* 0x00072400000e0000 */
.L_x_703:
[----:B--2---:R-:W-:Y:S01]  /*147b0*/  IABS R6, R17 ;  /* 0x0000001100067213 */ /* 0x004fe20000000000 */
[----:B----4-:R-:W-:Y:S02]  /*147c0*/  IMAD R16, R14, R16, R5 ;  /* 0x000000100e107224 */ /* 0x010fe400078e0205 */
[----:B------:R-:W-:Y:S01]  /*147d0*/  IMAD.IADD R19, R4, 0x1, R19 ;  /* 0x0000000104137824 */ /* 0x000fe200078e0213 */
[----:B------:R-:W2:Y:S01]  /*147e0*/  I2F.RP R7, R6 ;  /* 0x0000000600077306 */ /* 0x000ea20000209400 */
[----:B------:R-:W-:-:S07]  /*147f0*/  IMAD.IADD R0, R0, 0x1, -R16 ;  /* 0x0000000100007824 */ /* 0x000fce00078e0a10 */
[----:B--2---:R-:W1:Y:S02]  /*14800*/  MUFU.RCP R7, R7 ;  /* 0x0000000700077308 */ /* 0x004e640000001000 */
[----:B-1----:R-:W-:-:S06]  /*14810*/  VIADD R2, R7, 0xffffffe ;  /* 0x0ffffffe07027836 */ /* 0x002fcc0000000000 */
[----:B0--3--:R0:W1:Y:S02]  /*14820*/  F2I.FTZ.U32.TRUNC.NTZ R3, R2 ;  /* 0x0000000200037305 */ /* 0x009064000021f000 */
[----:B0-----:R-:W-:Y:S02]  /*14830*/  IMAD.MOV.U32 R2, RZ, RZ, RZ ;  /* 0x000000ffff027224 */ /* 0x001fe400078e00ff */
[----:B-1----:R-:W-:-:S04]  /*14840*/  IMAD.MOV R5, RZ, RZ, -R3 ;  /* 0x000000ffff057224 */ /* 0x002fc800078e0a03 */
        /* <DEDUP_REMOVED lines=14> */
[----:B------:R-:W-:-:S05]  /*14930*/  @P0 VIADD R3, R3, 0x1 ;  /* 0x0000000103030836 */ /* 0x000fca0000000000 */
[----:B------:R-:W-:Y:S02]  /*14940*/  @!P2 IADD3 R3, -R3, RZ, RZ ;  /* 0x000000ff0303a210 */ /* 0x000fe40007ffe1ff */
[----:B------:R-:W-:-:S05]  /*14950*/  @!P1 LOP3.LUT R3, RZ, R17, RZ, 0x33, !PT ;  /* 0x00000011ff039212 */ /* 0x000fca00078e33ff */
[--C-:B------:R-:W-:Y:S02]  /*14960*/  IMAD.MOV R2, RZ, RZ, -R3.reuse ;  /* 0x000000ffff027224 */ /* 0x100fe400078e0a03 */
[----:B------:R-:W-:Y:S02]  /*14970*/  IMAD.MOV.U32 R18, RZ, RZ, R3 ;  /* 0x000000ffff127224 */ /* 0x000fe400078e0003 */
[----:B------:R-:W-:Y:S01]  /*14980*/  IMAD R17, R17, R2, R0 ;  /* 0x0000000211117224 */ /* 0x000fe200078e0200 */
[----:B------:R-:W-:Y:S06]  /*14990*/  BRA `(.L_x_705) ;  /* 0x00000000001c7947 */ /* 0x000fec0003800000 */
.L_x_697:
[----:B------:R-:W-:Y:S01]  /*149a0*/  UMOV UR4, URZ ;  /* 0x0000003f00047c82 */ /* 0x000fe20008000000 */
[----:B------:R-:W-:Y:S01]  /*149b0*/  UMOV UR5, URZ ;  /* 0x0000003f00057c82 */ /* 0x000fe20008000000 */
[----:B------:R-:W-:Y:S01]  /*149c0*/  ULDC UR6, c[0x0][0xc3c] ;  /* 0x00030f0000067ab9 */ /* 0x000fe20000000800 */
[----:B------:R-:W-:Y:S02]  /*149d0*/  IMAD.MOV.U32 R16, RZ, RZ, R0 ;  /* 0x000000ffff107224 */ /* 0x000fe400078e0000 */
[----:B------:R-:W-:Y:S02]  /*149e0*/  IMAD.U32 R17, RZ, RZ, UR4 ;  /* 0x00000004ff117e24 */ /* 0x000fe4000f8e00ff */
[----:B------:R-:W-:Y:S02]  /*149f0*/  IMAD.U32 R18, RZ, RZ, UR5 ;  /* 0x00000005ff127e24 */ /* 0x000fe4000f8e00ff */
[----:B------:R-:W-:-:S07]  /*14a00*/  IMAD.U32 R19, RZ, RZ, UR6 ;  /* 0x00000006ff137e24 */ /* 0x000fce000f8e00ff */
.L_x_705:
[----:B------:R-:W1:Y:S01]  /*14a10*/  S2R R0, SR_TID.X ;  /* 0x0000000000007919 */ /* 0x000e620000002100 */
[----:B------:R-:W-:Y:S05]  /*14a20*/  WARPSYNC.ALL ;  /* 0x0000000000007948 */ /* 0x000fea0003800000 */
[----:B------:R-:W-:Y:S01]  /*14a30*/  BAR.SYNC.DEFER_BLOCKING 0x4, 0x200 ;  /* 0x0108000000007b1d */ /* 0x000fe20000010000 */
[----:B-1----:R-:W-:-:S04]  /*14a40*/  LOP3.LUT R0, R0, 0x1f, RZ, 0xc0, !PT ;  /* 0x0000001f00007812 */ /* 0x002fc800078ec0ff */
[----:B------:R-:W-:-:S13]  /*14a50*/  ISETP.NE.AND P0, PT, R0, RZ, PT ;  /* 0x000000ff0000720c */ /* 0x000fda0003f05270 */
[----:B0-----:R-:W0:Y:S01]  /*14a60*/  @!P0 S2R R3, SR_CgaCtaId ;  /* 0x0000000000038919 */ /* 0x001e220000008800 */
[----:B------:R-:W-:-:S04]  /*14a70*/  @!P0 MOV R0, 0x400 ;  /* 0x0000040000008802 */ /* 0x000fc80000000f00 */
[----:B0-----:R-:W-:-:S05]  /*14a80*/  @!P0 LEA R22, R3, R0, 0x18 ;  /* 0x0000000003168211 */ /* 0x001fca00078ec0ff */
[----:B------:R2:W-:Y:S01]  /*14a90*/  @!P0 STS.128 [R22+0x168d0], R16 ;  /* 0x0168d01016008388 */ /* 0x0005e20000000c00 */
[----:B------:R-:W-:Y:S06]  /*14aa0*/  BAR.ARV 0x5, 0x200 ;  /* 0x0148000000007b1d */ /* 0x000fec0000002000 */
.L_x_694:
[----:B------:R-:W-:Y:S02]  /*14ab0*/  ULDC UR4, c[0x0][0xc3c] ;  /* 0x00030f0000047ab9 */ /* 0x000fe40000000800 */
[----:B-1----:R-:W-:-:S13]  /*14ac0*/  ISETP.GE.AND P0, PT, R19, UR4, PT ;  /* 0x0000000413007c0c */ /* 0x002fda000bf06270 */
[----:B------:R-:W-:Y:S05]  /*14ad0*/  @!P0 BRA `(.L_x_706) ;  /* 0xffffffa8000c8947 */ /* 0x000fea000383ffff */
[----:B------:R-:W-:Y:S05]  /*14ae0*/  BSYNC B8 ;  /* 0x0000000000087941 */ /* 0x000fea0003800000 */
.L_x_613:
[----:B--2---:R-:W2:Y:S01]  /*14af0*/  LDL.LU R0, [R1+0x40] ;  /* 0x0000400001007983 */ /* 0x004ea20000300800 */
[----:B------:R-:W-:Y:S01]  /*14b00*/  BSSY B0, `(.L_x_707) ;  /* 0x000000b000007945 */ /* 0x000fe20003800000 */
[----:B------:R-:W1:Y:S01]  /*14b10*/  S2R R5, SR_CgaCtaId ;  /* 0x0000000000057919 */ /* 0x000e620000008800 */
[----:B--2---:R-:W-:-:S05]  /*14b20*/  VIADD R0, R0, 0x1 ;  /* 0x0000000100007836 */ /* 0x004fca0000000000 */
[----:B0-----:R-:W-:-:S04]  /*14b30*/  LEA.HI R2, R0, R0, RZ, 0x1 ;  /* 0x0000000000027211 */ /* 0x001fc800078f08ff */
[----:B------:R-:W-:Y:S02]  /*14b40*/  LOP3.LUT R3, R2, 0xfffffffe, RZ, 0xc0, !PT ;  /* 0xfffffffe02037812 */ /* 0x000fe400078ec0ff */
[----:B------:R-:W-:Y:S02]  /*14b50*/  MOV R2, 0x400 ;  /* 0x0000040000027802 */ /* 0x000fe40000000f00 */
[----:B------:R-:W-:Y:S02]  /*14b60*/  IADD3 R0, R0, -R3, RZ ;  /* 0x8000000300007210 */ /* 0x000fe40007ffe0ff */
[----:B-1----:R-:W-:Y:S02]  /*14b70*/  LEA R4, R5, R2, 0x18 ;  /* 0x0000000205047211 */ /* 0x002fe400078ec0ff */
[----:B------:R-:W-:-:S04]  /*14b80*/  SHF.L.U32 R0, R0, 0x1f, RZ ;  /* 0x0000001f00007819 */ /* 0x000fc800000006ff */
[----:B------:R-:W0:Y:S02]  /*14b90*/  SYNCS.PHASECHK.TRANS64.TRYWAIT P0, [R4+URZ+0x16820], R0 ;  /* 0x01682000040075a7 */ /* 0x000e24000800017f */
[----:B0-----:R-:W-:Y:S05]  /*14ba0*/  @!P0 BRA `(.L_x_708) ;  /* 0x0000005800408947 */ /* 0x001fea0003800000 */
.L_x_911:
[----:B------:R-:W-:Y:S05]  /*14bb0*/  BSYNC B0 ;  /* 0x0000000000007941 */ /* 0x000fea0003800000 */
.L_x_707:
[----:B------:R-:W-:-:S03]  /*14bc0*/  UMOV UR4, 0xffffffff ;  /* 0xffffffff00047882 */ /* 0x000fc60000000000 */
[----:B------:R-:W-:Y:S05]  /*14bd0*/  BRA.DIV UR4, `(.L_x_709) ;  /* 0x0000005a04487947 */ /* 0x000fea000b800000 */
[----:B0-----:R-:W0:Y:S02]  /*14be0*/  S2R R0, SR_TID.X ;  /* 0x0000000000007919 */ /* 0x001e240000002100 */
[----:B0-----:R-:W-:-:S04]  /*14bf0*/  SHF.R.U32.HI R0, RZ, 0x5, R0 ;  /* 0x00000005ff007819 */ /* 0x001fc80000011600 */
[----:B------:R-:W-:-:S05]  /*14c00*/  LOP3.LUT R0, R0, 0x3, RZ, 0xc0, !PT ;  /* 0x0000000300007812 */ /* 0x000fca00078ec0ff */
[----:B------:R0:W1:Y:S02]  /*14c10*/  SHFL.IDX PT, R14, R0, RZ, 0x1f ;  /* 0x00001fff000e7589 */ /* 0x00006400000e0000 */
.L_x_914:
[----:B-1----:R-:W-:-:S13]  /*14c20*/  ISETP.NE.AND P0, PT, R14, RZ, PT ;  /* 0x000000ff0e00720c */ /* 0x002fda0003f05270 */
[----:B------:R-:W-:Y:S05]  /*14c30*/  @P0 BRA `(.L_x_474) ;  /* 0x0000000000880947 */ /* 0x000fea0003800000 */
[----:B------:R-:W-:-:S03]  /*14c40*/  UMOV UR4, 0xffffffff ;  /* 0xffffffff00047882 */ /* 0x000fc60000000000 */
[----:B------:R-:W-:Y:S05]  /*14c50*/  BRA.DIV UR4, `(.L_x_710) ;  /* 0x0000005a045c7947 */ /* 0x000fea000b800000 */
[----:B------:R-:W-:-:S13]  /*14c60*/  ELECT P6, URZ, PT ;  /* 0x00000000003f782f */ /* 0x000fda00038c0000 */
.L_x_917:
[----:B------:R-:W-:Y:S05]  /*14c70*/  @!P6 BRA `(.L_x_474) ;  /* 0x000000000078e947 */ /* 0x000fea0003800000 */
[----:B------:R-:W-:-:S06]  /*14c80*/  ULOP3.LUT UR4, UR36, 0x2, URZ, 0xfc, !UPT ;  /* 0x0000000224047892 */ /* 0x000fcc000f8efc3f */
[----:B0-----:R-:W-:-:S05]  /*14c90*/  IMAD.U32 R0, RZ, RZ, UR4 ;  /* 0x00000004ff007e24 */ /* 0x001fca000f8e00ff */
[----:B------:R-:W-:-:S13]  /*14ca0*/  ISETP.NE.AND P0, PT, R0, 0x3, PT ;  /* 0x000000030000780c */ /* 0x000fda0003f05270 */
[----:B------:R-:W-:Y:S05]  /*14cb0*/  @!P0 BRA `(.L_x_711) ;  /* 0x0000000000048947 */ /* 0x000fea0003800000 */
[----:B------:R-:W-:Y:S01]  /*14cc0*/  BPT.TRAP 0x1 ;  /* 0x000000040000795c */ /* 0x000fe20000300000 */
.L_x_711:
[C---:B------:R-:W-:Y:S01]  /*14cd0*/  IMAD R5, R25.reuse, 0x8, R4 ;  /* 0x0000000819057824 */ /* 0x040fe200078e0204 */
[----:B------:R-:W-:Y:S01]  /*14ce0*/  SHF.L.U32 R0, R28, 0x1f, RZ ;  /* 0x0000001f1c007819 */ /* 0x000fe200000006ff */
[----:B------:R-:W-:-:S03]  /*14cf0*/  VIADD R25, R25, 0x1 ;  /* 0x0000000119197836 */ /* 0x000fc60000000000 */
[----:B------:R-:W0:Y:S02]  /*14d00*/  SYNCS.PHASECHK.TRANS64.TRYWAIT P1, [R5+URZ+0x16840], R0 ;  /* 0x01684000050075a7 */ /* 0x000e24000802017f */
[----:B------:R-:W-:-:S04]  /*14d10*/  ISETP.NE.AND P2, PT, R25, 0x2, PT ;  /* 0x000000021900780c */ /* 0x000fc80003f45270 */
[----:B------:R-:W-:Y:S01]  /*14d20*/  SEL R3, RZ, 0x1, P2 ;  /* 0x00000001ff037807 */ /* 0x000fe20001000000 */
[----:B0-----:R-:W-:Y:S08]  /*14d30*/  @!P1 BRA `(.L_x_712) ;  /* 0x0000005800449947 */ /* 0x001ff00003800000 */
.L_x_918:
[----:B------:R-:W-:Y:S02]  /*14d40*/  SEL R25, R25, RZ, P2 ;  /* 0x000000ff19197207 */ /* 0x000fe40001000000 */
[----:B------:R-:W-:Y:S01]  /*14d50*/  LOP3.LUT R2, R28, R3, RZ, 0x3c, !PT ;  /* 0x000000031c027212 */ /* 0x000fe200078e3cff */
[----:B------:R-:W-:Y:S06]  /*14d60*/  @!P0 BRA `(.L_x_713) ;  /* 0x0000000000048947 */ /* 0x000fec0003800000 */
[----:B------:R-:W-:Y:S01]  /*14d70*/  BPT.TRAP 0x1 ;  /* 0x000000040000795c */ /* 0x000fe20000300000 */
.L_x_713:
[----:B------:R-:W-:Y:S01]  /*14d80*/  IMAD R25, R25, 0x8, R4 ;  /* 0x0000000819197824 */ /* 0x000fe200078e0204 */
[----:B------:R-:W-:-:S04]  /*14d90*/  SHF.L.U32 R2, R2, 0x1f, RZ ;  /* 0x0000001f02027819 */ /* 0x000fc800000006ff */
[----:B------:R-:W1:Y:S02]  /*14da0*/  SYNCS.PHASECHK.TRANS64.TRYWAIT P1, [R25+URZ+0x16840], R2 ;  /* 0x01684002190075a7 */ /* 0x000e64000802017f */
[----:B-1----:R-:W-:Y:S05]  /*14db0*/  @!P1 BRA `(.L_x_714) ;  /* 0x0000005800389947 */ /* 0x002fea0003800000 */
.L_x_919:
[----:B------:R-:W-:Y:S05]  /*14dc0*/  @!P0 BRA `(.L_x_715) ;  /* 0x0000000000048947 */ /* 0x000fea0003800000 */
[----:B------:R-:W-:Y:S01]  /*14dd0*/  BPT.TRAP 0x1 ;  /* 0x000000040000795c */ /* 0x000fe20000300000 */
.L_x_715:
[----:B------:R-:W2:Y:S02]  /*14de0*/  SYNCS.PHASECHK.TRANS64.TRYWAIT P1, [R5+URZ+0x16860], R0 ;  /* 0x01686000050075a7 */ /* 0x000ea4000802017f */
[----:B--2---:R-:W-:Y:S05]  /*14df0*/  @!P1 BRA `(.L_x_716) ;  /* 0x00000058003c9947 */ /* 0x004fea0003800000 */
.L_x_920:
[----:B------:R-:W-:Y:S05]  /*14e00*/  @!P0 BRA `(.L_x_717) ;  /* 0x0000000000048947 */ /* 0x000fea0003800000 */
[----:B------:R-:W-:Y:S01]  /*14e10*/  BPT.TRAP 0x1 ;  /* 0x000000040000795c */ /* 0x000fe20000300000 */
.L_x_717:
[----:B---3--:R3:W4:Y:S02]  /*14e20*/  SYNCS.PHASECHK.TRANS64.TRYWAIT P0, [R25+URZ+0x16860], R2 ;  /* 0x01686002190075a7 */ /* 0x008724000800017f */
[----:B----4-:R-:W-:Y:S05]  /*14e30*/  @!P0 NANOSLEEP.SYNCS 0x989680 ;  /* 0x009896800000895d */ /* 0x010fea0003900000 */
[----:B------:R-:W4:Y:S02]  /*14e40*/  @!P0 SYNCS.PHASECHK.TRANS64 P0, [R25+URZ+0x16860], R2 ;  /* 0x01686002190085a7 */ /* 0x000f24000800007f */
[----:B----4-:R-:W-:Y:S05]  /*14e50*/  @!P0 BRA `(.L_x_717) ;  /* 0xfffffffc00f08947 */ /* 0x010fea000383ffff */
.L_x_474:
[----:B------:R-:W-:Y:S05]  /*14e60*/  BSYNC B9 ;  /* 0x0000000000097941 */ /* 0x000fea0003800000 */
.L_x_471:
[----:B------:R-:W-:Y:S05]  /*14e70*/  EXIT ;  /* 0x000000000000794d */ /* 0x000fea0003800000 */
.L_x_492:
[----:B0-----:R0:W1:Y:S02]  /*14e80*/  SYNCS.PHASECHK.TRANS64.TRYWAIT P6, [R71+URZ+0x16890], R79 ;  /* 0x0168904f470075a7 */ /* 0x00106400080c017f */
[----:B-1----:R-:W-:Y:S05]  /*14e90*/  @!P6 NANOSLEEP.SYNCS 0x989680 ;  /* 0x009896800000e95d */ /* 0x002fea0003900000 */
[----:B------:R-:W1:Y:S02]  /*14ea0*/  @!P6 SYNCS.PHASECHK.TRANS64 P6, [R71+URZ+0x16890], R79 ;  /* 0x0168904f4700e5a7 */ /* 0x000e6400080c007f */
[----:B-1----:R-:W-:Y:S05]  /*14eb0*/  @!P6 BRA `(.L_x_492) ;  /* 0xfffffffc00f0e947 */ /* 0x002fea000383ffff */
[----:B------:R-:W-:Y:S05]  /*14ec0*/  BRA `(.L_x_718) ;  /* 0xfffffedc00147947 */ /* 0x000fea000383ffff */
.L_x_493:
[----:B------:R-:W-:Y:S01]  /*14ed0*/  BSSY B1, `(.L_x_719) ;  /* 0x0000008000017945 */ /* 0x000fe20003800000 */
[----:B------:R-:W-:Y:S02]  /*14ee0*/  IMAD.MOV.U32 R13, RZ, RZ, R85 ;  /* 0x000000ffff0d7224 */ /* 0x000fe400078e0055 */
[----:B------:R-:W-:Y:S02]  /*14ef0*/  IMAD.MOV.U32 R12, RZ, RZ, RZ ;  /* 0x000000ffff0c7224 */ /* 0x000fe400078e00ff */
[----:B------:R-:W-:Y:S02]  /*14f00*/  IMAD.MOV.U32 R11, RZ, RZ, 0x1c1f ;  /* 0x00001c1fff0b7424 */ /* 0x000fe400078e00ff */
[----:B------:R-:W-:-:S07]  /*14f10*/  IMAD.MOV.U32 R15, RZ, RZ, -0x1 ;  /* 0xffffffffff0f7424 */ /* 0x000fce00078e00ff */
[----:B0-----:R-:W-:Y:S05]  /*14f20*/  WARPSYNC.COLLECTIVE R15, `(.L_x_720) ;  /* 0x000000000f087348 */ /* 0x001fea0003c00000 */
[----:B------:R1:W2:Y:S02]  /*14f30*/  SHFL.IDX P6, R14, R13, R12, R11 ;  /* 0x0000000c0d0e7389 */ /* 0x0002a400000c000b */
[----:B012---:R-:W-:Y:S01]  /*14f40*/  ENDCOLLECTIVE ;  /* 0x000000000000791b */ /* 0x007fe20003800000 */
.L_x_720:
[----:B------:R-:W-:Y:S05]  /*14f50*/  BSYNC B1 ;  /* 0x0000000000017941 */ /* 0x000fea0003800000 */
.L_x_719:
[----:B------:R-:W-:Y:S01]  /*14f60*/  IMAD.MOV.U32 R13, RZ, RZ, R84 ;  /* 0x000000ffff0d7224 */ /* 0x000fe200078e0054 */
[----:B------:R-:W-:Y:S01]  /*14f70*/  MOV R81, R14 ;  /* 0x0000000e00517202 */ /* 0x000fe20000000f00 */
[----:B------:R-:W-:Y:S02]  /*14f80*/  IMAD.MOV.U32 R12, RZ, RZ, RZ ;  /* 0x000000ffff0c7224 */ /* 0x000fe400078e00ff */
[----:B------:R-:W-:Y:S02]  /*14f90*/  IMAD.MOV.U32 R11, RZ, RZ, 0x1c1f ;  /* 0x00001c1fff0b7424 */ /* 0x000fe400078e00ff */
[----:B------:R-:W-:-:S07]  /*14fa0*/  IMAD.MOV.U32 R15, RZ, RZ, -0x1 ;  /* 0xffffffffff0f7424 */ /* 0x000fce00078e00ff */
[----:B------:R-:W-:Y:S05]  /*14fb0*/  WARPSYNC.COLLECTIVE R15, `(.L_x_721) ;  /* 0x000000000f087348 */ /* 0x000fea0003c00000 */
[----:B------:R0:W1:Y:S02]  /*14fc0*/  SHFL.IDX P6, R14, R13, R12, R11 ;  /* 0x0000000c0d0e7389 */ /* 0x00006400000c000b */
[----:B01----:R-:W-:Y:S01]  /*14fd0*/  ENDCOLLECTIVE ;  /* 0x000000000000791b */ /* 0x003fe20003800000 */
.L_x_721:
[----:B------:R-:W-:Y:S05]  /*14fe0*/  BRA `(.L_x_722) ;  /* 0xfffffed800e07947 */ /* 0x000fea000383ffff */
.L_x_502:
[----:B------:R-:W-:Y:S01]  /*14ff0*/  BSSY B1, `(.L_x_723) ;  /* 0x0000008000017945 */ /* 0x000fe20003800000 */
[----:B0---4-:R-:W-:Y:S02]  /*15000*/  IMAD.MOV.U32 R13, RZ, RZ, R85 ;  /* 0x000000ffff0d7224 */ /* 0x011fe400078e0055 */
[----:B------:R-:W-:Y:S02]  /*15010*/  IMAD.MOV.U32 R12, RZ, RZ, 0x1 ;  /* 0x00000001ff0c7424 */ /* 0x000fe400078e00ff */
[----:B------:R-:W-:Y:S02]  /*15020*/  IMAD.MOV.U32 R11, RZ, RZ, 0x1c1f ;  /* 0x00001c1fff0b7424 */ /* 0x000fe400078e00ff */
[----:B------:R-:W-:-:S07]  /*15030*/  IMAD.MOV.U32 R15, RZ, RZ, -0x1 ;  /* 0xffffffffff0f7424 */ /* 0x000fce00078e00ff */
[----:B-123--:R-:W-:Y:S05]  /*15040*/  WARPSYNC.COLLECTIVE R15, `(.L_x_724) ;  /* 0x000000000f087348 */ /* 0x00efea0003c00000 */
[----:B---3--:R0:W3:Y:S02]  /*15050*/  SHFL.IDX P6, R14, R13, R12, R11 ;  /* 0x0000000c0d0e7389 */ /* 0x0080e400000c000b */
[----:B0123--:R-:W-:Y:S01]  /*15060*/  ENDCOLLECTIVE ;  /* 0x000000000000791b */ /* 0x00ffe20003800000 */
.L_x_724:
[----:B------:R-:W-:Y:S05]  /*15070*/  BSYNC B1 ;  /* 0x0000000000017941 */ /* 0x000fea0003800000 */
.L_x_723:
[----:B------:R-:W-:Y:S01]  /*15080*/  IMAD.MOV.U32 R13, RZ, RZ, R84 ;  /* 0x000000ffff0d7224 */ /* 0x000fe200078e0054 */
[----:B------:R-:W-:Y:S01]  /*15090*/  MOV R85, R14 ;  /* 0x0000000e00557202 */ /* 0x000fe20000000f00 */
[----:B------:R-:W-:Y:S02]  /*150a0*/  IMAD.MOV.U32 R12, RZ, RZ, 0x1 ;  /* 0x00000001ff0c7424 */ /* 0x000fe400078e00ff */
[----:B------:R-:W-:Y:S02]  /*150b0*/  IMAD.MOV.U32 R11, RZ, RZ, 0x1c1f ;  /* 0x00001c1fff0b7424 */ /* 0x000fe400078e00ff */
[----:B------:R-:W-:-:S07]  /*150c0*/  IMAD.MOV.U32 R15, RZ, RZ, -0x1 ;  /* 0xffffffffff0f7424 */ /* 0x000fce00078e00ff */
[----:B------:R-:W-:Y:S05]  /*150d0*/  WARPSYNC.COLLECTIVE R15, `(.L_x_725) ;  /* 0x000000000f087348 */ /* 0x000fea0003c00000 */
[----:B------:R0:W1:Y:S02]  /*150e0*/  SHFL.IDX P6, R14, R13, R12, R11 ;  /* 0x0000000c0d0e7389 */ /* 0x00006400000c000b */
[----:B01----:R-:W-:Y:S01]  /*150f0*/  ENDCOLLECTIVE ;  /* 0x000000000000791b */ /* 0x003fe20003800000 */
.L_x_725:
[----:B------:R-:W-:Y:S05]  /*15100*/  BRA `(.L_x_726) ;  /* 0xfffffee0006c7947 */ /* 0x000fea000383ffff */
.L_x_514:
[----:B--2---:R2:W3:Y:S02]  /*15110*/  SYNCS.PHASECHK.TRANS64.TRYWAIT P4, [R71+URZ+0x16890], R79 ;  /* 0x0168904f470075a7 */ /* 0x0044e4000808017f */
[----:B---3--:R-:W-:Y:S05]  /*15120*/  @!P4 NANOSLEEP.SYNCS 0x989680 ;  /* 0x009896800000c95d */ /* 0x008fea0003900000 */
[----:B------:R-:W3:Y:S02]  /*15130*/  @!P4 SYNCS.PHASECHK.TRANS64 P4, [R71+URZ+0x16890], R79 ;  /* 0x0168904f4700c5a7 */ /* 0x000ee4000808007f */
[----:B---3--:R-:W-:Y:S05]  /*15140*/  @!P4 BRA `(.L_x_514) ;  /* 0xfffffffc00f0c947 */ /* 0x008fea000383ffff */
[----:B------:R-:W-:Y:S05]  /*15150*/  BRA `(.L_x_727) ;  /* 0xfffffeec008c7947 */ /* 0x000fea000383ffff */
.L_x_515:
[----:B------:R-:W-:Y:S01]  /*15160*/  BSSY B1, `(.L_x_728) ;  /* 0x0000008000017945 */ /* 0x000fe20003800000 */
[----:B0-----:R-:W-:Y:S02]  /*15170*/  IMAD.MOV.U32 R13, RZ, RZ, R85 ;  /* 0x000000ffff0d7224 */ /* 0x001fe400078e0055 */
[----:B------:R-:W-:Y:S02]  /*15180*/  IMAD.MOV.U32 R12, RZ, RZ, RZ ;  /* 0x000000ffff0c7224 */ /* 0x000fe400078e00ff */
[----:B------:R-:W-:Y:S02]  /*15190*/  IMAD.MOV.U32 R11, RZ, RZ, 0x1c1f ;  /* 0x00001c1fff0b7424 */ /* 0x000fe400078e00ff */
[----:B------:R-:W-:-:S07]  /*151a0*/  IMAD.MOV.U32 R15, RZ, RZ, -0x1 ;  /* 0xffffffffff0f7424 */ /* 0x000fce00078e00ff */
[----:B--2---:R-:W-:Y:S05]  /*151b0*/  WARPSYNC.COLLECTIVE R15, `(.L_x_729) ;  /* 0x000000000f087348 */ /* 0x004fea0003c00000 */
[----:B------:R0:W1:Y:S02]  /*151c0*/  SHFL.IDX P6, R14, R13, R12, R11 ;  /* 0x0000000c0d0e7389 */ /* 0x00006400000c000b */
[----:B012---:R-:W-:Y:S01]  /*151d0*/  ENDCOLLECTIVE ;  /* 0x000000000000791b */ /* 0x007fe20003800000 */
.L_x_729:
[----:B------:R-:W-:Y:S05]  /*151e0*/  BSYNC B1 ;  /* 0x0000000000017941 */ /* 0x000fea0003800000 */
.L_x_728:
        /* <DEDUP_REMOVED lines=8> */
.L_x_730:
[----:B------:R-:W-:Y:S01]  /*15270*/  IMAD.MOV.U32 R82, RZ, RZ, R14 ;  /* 0x000000ffff527224 */ /* 0x000fe200078e000e */
[----:B------:R-:W-:Y:S06]  /*15280*/  BRA `(.L_x_731) ;  /* 0xfffffeec00587947 */ /* 0x000fec000383ffff */
.L_x_520:
[----:B------:R-:W-:Y:S01]  /*15290*/  BSSY B1, `(.L_x_732) ;  /* 0x0000008000017945 */ /* 0x000fe20003800000 */
[----:B0-----:R-:W-:Y:S01]  /*152a0*/  IMAD.MOV.U32 R13, RZ, RZ, R85 ;  /* 0x000000ffff0d7224 */ /* 0x001fe200078e0055 */
[----:B------:R-:W-:Y:S01]  /*152b0*/  MOV R15, 0xffffffff ;  /* 0xffffffff000f7802 */ /* 0x000fe20000000f00 */
[----:B------:R-:W-:Y:S02]  /*152c0*/  IMAD.MOV.U32 R12, RZ, RZ, 0x1 ;  /* 0x00000001ff0c7424 */ /* 0x000fe400078e00ff */
[----:B------:R-:W-:-:S07]  /*152d0*/  IMAD.MOV.U32 R11, RZ, RZ, 0x1c1f ;  /* 0x00001c1fff0b7424 */ /* 0x000fce00078e00ff */
[----:B-1234-:R-:W-:Y:S05]  /*152e0*/  WARPSYNC.COLLECTIVE R15, `(.L_x_733) ;  /* 0x000000000f087348 */ /* 0x01efea0003c00000 */
[----:B------:R0:W0:Y:S02]  /*152f0*/  SHFL.IDX P6, R14, R13, R12, R11 ;  /* 0x0000000c0d0e7389 */ /* 0x00002400000c000b */
[----:B01234-:R-:W-:Y:S01]  /*15300*/  ENDCOLLECTIVE ;  /* 0x000000000000791b */ /* 0x01ffe20003800000 */
.L_x_733:
[----:B------:R-:W-:Y:S05]  /*15310*/  BSYNC B1 ;  /* 0x0000000000017941 */ /* 0x000fea0003800000 */
.L_x_732:
[----:B------:R-:W-:Y:S02]  /*15320*/  IMAD.MOV.U32 R13, RZ, RZ, R84 ;  /* 0x000000ffff0d7224 */ /* 0x000fe400078e0054 */
[----:B------:R-:W-:Y:S02]  /*15330*/  IMAD.MOV.U32 R12, RZ, RZ, 0x1 ;  /* 0x00000001ff0c7424 */ /* 0x000fe400078e00ff */
[----:B------:R-:W-:Y:S02]  /*15340*/  IMAD.MOV.U32 R11, RZ, RZ, 0x1c1f ;  /* 0x00001c1fff0b7424 */ /* 0x000fe400078e00ff */
[----:B------:R-:W-:Y:S02]  /*15350*/  IMAD.MOV.U32 R15, RZ, RZ, -0x1 ;  /* 0xffffffffff0f7424 */ /* 0x000fe400078e00ff */
[----:B------:R-:W-:-:S07]  /*15360*/  IMAD.MOV.U32 R85, RZ, RZ, R14 ;  /* 0x000000ffff557224 */ /* 0x000fce00078e000e */
[----:B------:R-:W-:Y:S05]  /*15370*/  WARPSYNC.COLLECTIVE R15, `(.L_x_734) ;  /* 0x000000000f087348 */ /* 0x000fea0003c00000 */
[----:B------:R0:W1:Y:S02]  /*15380*/  SHFL.IDX P6, R14, R13, R12, R11 ;  /* 0x0000000c0d0e7389 */ /* 0x00006400000c000b */
[----:B01----:R-:W-:Y:S01]  /*15390*/  ENDCOLLECTIVE ;  /* 0x000000000000791b */ /* 0x003fe20003800000 */
.L_x_734:
[----:B------:R-:W-:Y:S01]  /*153a0*/  IMAD.MOV.U32 R84, RZ, RZ, R14 ;  /* 0x000000ffff547224 */ /* 0x000fe200078e000e */
[----:B------:R-:W-:Y:S06]  /*153b0*/  BRA `(.L_x_735) ;  /* 0xfffffef400147947 */ /* 0x000fec000383ffff */
.L_x_525:
[----:B0-----:R0:W1:Y:S02]  /*153c0*/  SYNCS.PHASECHK.TRANS64.TRYWAIT P3, [R71+URZ+0x16890], R79 ;  /* 0x0168904f470075a7 */ /* 0x001064000806017f */
[----:B-1----:R-:W-:Y:S05]  /*153d0*/  @!P3 NANOSLEEP.SYNCS 0x989680 ;  /* 0x009896800000b95d */ /* 0x002fea0003900000 */
[----:B------:R-:W1:Y:S02]  /*153e0*/  @!P3 SYNCS.PHASECHK.TRANS64 P3, [R71+URZ+0x16890], R79 ;  /* 0x0168904f4700b5a7 */ /* 0x000e64000806007f */
[----:B-1----:R-:W-:Y:S05]  /*153f0*/  @!P3 BRA `(.L_x_525) ;  /* 0xfffffffc00f0b947 */ /* 0x002fea000383ffff */
[----:B------:R-:W-:Y:S05]  /*15400*/  BRA `(.L_x_736) ;  /* 0xfffffefc00347947 */ /* 0x000fea000383ffff */
.L_x_526:
[----:B------:R-:W-:Y:S01]  /*15410*/  BSSY B1, `(.L_x_737) ;  /* 0x0000008000017945 */ /* 0x000fe20003800000 */
[----:B------:R-:W-:Y:S01]  /*15420*/  IMAD.MOV.U32 R13, RZ, RZ, R38 ;  /* 0x000000ffff0d7224 */ /* 0x000fe200078e0026 */
[----:B------:R-:W-:Y:S01]  /*15430*/  MOV R11, 0x1c1f ;  /* 0x00001c1f000b7802 */ /* 0x000fe20000000f00 */
[----:B------:R-:W-:Y:S02]  /*15440*/  IMAD.MOV.U32 R12, RZ, RZ, RZ ;  /* 0x000000ffff0c7224 */ /* 0x000fe400078e00ff */
[----:B------:R-:W-:-:S07]  /*15450*/  IMAD.MOV.U32 R15, RZ, RZ, -0x1 ;  /* 0xffffffffff0f7424 */ /* 0x000fce00078e00ff */
[----:B0-----:R-:W-:Y:S05]  /*15460*/  WARPSYNC.COLLECTIVE R15, `(.L_x_738) ;  /* 0x000000000f087348 */ /* 0x001fea0003c00000 */
[----:B------:R1:W2:Y:S02]  /*15470*/  SHFL.IDX P6, R14, R13, R12, R11 ;  /* 0x0000000c0d0e7389 */ /* 0x0002a400000c000b */
[----:B012---:R-:W-:Y:S01]  /*15480*/  ENDCOLLECTIVE ;  /* 0x000000000000791b */ /* 0x007fe20003800000 */
.L_x_738:
[----:B------:R-:W-:Y:S05]  /*15490*/  BSYNC B1 ;  /* 0x0000000000017941 */ /* 0x000fea0003800000 */
.L_x_737:
[----:B------:R-:W-:Y:S02]  /*154a0*/  IMAD.MOV.U32 R13, RZ, RZ, R36 ;  /* 0x000000ffff0d7224 */ /* 0x000fe400078e0024 */
[----:B------:R-:W-:Y:S02]  /*154b0*/  IMAD.MOV.U32 R12, RZ, RZ, RZ ;  /* 0x000000ffff0c7224 */ /* 0x000fe400078e00ff */
[----:B------:R-:W-:Y:S02]  /*154c0*/  IMAD.MOV.U32 R11, RZ, RZ, 0x1c1f ;  /* 0x00001c1fff0b7424 */ /* 0x000fe400078e00ff */
[----:B------:R-:W-:Y:S02]  /*154d0*/  IMAD.MOV.U32 R15, RZ, RZ, -0x1 ;  /* 0xffffffffff0f7424 */ /* 0x000fe400078e00ff */
[----:B------:R-:W-:-:S07]  /*154e0*/  IMAD.MOV.U32 R9, RZ, RZ, R14 ;  /* 0x000000ffff097224 */ /* 0x000fce00078e000e */
[----:B------:R-:W-:Y:S05]  /*154f0*/  WARPSYNC.COLLECTIVE R15, `(.L_x_739) ;  /* 0x000000000f087348 */ /* 0x000fea0003c00000 */
[----:B------:R0:W1:Y:S02]  /*15500*/  SHFL.IDX P6, R14, R13, R12, R11 ;  /* 0x0000000c0d0e7389 */ /* 0x00006400000c000b */
[----:B01----:R-:W-:Y:S01]  /*15510*/  ENDCOLLECTIVE ;  /* 0x000000000000791b */ /* 0x003fe20003800000 */
.L_x_739:
[----:B------:R-:W-:Y:S01]  /*15520*/  IMAD.MOV.U32 R37, RZ, RZ, R14 ;  /* 0x000000ffff257224 */ /* 0x000fe200078e000e */
[----:B------:R-:W-:Y:S06]  /*15530*/  BRA `(.L_x_740) ;  /* 0xfffffefc00587947 */ /* 0x000fec000383ffff */
.L_x_529:
[----:B------:R-:W-:Y:S01]  /*15540*/  BSSY B1, `(.L_x_741) ;  /* 0x0000008000017945 */ /* 0x000fe20003800000 */
[----:B----4-:R-:W-:Y:S01]  /*15550*/  IMAD.MOV.U32 R13, RZ, RZ, R38 ;  /* 0x000000ffff0d7224 */ /* 0x010fe200078e0026 */
[----:B------:R-:W-:Y:S01]  /*15560*/  MOV R12, 0x1 ;  /* 0x00000001000c7802 */ /* 0x000fe20000000f00 */
[----:B------:R-:W-:Y:S02]  /*15570*/  IMAD.MOV.U32 R11, RZ, RZ, 0x1c1f ;  /* 0x00001c1fff0b7424 */ /* 0x000fe400078e00ff */
[----:B------:R-:W-:-:S07]  /*15580*/  IMAD.MOV.U32 R15, RZ, RZ, -0x1 ;  /* 0xffffffffff0f7424 */ /* 0x000fce00078e00ff */
[----:B0123--:R-:W-:Y:S05]  /*15590*/  WARPSYNC.COLLECTIVE R15, `(.L_x_742) ;  /* 0x000000000f087348 */ /* 0x00ffea0003c00000 */
[----:B------:R4:W0:Y:S02]  /*155a0*/  SHFL.IDX P6, R14, R13, R12, R11 ;  /* 0x0000000c0d0e7389 */ /* 0x00082400000c000b */
[----:B01234-:R-:W-:Y:S01]  /*155b0*/  ENDCOLLECTIVE ;  /* 0x000000000000791b */ /* 0x01ffe20003800000 */
.L_x_742:
[----:B------:R-:W-:Y:S05]  /*155c0*/  BSYNC B1 ;  /* 0x0000000000017941 */ /* 0x000fea0003800000 */
.L_x_741:
        /* <DEDUP_REMOVED lines=8> */
.L_x_743:
[----:B------:R-:W-:Y:S01]  /*15650*/  IMAD.MOV.U32 R37, RZ, RZ, R14 ;  /* 0x000000ffff257224 */ /* 0x000fe200078e000e */
[----:B------:R-:W-:Y:S06]  /*15660*/  BRA `(.L_x_744) ;  /* 0xfffffefc00547947 */ /* 0x000fec000383ffff */
.L_x_533:
[----:B0-----:R0:W4:Y:S02]  /*15670*/  SYNCS.PHASECHK.TRANS64.TRYWAIT P4, [R71+URZ+0x168b0], R79 ;  /* 0x0168b04f470075a7 */ /* 0x001124000808017f */
[----:B----4-:R-:W-:Y:S05]  /*15680*/  @!P4 NANOSLEEP.SYNCS 0x989680 ;  /* 0x009896800000c95d */ /* 0x010fea0003900000 */
[----:B------:R-:W4:Y:S02]  /*15690*/  @!P4 SYNCS.PHASECHK.TRANS64 P4, [R71+URZ+0x168b0], R79 ;  /* 0x0168b04f4700c5a7 */ /* 0x000f24000808007f */
[----:B----4-:R-:W-:Y:S05]  /*156a0*/  @!P4 BRA `(.L_x_533) ;  /* 0xfffffffc00f0c947 */ /* 0x010fea000383ffff */
[----:B------:R-:W-:Y:S05]  /*156b0*/  BRA `(.L_x_745) ;  /* 0xfffffefc00cc7947 */ /* 0x000fea000383ffff */
.L_x_541:
[----:B------:R-:W0:Y:S01]  /*156c0*/  S2R R4, SR_TID.X ;  /* 0x0000000000047919 */ /* 0x000e220000002100 */
[----:B------:R-:W-:Y:S01]  /*156d0*/  BSSY B0, `(.L_x_746) ;  /* 0x000000c000007945 */ /* 0x000fe20003800000 */
[----:B------:R-:W-:Y:S02]  /*156e0*/  IMAD.MOV.U32 R12, RZ, RZ, RZ ;  /* 0x000000ffff0c7224 */ /* 0x000fe400078e00ff */
[----:B------:R-:W-:Y:S02]  /*156f0*/  IMAD.MOV.U32 R11, RZ, RZ, 0x1f ;  /* 0x0000001fff0b7424 */ /* 0x000fe400078e00ff */
[----:B------:R-:W-:Y:S01]  /*15700*/  IMAD.MOV.U32 R15, RZ, RZ, -0x1 ;  /* 0xffffffffff0f7424 */ /* 0x000fe200078e00ff */
[----:B0-----:R-:W-:-:S04]  /*15710*/  IADD3 R5, R4, -0x80, RZ ;  /* 0xffffff8004057810 */ /* 0x001fc80007ffe0ff */
[----:B------:R-:W-:-:S04]  /*15720*/  SHF.R.S32.HI R4, RZ, 0x1f, R5 ;  /* 0x0000001fff047819 */ /* 0x000fc80000011405 */
[----:B------:R-:W-:-:S04]  /*15730*/  LEA.HI R4, R4, R5, RZ, 0x7 ;  /* 0x0000000504047211 */ /* 0x000fc800078f38ff */
[----:B------:R-:W-:-:S05]  /*15740*/  SHF.R.S32.HI R4, RZ, 0x7, R4 ;  /* 0x00000007ff047819 */ /* 0x000fca0000011404 */
[----:B------:R-:W-:-:S07]  /*15750*/  IMAD.MOV.U32 R13, RZ, RZ, R4 ;  /* 0x000000ffff0d7224 */ /* 0x000fce00078e0004 */
[----:B-----5:R-:W-:Y:S05]  /*15760*/  WARPSYNC.COLLECTIVE R15, `(.L_x_747) ;  /* 0x000000000f087348 */ /* 0x020fea0003c00000 */
[----:B------:R0:W1:Y:S02]  /*15770*/  SHFL.IDX P6, R14, R13, R12, R11 ;  /* 0x0000000c0d0e7389 */ /* 0x00006400000c000b */
[----:B01---5:R-:W-:Y:S01]  /*15780*/  ENDCOLLECTIVE ;  /* 0x000000000000791b */ /* 0x023fe20003800000 */
.L_x_747:
[----:B------:R-:W-:Y:S05]  /*15790*/  BSYNC B0 ;  /* 0x0000000000007941 */ /* 0x000fea0003800000 */
.L_x_746:
[----:B------:R1:W-:Y:S01]  /*157a0*/  STL [R1+0x20], R14 ;  /* 0x0000200e01007387 */ /* 0x0003e20000100800 */
[----:B------:R-:W-:Y:S05]  /*157b0*/  BRA `(.L_x_748) ;  /* 0xffffff04004c7947 */ /* 0x000fea000383ffff */
.L_x_553:
[----:B------:R-:W-:Y:S01]  /*157c0*/  BSSY B1, `(.L_x_749) ;  /* 0x0000008000017945 */ /* 0x000fe20003800000 */
[----:B------:R-:W-:Y:S02]  /*157d0*/  IMAD.MOV.U32 R13, RZ, RZ, R26 ;  /* 0x000000ffff0d7224 */ /* 0x000fe400078e001a */
[----:B------:R-:W-:Y:S02]  /*157e0*/  IMAD.MOV.U32 R12, RZ, RZ, RZ ;  /* 0x000000ffff0c7224 */ /* 0x000fe400078e00ff */
[----:B------:R-:W-:Y:S02]  /*157f0*/  IMAD.MOV.U32 R11, RZ, RZ, 0x1c1f ;  /* 0x00001c1fff0b7424 */ /* 0x000fe400078e00ff */
[----:B------:R-:W-:-:S07]  /*15800*/  IMAD.MOV.U32 R15, RZ, RZ, -0x1 ;  /* 0xffffffffff0f7424 */ /* 0x000fce00078e00ff */
[----:B-1----:R-:W-:Y:S05]  /*15810*/  WARPSYNC.COLLECTIVE R15, `(.L_x_750) ;  /* 0x000000000f087348 */ /* 0x002fea0003c00000 */
[----:B-1----:R0:W1:Y:S02]  /*15820*/  SHFL.IDX P6, R14, R13, R12, R11 ;  /* 0x0000000c0d0e7389 */ /* 0x00206400000c000b */
[----:B01----:R-:W-:Y:S01]  /*15830*/  ENDCOLLECTIVE ;  /* 0x000000000000791b */ /* 0x003fe20003800000 */
.L_x_750:
[----:B------:R-:W-:Y:S05]  /*15840*/  BSYNC B1 ;  /* 0x0000000000017941 */ /* 0x000fea0003800000 */
.L_x_749:
        /* <DEDUP_REMOVED lines=8> */
.L_x_751:
[----:B------:R-:W-:Y:S02]  /*158d0*/  IMAD.MOV.U32 R13, RZ, RZ, R28 ;  /* 0x000000ffff0d7224 */ /* 0x000fe400078e001c */
[----:B------:R-:W-:-:S07]  /*158e0*/  IMAD.MOV.U32 R0, RZ, RZ, R14 ;  /* 0x000000ffff007224 */ /* 0x000fce00078e000e */
[----:B------:R-:W-:Y:S05]  /*158f0*/  WARPSYNC.COLLECTIVE R15, `(.L_x_752) ;  /* 0x000000000f087348 */ /* 0x000fea0003c00000 */
[----:B------:R0:W1:Y:S02]  /*15900*/  SHFL.IDX P6, R14, R13, R12, R11 ;  /* 0x0000000c0d0e7389 */ /* 0x00006400000c000b */
[----:B01----:R-:W-:Y:S01]  /*15910*/  ENDCOLLECTIVE ;  /* 0x000000000000791b */ /* 0x003fe20003800000 */
.L_x_752:
[----:B------:R-:W-:Y:S02]  /*15920*/  IMAD.MOV.U32 R13, RZ, RZ, R27 ;  /* 0x000000ffff0d7224 */ /* 0x000fe400078e001b */
[----:B------:R-:W-:-:S07]  /*15930*/  IMAD.MOV.U32 R5, RZ, RZ, R14 ;  /* 0x000000ffff057224 */ /* 0x000fce00078e000e */
[----:B------:R-:W-:Y:S05]  /*15940*/  WARPSYNC.COLLECTIVE R15, `(.L_x_753) ;  /* 0x000000000f087348 */ /* 0x000fea0003c00000 */
[----:B------:R0:W1:Y:S02]  /*15950*/  SHFL.IDX P6, R14, R13, R12, R11 ;  /* 0x0000000c0d0e7389 */ /* 0x00006400000c000b */
[----:B01----:R-:W-:Y:S01]  /*15960*/  ENDCOLLECTIVE ;  /* 0x000000000000791b */ /* 0x003fe20003800000 */
.L_x_753:
[----:B------:R-:W-:Y:S05]  /*15970*/  BRA `(.L_x_754) ;  /* 0xffffff08005c7947 */ /* 0x000fea000383ffff */
.L_x_557:
[----:B0-----:R0:W1:Y:S02]  /*15980*/  SYNCS.PHASECHK.TRANS64.TRYWAIT P0, [R18+URZ+0x16800], R5 ;  /* 0x01680005120075a7 */ /* 0x001064000800017f */
[----:B-1----:R-:W-:Y:S05]  /*15990*/  @!P0 NANOSLEEP.SYNCS 0x989680 ;  /* 0x009896800000895d */ /* 0x002fea0003900000 */
[----:B------:R-:W1:Y:S02]  /*159a0*/  @!P0 SYNCS.PHASECHK.TRANS64 P0, [R18+URZ+0x16800], R5 ;  /* 0x01680005120085a7 */ /* 0x000e64000800007f */
[----:B-1----:R-:W-:Y:S05]  /*159b0*/  @!P0 BRA `(.L_x_557) ;  /* 0xfffffffc00f08947 */ /* 0x002fea000383ffff */
[----:B------:R-:W-:Y:S05]  /*159c0*/  BRA `(.L_x_755) ;  /* 0xffffff0c00887947 */ /* 0x000fea000383ffff */
.L_x_565:
[----:B------:R-:W-:Y:S01]  /*159d0*/  BSSY B1, `(.L_x_756) ;  /* 0x0000008000017945 */ /* 0x000fe20003800000 */
[----:B------:R-:W-:Y:S01]  /*159e0*/  MOV R13, R26 ;  /* 0x0000001a000d7202 */ /* 0x000fe20000000f00 */
[----:B------:R-:W-:Y:S02]  /*159f0*/  IMAD.MOV.U32 R12, RZ, RZ, RZ ;  /* 0x000000ffff0c7224 */ /* 0x000fe400078e00ff */
[----:B------:R-:W-:Y:S02]  /*15a00*/  IMAD.MOV.U32 R11, RZ, RZ, 0x1c1f ;  /* 0x00001c1fff0b7424 */ /* 0x000fe400078e00ff */
[----:B------:R-:W-:-:S07]  /*15a10*/  IMAD.MOV.U32 R15, RZ, RZ, -0x1 ;  /* 0xffffffffff0f7424 */ /* 0x000fce00078e00ff */
[----:B-1----:R-:W-:Y:S05]  /*15a20*/  WARPSYNC.COLLECTIVE R15, `(.L_x_757) ;  /* 0x000000000f087348 */ /* 0x002fea0003c00000 */
[----:B-1----:R0:W1:Y:S02]  /*15a30*/  SHFL.IDX P6, R14, R13, R12, R11 ;  /* 0x0000000c0d0e7389 */ /* 0x00206400000c000b */
[----:B01----:R-:W-:Y:S01]  /*15a40*/  ENDCOLLECTIVE ;  /* 0x000000000000791b */ /* 0x003fe20003800000 */
.L_x_757:
[----:B------:R-:W-:Y:S05]  /*15a50*/  BSYNC B1 ;  /* 0x0000000000017941 */ /* 0x000fea0003800000 */
.L_x_756:
        /* <DEDUP_REMOVED lines=8> */
.L_x_758:
[----:B------:R-:W-:Y:S01]  /*15ae0*/  IMAD.MOV.U32 R13, RZ, RZ, R28 ;  /* 0x000000ffff0d7224 */ /* 0x000fe200078e001c */
[----:B------:R-:W-:-:S07]  /*15af0*/  MOV R3, R14 ;  /* 0x0000000e00037202 */ /* 0x000fce0000000f00 */
[----:B------:R-:W-:Y:S05]  /*15b00*/  WARPSYNC.COLLECTIVE R15, `(.L_x_759) ;  /* 0x000000000f087348 */ /* 0x000fea0003c00000 */
[----:B------:R0:W1:Y:S02]  /*15b10*/  SHFL.IDX P6, R14, R13, R12, R11 ;  /* 0x0000000c0d0e7389 */ /* 0x00006400000c000b */
[----:B01----:R-:W-:Y:S01]  /*15b20*/  ENDCOLLECTIVE ;  /* 0x000000000000791b */ /* 0x003fe20003800000 */
.L_x_759:
[----:B------:R-:W-:Y:S02]  /*15b30*/  IMAD.MOV.U32 R13, RZ, RZ, R27 ;  /* 0x000000ffff0d7224 */ /* 0x000fe400078e001b */
[----:B------:R-:W-:-:S07]  /*15b40*/  IMAD.MOV.U32 R20, RZ, RZ, R14 ;  /* 0x000000ffff147224 */ /* 0x000fce00078e000e */
[----:B------:R-:W-:Y:S05]  /*15b50*/  WARPSYNC.COLLECTIVE R15, `(.L_x_760) ;  /* 0x000000000f087348 */ /* 0x000fea0003c00000 */
[----:B------:R0:W1:Y:S02]  /*15b60*/  SHFL.IDX P6, R14, R13, R12, R11 ;  /* 0x0000000c0d0e7389 */ /* 0x00006400000c000b */
[----:B01----:R-:W-:Y:S01]  /*15b70*/  ENDCOLLECTIVE ;  /* 0x000000000000791b */ /* 0x003fe20003800000 */
.L_x_760:
[----:B------:R-:W-:Y:S05]  /*15b80*/  BRA `(.L_x_761) ;  /* 0xffffff1400f87947 */ /* 0x000fea000383ffff */
.L_x_569:
[----:B0-----:R0:W1:Y:S02]  /*15b90*/  SYNCS.PHASECHK.TRANS64.TRYWAIT P1, [R18+URZ+0x16800], R27 ;  /* 0x0168001b120075a7 */ /* 0x001064000802017f */
[----:B-1----:R-:W-:Y:S05]  /*15ba0*/  @!P1 NANOSLEEP.SYNCS 0x989680 ;  /* 0x009896800000995d */ /* 0x002fea0003900000 */
[----:B------:R-:W1:Y:S02]  /*15bb0*/  @!P1 SYNCS.PHASECHK.TRANS64 P1, [R18+URZ+0x16800], R27 ;  /* 0x0168001b120095a7 */ /* 0x000e64000802007f */
[----:B-1----:R-:W-:Y:S05]  /*15bc0*/  @!P1 BRA `(.L_x_569) ;  /* 0xfffffffc00f09947 */ /* 0x002fea000383ffff */
[----:B------:R-:W-:Y:S05]  /*15bd0*/  BRA `(.L_x_762) ;  /* 0xffffff1800d87947 */ /* 0x000fea000383ffff */
.L_x_575:
[----:B-1----:R1:W2:Y:S02]  /*15be0*/  SYNCS.PHASECHK.TRANS64.TRYWAIT P1, [R3+URZ+0x16830], R4 ;  /* 0x01683004030075a7 */ /* 0x0022a4000802017f */
[----:B--2---:R-:W-:Y:S05]  /*15bf0*/  @!P1 NANOSLEEP.SYNCS 0x989680 ;  /* 0x009896800000995d */ /* 0x004fea0003900000 */
[----:B------:R-:W2:Y:S02]  /*15c00*/  @!P1 SYNCS.PHASECHK.TRANS64 P1, [R3+URZ+0x16830], R4 ;  /* 0x01683004030095a7 */ /* 0x000ea4000802007f */
[----:B--2---:R-:W-:Y:S05]  /*15c10*/  @!P1 BRA `(.L_x_575) ;  /* 0xfffffffc00f09947 */ /* 0x004fea000383ffff */
[----:B------:R-:W-:Y:S05]  /*15c20*/  BRA `(.L_x_574) ;  /* 0xffffff2800247947 */ /* 0x000fea000383ffff */
.L_x_582:
[----:B-1----:R1:W2:Y:S02]  /*15c30*/  SYNCS.PHASECHK.TRANS64.TRYWAIT P2, [R9+URZ+0x16830], R0 ;  /* 0x01683000090075a7 */ /* 0x0022a4000804017f */
[----:B--2---:R-:W-:Y:S05]  /*15c40*/  @!P2 NANOSLEEP.SYNCS 0x989680 ;  /* 0x009896800000a95d */ /* 0x004fea0003900000 */
[----:B------:R-:W2:Y:S02]  /*15c50*/  @!P2 SYNCS.PHASECHK.TRANS64 P2, [R9+URZ+0x16830], R0 ;  /* 0x016830000900a5a7 */ /* 0x000ea4000804007f */
[----:B--2---:R-:W-:Y:S05]  /*15c60*/  @!P2 BRA `(.L_x_582) ;  /* 0xfffffffc00f0a947 */ /* 0x004fea000383ffff */
[----:B------:R-:W-:Y:S05]  /*15c70*/  BRA `(.L_x_581) ;  /* 0xffffff4800787947 */ /* 0x000fea000383ffff */
.L_x_586:
[----:B-1----:R1:W2:Y:S02]  /*15c80*/  SYNCS.PHASECHK.TRANS64.TRYWAIT P1, [R4+URZ+0x16850], R0 ;  /* 0x01685000040075a7 */ /* 0x0022a4000802017f */
[----:B--2---:R-:W-:Y:S05]  /*15c90*/  @!P1 NANOSLEEP.SYNCS 0x989680 ;  /* 0x009896800000995d */ /* 0x004fea0003900000 */
[----:B------:R-:W2:Y:S02]  /*15ca0*/  @!P1 SYNCS.PHASECHK.TRANS64 P1, [R4+URZ+0x16850], R0 ;  /* 0x01685000040095a7 */ /* 0x000ea4000802007f */
[----:B--2---:R-:W-:Y:S05]  /*15cb0*/  @!P1 BRA `(.L_x_586) ;  /* 0xfffffffc00f09947 */ /* 0x004fea000383ffff */
[----:B------:R-:W-:Y:S05]  /*15cc0*/  BRA `(.L_x_583) ;  /* 0xffffff4c00507947 */ /* 0x000fea000383ffff */
.L_x_593:
[----:B-1----:R1:W2:Y:S02]  /*15cd0*/  SYNCS.PHASECHK.TRANS64.TRYWAIT P1, [R12+URZ+0x16850], R5 ;  /* 0x016850050c0075a7 */ /* 0x0022a4000802017f */
[----:B--2---:R-:W-:Y:S05]  /*15ce0*/  @!P1 NANOSLEEP.SYNCS 0x989680 ;  /* 0x009896800000995d */ /* 0x004fea0003900000 */
[----:B------:R-:W2:Y:S02]  /*15cf0*/  @!P1 SYNCS.PHASECHK.TRANS64 P1, [R12+URZ+0x16850], R5 ;  /* 0x016850050c0095a7 */ /* 0x000ea4000802007f */
[----:B--2---:R-:W-:Y:S05]  /*15d00*/  @!P1 BRA `(.L_x_593) ;  /* 0xfffffffc00f09947 */ /* 0x004fea000383ffff */
[----:B------:R-:W-:Y:S05]  /*15d10*/  BRA `(.L_x_592) ;  /* 0xffffff6800187947 */ /* 0x000fea000383ffff */
.L_x_602:
[----:B------:R-:W-:Y:S02]  /*15d20*/  IMAD.MOV.U32 R13, RZ, RZ, R20 ;  /* 0x000000ffff0d7224 */ /* 0x000fe400078e0014 */
[----:B------:R-:W-:Y:S02]  /*15d30*/  IMAD.MOV.U32 R12, RZ, RZ, RZ ;  /* 0x000000ffff0c7224 */ /* 0x000fe400078e00ff */
[----:B------:R-:W-:Y:S02]  /*15d40*/  IMAD.MOV.U32 R11, RZ, RZ, 0x181f ;  /* 0x0000181fff0b7424 */ /* 0x000fe400078e00ff */
[----:B------:R-:W-:Y:S02]  /*15d50*/  IMAD.MOV.U32 R15, RZ, RZ, -0x1 ;  /* 0xffffffffff0f7424 */ /* 0x000fe400078e00ff */
[----:B------:R-:W-:Y:S02]  /*15d60*/  IMAD R24, R28, 0xc0, R29 ;  /* 0x000000c01c187824 */ /* 0x000fe400078e021d */
[----:B------:R-:W-:-:S07]  /*15d70*/  IMAD R21, R8, R25, RZ ;  /* 0x0000001908157224 */ /* 0x000fce00078e02ff */
[----:B-1----:R-:W-:Y:S05]  /*15d80*/  WARPSYNC.COLLECTIVE R15, `(.L_x_763) ;  /* 0x000000000f087348 */ /* 0x002fea0003c00000 */
[----:B------:R0:W2:Y:S02]  /*15d90*/  SHFL.IDX P6, R14, R13, R12, R11 ;  /* 0x0000000c0d0e7389 */ /* 0x0000a400000c000b */
[----:B012---:R-:W-:Y:S01]  /*15da0*/  ENDCOLLECTIVE ;  /* 0x000000000000791b */ /* 0x007fe20003800000 */
.L_x_763:
[C---:B------:R-:W-:Y:S01]  /*15db0*/  VIADD R8, R24.reuse, 0x30 ;  /* 0x0000003018087836 */ /* 0x040fe20000000000 */
[----:B------:R-:W-:-:S04]  /*15dc0*/  ISETP.GE.OR P3, PT, R24, R21, P0 ;  /* 0x000000151800720c */ /* 0x000fc80000766670 */
[----:B------:R-:W-:Y:S01]  /*15dd0*/  ISETP.GE.OR P4, PT, R8, R21, P0 ;  /* 0x000000150800720c */ /* 0x000fe20000786670 */
[----:B------:R-:W-:-:S05]  /*15de0*/  VIADD R8, R24, 0x60 ;  /* 0x0000006018087836 */ /* 0x000fca0000000000 */
[----:B------:R-:W-:Y:S02]  /*15df0*/  ISETP.GE.OR P2, PT, R8, R21, P0 ;  /* 0x000000150800720c */ /* 0x000fe40000746670 */
[----:B------:R-:W-:Y:S01]  /*15e00*/  MOV R13, R7 ;  /* 0x00000007000d7202 */ /* 0x000fe20000000f00 */
[----:B------:R-:W-:-:S10]  /*15e10*/  IMAD.MOV.U32 R0, RZ, RZ, R14 ;  /* 0x000000ffff007224 */ /* 0x000fd400078e000e */
[----:B------:R-:W-:Y:S05]  /*15e20*/  WARPSYNC.COLLECTIVE R15, `(.L_x_764) ;  /* 0x000000000f087348 */ /* 0x000fea0003c00000 */
[----:B------:R0:W1:Y:S02]  /*15e30*/  SHFL.IDX P6, R14, R13, R12, R11 ;  /* 0x0000000c0d0e7389 */ /* 0x00006400000c000b */
[----:B01----:R-:W-:Y:S01]  /*15e40*/  ENDCOLLECTIVE ;  /* 0x000000000000791b */ /* 0x003fe20003800000 */
.L_x_764:
[----:B------:R-:W-:Y:S02]  /*15e50*/  IMAD.MOV.U32 R13, RZ, RZ, R20 ;  /* 0x000000ffff0d7224 */ /* 0x000fe400078e0014 */
[----:B------:R-:W-:Y:S02]  /*15e60*/  IMAD.MOV.U32 R12, RZ, RZ, 0x1 ;  /* 0x00000001ff0c7424 */ /* 0x000fe400078e00ff */
[----:B------:R-:W-:-:S07]  /*15e70*/  IMAD.MOV.U32 R3, RZ, RZ, R14 ;  /* 0x000000ffff037224 */ /* 0x000fce00078e000e */
[----:B------:R-:W-:Y:S05]  /*15e80*/  WARPSYNC.COLLECTIVE R15, `(.L_x_765) ;  /* 0x000000000f087348 */ /* 0x000fea0003c00000 */
[----:B------:R0:W1:Y:S02]  /*15e90*/  SHFL.IDX P6, R14, R13, R12, R11 ;  /* 0x0000000c0d0e7389 */ /* 0x00006400000c000b */
[----:B01----:R-:W-:Y:S01]  /*15ea0*/  ENDCOLLECTIVE ;  /* 0x000000000000791b */ /* 0x003fe20003800000 */
.L_x_765:
[----:B------:R-:W-:-:S04]  /*15eb0*/  @!P3 LEA R10, P5, R26, R3, 0x1 ;  /* 0x000000031a0ab211 */ /* 0x000fc800078a08ff */
[----:B------:R-:W-:Y:S01]  /*15ec0*/  @!P3 LEA.HI.X R3, R26, R0, R27, 0x1, P5 ;  /* 0x000000001a03b211 */ /* 0x000fe200028f0c1b */
[----:B------:R-:W-:Y:S02]  /*15ed0*/  IMAD.MOV.U32 R13, RZ, RZ, R7 ;  /* 0x000000ffff0d7224 */ /* 0x000fe400078e0007 */
[----:B------:R-:W-:-:S07]  /*15ee0*/  IMAD.MOV.U32 R4, RZ, RZ, R14 ;  /* 0x000000ffff047224 */ /* 0x000fce00078e000e */
[----:B------:R-:W-:Y:S05]  /*15ef0*/  WARPSYNC.COLLECTIVE R15, `(.L_x_766) ;  /* 0x000000000f087348 */ /* 0x000fea0003c00000 */
[----:B------:R0:W1:Y:S02]  /*15f00*/  SHFL.IDX P6, R14, R13, R12, R11 ;  /* 0x0000000c0d0e7389 */ /* 0x00006400000c000b */
[----:B01----:R-:W-:Y:S01]  /*15f10*/  ENDCOLLECTIVE ;  /* 0x000000000000791b */ /* 0x003fe20003800000 */
.L_x_766:
[----:B------:R-:W-:Y:S02]  /*15f20*/  IMAD.MOV.U32 R13, RZ, RZ, R20 ;  /* 0x000000ffff0d7224 */ /* 0x000fe400078e0014 */
[----:B------:R-:W-:Y:S02]  /*15f30*/  IMAD.MOV.U32 R12, RZ, RZ, 0x2 ;  /* 0x00000002ff0c7424 */ /* 0x000fe400078e00ff */
[----:B------:R-:W-:-:S07]  /*15f40*/  IMAD.MOV.U32 R5, RZ, RZ, R14 ;  /* 0x000000ffff057224 */ /* 0x000fce00078e000e */
[----:B------:R-:W-:Y:S05]  /*15f50*/  WARPSYNC.COLLECTIVE R15, `(.L_x_767) ;  /* 0x000000000f087348 */ /* 0x000fea0003c00000 */
[----:B------:R0:W1:Y:S02]  /*15f60*/  SHFL.IDX P6, R14, R13, R12, R11 ;  /* 0x0000000c0d0e7389 */ /* 0x00006400000c000b */
[----:B01----:R-:W-:Y:S01]  /*15f70*/  ENDCOLLECTIVE ;  /* 0x000000000000791b */ /* 0x003fe20003800000 */
.L_x_767:
[----:B------:R-:W-:-:S04]  /*15f80*/  @!P4 LEA R8, P1, R26, R5, 0x1 ;  /* 0x000000051a08c211 */ /* 0x000fc800078208ff */
[----:B------:R-:W-:Y:S01]  /*15f90*/  @!P4 LEA.HI.X R9, R26, R4, R27, 0x1, P1 ;  /* 0x000000041a09c211 */ /* 0x000fe200008f0c1b */
[----:B------:R-:W-:Y:S01]  /*15fa0*/  IMAD.MOV.U32 R13, RZ, RZ, R7 ;  /* 0x000000ffff0d7224 */ /* 0x000fe200078e0007 */
[----:B------:R-:W-:-:S07]  /*15fb0*/  MOV R6, R14 ;  /* 0x0000000e00067202 */ /* 0x000fce0000000f00 */
[----:B------:R-:W-:Y:S05]  /*15fc0*/  WARPSYNC.COLLECTIVE R15, `(.L_x_768) ;  /* 0x000000000f087348 */ /* 0x000fea0003c00000 */
[----:B------:R0:W1:Y:S02]  /*15fd0*/  SHFL.IDX P6, R14, R13, R12, R11 ;  /* 0x0000000c0d0e7389 */ /* 0x00006400000c000b */
[----:B01----:R-:W-:Y:S01]  /*15fe0*/  ENDCOLLECTIVE ;  /* 0x000000000000791b */ /* 0x003fe20003800000 */
.L_x_768:
[----:B------:R-:W-:Y:S02]  /*15ff0*/  @!P3 IMAD.MOV.U32 R11, RZ, RZ, R3 ;  /* 0x000000ffff0bb224 */ /* 0x000fe400078e0003 */
[----:B------:R-:W-:Y:S02]  /*16000*/  IMAD.MOV.U32 R13, RZ, RZ, R20 ;  /* 0x000000ffff0d7224 */ /* 0x000fe400078e0014 */
[----:B------:R-:W-:Y:S01]  /*16010*/  IMAD.MOV.U32 R12, RZ, RZ, 0x3 ;  /* 0x00000003ff0c7424 */ /* 0x000fe200078e00ff */
[----:B------:R0:W-:Y:S04]  /*16020*/  @!P3 ST.E.128 desc[UR42][R10.64], RZ ;  /* 0x000000ff0a00b985 */ /* 0x0001e8000c101d2a */
[----:B------:R1:W-:Y:S01]  /*16030*/  @!P4 ST.E.128 desc[UR42][R8.64], RZ ;  /* 0x000000ff0800c985 */ /* 0x0003e2000c101d2a */
[----:B------:R-:W-:-:S04]  /*16040*/  @!P2 LEA R25, P5, R26, R14, 0x1 ;  /* 0x0000000e1a19a211 */ /* 0x000fc800078a08ff */
[----:B------:R-:W-:Y:S01]  /*16050*/  @!P2 LEA.HI.X R5, R26, R6, R27, 0x1, P5 ;  /* 0x000000061a05a211 */ /* 0x000fe200028f0c1b */
[----:B0-----:R-:W-:Y:S02]  /*16060*/  IMAD.MOV.U32 R11, RZ, RZ, 0x181f ;  /* 0x0000181fff0b7424 */ /* 0x001fe400078e00ff */
[----:B------:R-:W-:-:S07]  /*16070*/  @!P2 IMAD.MOV.U32 R4, RZ, RZ, R25 ;  /* 0x000000ffff04a224 */ /* 0x000fce00078e0019 */
[----:B-1----:R-:W-:Y:S05]  /*16080*/  WARPSYNC.COLLECTIVE R15, `(.L_x_769) ;  /* 0x000000000f087348 */ /* 0x002fea0003c00000 */
[----:B------:R0:W2:Y:S02]  /*16090*/  SHFL.IDX P6, R14, R13, R12, R11 ;  /* 0x0000000c0d0e7389 */ /* 0x0000a400000c000b */
[----:B012---:R-:W-:Y:S01]  /*160a0*/  ENDCOLLECTIVE ;  /* 0x000000000000791b */ /* 0x007fe20003800000 */
.L_x_769:
[----:B------:R0:W-:Y:S01]  /*160b0*/  @!P2 ST.E.128 desc[UR42][R4.64], RZ ;  /* 0x000000ff0400a985 */ /* 0x0001e2000c101d2a */
[----:B------:R-:W-:Y:S01]  /*160c0*/  MOV R13, R7 ;  /* 0x00000007000d7202 */ /* 0x000fe20000000f00 */
[----:B------:R-:W-:-:S07]  /*160d0*/  IMAD.MOV.U32 R0, RZ, RZ, R14 ;  /* 0x000000ffff007224 */ /* 0x000fce00078e000e */
[----:B0-----:R-:W-:Y:S05]  /*160e0*/  WARPSYNC.COLLECTIVE R15, `(.L_x_770) ;  /* 0x000000000f087348 */ /* 0x001fea0003c00000 */
[----:B------:R1:W2:Y:S02]  /*160f0*/  SHFL.IDX P6, R14, R13, R12, R11 ;  /* 0x0000000c0d0e7389 */ /* 0x0002a400000c000b */
[----:B012---:R-:W-:Y:S01]  /*16100*/  ENDCOLLECTIVE ;  /* 0x000000000000791b */ /* 0x007fe20003800000 */
.L_x_770:
[----:B------:R-:W-:Y:S05]  /*16110*/  BRA `(.L_x_771) ;  /* 0xffffff84008c7947 */ /* 0x000fea000383ffff */
.L_x_619:
[----:B------:R-:W0:Y:S01]  /*16120*/  S2R R8, SR_TID.X ;  /* 0x0000000000087919 */ /* 0x000e220000002100 */
[----:B------:R-:W-:Y:S01]  /*16130*/  BSSY B1, `(.L_x_772) ;  /* 0x000000a000017945 */ /* 0x000fe20003800000 */
[----:B------:R-:W-:Y:S02]  /*16140*/  IMAD.MOV.U32 R12, RZ, RZ, RZ ;  /* 0x000000ffff0c7224 */ /* 0x000fe400078e00ff */
[----:B------:R-:W-:Y:S02]  /*16150*/  IMAD.MOV.U32 R11, RZ, RZ, 0x1f ;  /* 0x0000001fff0b7424 */ /* 0x000fe400078e00ff */
[----:B------:R-:W-:Y:S01]  /*16160*/  IMAD.MOV.U32 R15, RZ, RZ, -0x1 ;  /* 0xffffffffff0f7424 */ /* 0x000fe200078e00ff */
[----:B0-----:R-:W-:-:S04]  /*16170*/  SHF.R.U32.HI R8, RZ, 0x5, R8 ;  /* 0x00000005ff087819 */ /* 0x001fc80000011608 */
[----:B------:R-:W-:-:S05]  /*16180*/  LOP3.LUT R8, R8, 0x3, RZ, 0xc0, !PT ;  /* 0x0000000308087812 */ /* 0x000fca00078ec0ff */
[----:B------:R-:W-:-:S07]  /*16190*/  IMAD.MOV.U32 R13, RZ, RZ, R8 ;  /* 0x000000ffff0d7224 */ /* 0x000fce00078e0008 */
[----:B------:R-:W-:Y:S05]  /*161a0*/  WARPSYNC.COLLECTIVE R15, `(.L_x_773) ;  /* 0x000000000f087348 */ /* 0x000fea0003c00000 */
[----:B------:R0:W1:Y:S02]  /*161b0*/  SHFL.IDX P6, R14, R13, R12, R11 ;  /* 0x0000000c0d0e7389 */ /* 0x00006400000c000b */
[----:B01----:R-:W-:Y:S01]  /*161c0*/  ENDCOLLECTIVE ;  /* 0x000000000000791b */ /* 0x003fe20003800000 */
.L_x_773:
[----:B------:R-:W-:Y:S05]  /*161d0*/  BSYNC B1 ;  /* 0x0000000000017941 */ /* 0x000fea0003800000 */
.L_x_772:
[----:B------:R-:W-:Y:S05]  /*161e0*/  BRA `(.L_x_774) ;  /* 0xffffff9400f87947 */ /* 0x000fea000383ffff */
.L_x_621:
[----:B------:R-:W-:Y:S01]  /*161f0*/  BSSY B1, `(.L_x_775) ;  /* 0x0000006000017945 */ /* 0x000fe20003800000 */
[----:B------:R-:W-:-:S07]  /*16200*/  IMAD.MOV.U32 R15, RZ, RZ, -0x1 ;  /* 0xffffffffff0f7424 */ /* 0x000fce00078e00ff */
[----:B0-----:R-:W-:Y:S05]  /*16210*/  WARPSYNC.COLLECTIVE R15, `(.L_x_776) ;  /* 0x000000000f0c7348 */ /* 0x001fea0003c00000 */
[----:B------:R-:W-:Y:S02]  /*16220*/  ELECT P6, UR62, PT ;  /* 0x00000000003e782f */ /* 0x000fe400038c0000 */
[----:B------:R-:W-:Y:S01]  /*16230*/  MOV R14, UR62 ;  /* 0x0000003e000e7c02 */ /* 0x000fe20008000f00 */
[----:B0-----:R-:W-:Y:S10]  /*16240*/  ENDCOLLECTIVE ;  /* 0x000000000000791b */ /* 0x001ff40003800000 */
.L_x_776:
[----:B------:R-:W-:Y:S05]  /*16250*/  BSYNC B1 ;  /* 0x0000000000017941 */ /* 0x000fea0003800000 */
.L_x_775:
[----:B------:R-:W-:Y:S05]  /*16260*/  BRA `(.L_x_620) ;  /* 0xffffff9400f07947 */ /* 0x000fea000383ffff */
.L_x_623:
[----:B0-----:R0:W1:Y:S02]  /*16270*/  SYNCS.PHASECHK.TRANS64.TRYWAIT P0, [R22+URZ+0x16820], R5 ;  /* 0x01682005160075a7 */ /* 0x001064000800017f */
[----:B-1----:R-:W-:Y:S05]  /*16280*/  @!P0 NANOSLEEP.SYNCS 0x989680 ;  /* 0x009896800000895d */ /* 0x002fea0003900000 */
[----:B------:R-:W1:Y:S02]  /*16290*/  @!P0 SYNCS.PHASECHK.TRANS64 P0, [R22+URZ+0x16820], R5 ;  /* 0x01682005160085a7 */ /* 0x000e64000800007f */
[----:B-1----:R-:W-:Y:S05]  /*162a0*/  @!P0 BRA `(.L_x_623) ;  /* 0xfffffffc00f08947 */ /* 0x002fea000383ffff */
[----:B------:R-:W-:Y:S05]  /*162b0*/  BRA `(.L_x_777) ;  /* 0xffffff9800007947 */ /* 0x000fea000383ffff */
.L_x_627:
[----:B0-----:R0:W1:Y:S02]  /*162c0*/  SYNCS.PHASECHK.TRANS64.TRYWAIT P0, [R5+URZ+0x168a0], R6 ;  /* 0x0168a006050075a7 */ /* 0x001064000800017f */
[----:B-1----:R-:W-:Y:S05]  /*162d0*/  @!P0 NANOSLEEP.SYNCS 0x989680 ;  /* 0x009896800000895d */ /* 0x002fea0003900000 */
[----:B------:R-:W1:Y:S02]  /*162e0*/  @!P0 SYNCS.PHASECHK.TRANS64 P0, [R5+URZ+0x168a0], R6 ;  /* 0x0168a006050085a7 */ /* 0x000e64000800007f */
[----:B-1----:R-:W-:Y:S05]  /*162f0*/  @!P0 BRA `(.L_x_627) ;  /* 0xfffffffc00f08947 */ /* 0x002fea000383ffff */
[----:B------:R-:W-:Y:S05]  /*16300*/  BRA `(.L_x_778) ;  /* 0xffffff9800187947 */ /* 0x000fea000383ffff */
.L_x_632:
[----:B-1----:R1:W2:Y:S02]  /*16310*/  SYNCS.PHASECHK.TRANS64.TRYWAIT P0, [R5+URZ+0x168c0], R6 ;  /* 0x0168c006050075a7 */ /* 0x0022a4000800017f */
[----:B--2---:R-:W-:Y:S05]  /*16320*/  @!P0 NANOSLEEP.SYNCS 0x989680 ;  /* 0x009896800000895d */ /* 0x004fea0003900000 */
[----:B------:R-:W2:Y:S02]  /*16330*/  @!P0 SYNCS.PHASECHK.TRANS64 P0, [R5+URZ+0x168c0], R6 ;  /* 0x0168c006050085a7 */ /* 0x000ea4000800007f */
[----:B--2---:R-:W-:Y:S05]  /*16340*/  @!P0 BRA `(.L_x_632) ;  /* 0xfffffffc00f08947 */ /* 0x004fea000383ffff */
[----:B------:R-:W-:Y:S05]  /*16350*/  BRA `(.L_x_779) ;  /* 0xffffff9800987947 */ /* 0x000fea000383ffff */
.L_x_639:
[----:B0-----:R0:W1:Y:S02]  /*16360*/  SYNCS.PHASECHK.TRANS64.TRYWAIT P1, [R5+URZ+0x168a0], R6 ;  /* 0x0168a006050075a7 */ /* 0x001064000802017f */
[----:B-1----:R-:W-:Y:S05]  /*16370*/  @!P1 NANOSLEEP.SYNCS 0x989680 ;  /* 0x009896800000995d */ /* 0x002fea0003900000 */
[----:B------:R-:W1:Y:S02]  /*16380*/  @!P1 SYNCS.PHASECHK.TRANS64 P1, [R5+URZ+0x168a0], R6 ;  /* 0x0168a006050095a7 */ /* 0x000e64000802007f */
[----:B-1----:R-:W-:Y:S05]  /*16390*/  @!P1 BRA `(.L_x_639) ;  /* 0xfffffffc00f09947 */ /* 0x002fea000383ffff */
[----:B------:R-:W-:Y:S05]  /*163a0*/  BRA `(.L_x_780) ;  /* 0xffffff9c00587947 */ /* 0x000fea000383ffff */
.L_x_644:
[----:B-1----:R1:W2:Y:S02]  /*163b0*/  SYNCS.PHASECHK.TRANS64.TRYWAIT P1, [R5+URZ+0x168c0], R6 ;  /* 0x0168c006050075a7 */ /* 0x0022a4000802017f */
[----:B--2---:R-:W-:Y:S05]  /*163c0*/  @!P1 NANOSLEEP.SYNCS 0x989680 ;  /* 0x009896800000995d */ /* 0x004fea0003900000 */
[----:B------:R-:W2:Y:S02]  /*163d0*/  @!P1 SYNCS.PHASECHK.TRANS64 P1, [R5+URZ+0x168c0], R6 ;  /* 0x0168c006050095a7 */ /* 0x000ea4000802007f */
[----:B--2---:R-:W-:Y:S05]  /*163e0*/  @!P1 BRA `(.L_x_644) ;  /* 0xfffffffc00f09947 */ /* 0x004fea000383ffff */
[----:B------:R-:W-:Y:S05]  /*163f0*/  BRA `(.L_x_781) ;  /* 0xffffff9c00d07947 */ /* 0x000fea000383ffff */
.L_x_657:
[----:B------:R-:W0:Y:S01]  /*16400*/  S2R R20, SR_TID.X ;  /* 0x0000000000147919 */ /* 0x000e220000002100 */
[----:B------:R-:W-:Y:S01]  /*16410*/  BSSY B0, `(.L_x_782) ;  /* 0x000000a000007945 */ /* 0x000fe20003800000 */
[----:B------:R-:W-:Y:S01]  /*16420*/  IMAD.MOV.U32 R12, RZ, RZ, RZ ;  /* 0x000000ffff0c7224 */ /* 0x000fe200078e00ff */
[----:B------:R-:W-:Y:S01]  /*16430*/  MOV R11, 0x1f ;  /* 0x0000001f000b7802 */ /* 0x000fe20000000f00 */
[----:B------:R-:W-:Y:S01]  /*16440*/  IMAD.MOV.U32 R15, RZ, RZ, -0x1 ;  /* 0xffffffffff0f7424 */ /* 0x000fe200078e00ff */
[----:B0-----:R-:W-:-:S04]  /*16450*/  SHF.R.U32.HI R9, RZ, 0x5, R20 ;  /* 0x00000005ff097819 */ /* 0x001fc80000011614 */
[----:B------:R-:W-:-:S05]  /*16460*/  LOP3.LUT R9, R9, 0x3, RZ, 0xc0, !PT ;  /* 0x0000000309097812 */ /* 0x000fca00078ec0ff */
[----:B------:R-:W-:-:S07]  /*16470*/  IMAD.MOV.U32 R13, RZ, RZ, R9 ;  /* 0x000000ffff0d7224 */ /* 0x000fce00078e0009 */
[----:B-----5:R-:W-:Y:S05]  /*16480*/  WARPSYNC.COLLECTIVE R15, `(.L_x_783) ;  /* 0x000000000f087348 */ /* 0x020fea0003c00000 */
[----:B------:R0:W1:Y:S02]  /*16490*/  SHFL.IDX P6, R14, R13, R12, R11 ;  /* 0x0000000c0d0e7389 */ /* 0x00006400000c000b */
[----:B01---5:R-:W-:Y:S01]  /*164a0*/  ENDCOLLECTIVE ;  /* 0x000000000000791b */ /* 0x023fe20003800000 */
.L_x_783:
[----:B------:R-:W-:Y:S05]  /*164b0*/  BSYNC B0 ;  /* 0x0000000000007941 */ /* 0x000fea0003800000 */
.L_x_782:
[----:B------:R-:W-:Y:S05]  /*164c0*/  BRA `(.L_x_784) ;  /* 0xffffffa800507947 */ /* 0x000fea000383ffff */
.L_x_660:
[----:B-1----:R1:W2:Y:S02]  /*164d0*/  SYNCS.PHASECHK.TRANS64.TRYWAIT P0, [R3+URZ+0x16840], R4 ;  /* 0x01684004030075a7 */ /* 0x0022a4000800017f */
[----:B--2---:R-:W-:Y:S05]  /*164e0*/  @!P0 NANOSLEEP.SYNCS 0x989680 ;  /* 0x009896800000895d */ /* 0x004fea0003900000 */
[----:B------:R-:W2:Y:S02]  /*164f0*/  @!P0 SYNCS.PHASECHK.TRANS64 P0, [R3+URZ+0x16840], R4 ;  /* 0x01684004030085a7 */ /* 0x000ea4000800007f */
[----:B--2---:R-:W-:Y:S05]  /*16500*/  @!P0 BRA `(.L_x_660) ;  /* 0xfffffffc00f08947 */ /* 0x004fea000383ffff */
[----:B------:R-:W-:Y:S05]  /*16510*/  BRA `(.L_x_785) ;  /* 0xffffffa800b07947 */ /* 0x000fea000383ffff */
.L_x_661:
        /* <DEDUP_REMOVED lines=8> */
.L_x_787:
[----:B------:R-:W-:Y:S05]  /*165a0*/  BSYNC B0 ;  /* 0x0000000000007941 */ /* 0x000fea0003800000 */
.L_x_786:
[----:B------:R-:W-:Y:S01]  /*165b0*/  IMAD.MOV.U32 R13, RZ, RZ, R0 ;  /* 0x000000ffff0d7224 */ /* 0x000fe200078e0000 */
[----:B------:R-:W-:Y:S01]  /*165c0*/  MOV R11, 0x181f ;  /* 0x0000181f000b7802 */ /* 0x000fe20000000f00 */
[----:B------:R-:W-:Y:S02]  /*165d0*/  IMAD.MOV.U32 R12, RZ, RZ, RZ ;  /* 0x000000ffff0c7224 */ /* 0x000fe400078e00ff */
[----:B------:R-:W-:Y:S02]  /*165e0*/  IMAD.MOV.U32 R15, RZ, RZ, -0x1 ;  /* 0xffffffffff0f7424 */ /* 0x000fe400078e00ff */
[----:B------:R-:W-:Y:S02]  /*165f0*/  IMAD.MOV.U32 R6, RZ, RZ, R14 ;  /* 0x000000ffff067224 */ /* 0x000fe400078e000e */
[----:B------:R-:W-:-:S07]  /*16600*/  @P0 IMAD R8, R5, 0x2, R22 ;  /* 0x0000000205080824 */ /* 0x000fce00078e0216 */
[----:B------:R-:W-:Y:S05]  /*16610*/  WARPSYNC.COLLECTIVE R15, `(.L_x_788) ;  /* 0x000000000f087348 */ /* 0x000fea0003c00000 */
[----:B------:R0:W1:Y:S02]  /*16620*/  SHFL.IDX P6, R14, R13, R12, R11 ;  /* 0x0000000c0d0e7389 */ /* 0x00006400000c000b */
[----:B01----:R-:W-:Y:S01]  /*16630*/  ENDCOLLECTIVE ;  /* 0x000000000000791b */ /* 0x003fe20003800000 */
.L_x_788:
[----:B------:R-:W-:Y:S02]  /*16640*/  IMAD.MOV.U32 R13, RZ, RZ, R2 ;  /* 0x000000ffff0d7224 */ /* 0x000fe400078e0002 */
[----:B------:R-:W-:Y:S02]  /*16650*/  IMAD.MOV.U32 R12, RZ, RZ, 0x1 ;  /* 0x00000001ff0c7424 */ /* 0x000fe400078e00ff */
[----:B------:R-:W-:-:S07]  /*16660*/  IMAD.MOV.U32 R7, RZ, RZ, R14 ;  /* 0x000000ffff077224 */ /* 0x000fce00078e000e */
[----:B------:R-:W-:Y:S05]  /*16670*/  WARPSYNC.COLLECTIVE R15, `(.L_x_789) ;  /* 0x000000000f087348 */ /* 0x000fea0003c00000 */
[----:B------:R0:W1:Y:S02]  /*16680*/  SHFL.IDX P6, R14, R13, R12, R11 ;  /* 0x0000000c0d0e7389 */ /* 0x00006400000c000b */
[----:B01----:R-:W-:Y:S01]  /*16690*/  ENDCOLLECTIVE ;  /* 0x000000000000791b */ /* 0x003fe20003800000 */
.L_x_789:
        /* <DEDUP_REMOVED lines=15> */
.L_x_790:
[----:B------:R-:W-:Y:S02]  /*16790*/  @P0 IMAD R8, R5, 0x2, R22 ;  /* 0x0000000205080824 */ /* 0x000fe400078e0216 */
[----:B------:R-:W-:Y:S02]  /*167a0*/  IMAD.MOV.U32 R13, RZ, RZ, R2 ;  /* 0x000000ffff0d7224 */ /* 0x000fe400078e0002 */
[----:B------:R-:W-:Y:S01]  /*167b0*/  IMAD.MOV.U32 R12, RZ, RZ, 0x2 ;  /* 0x00000002ff0c7424 */ /* 0x000fe200078e00ff */
[----:B------:R-:W-:-:S07]  /*167c0*/  MOV R7, R14 ;  /* 0x0000000e00077202 */ /* 0x000fce0000000f00 */
[----:B------:R-:W-:Y:S05]  /*167d0*/  WARPSYNC.COLLECTIVE R15, `(.L_x_791) ;  /* 0x000000000f087348 */ /* 0x000fea0003c00000 */
[----:B------:R0:W1:Y:S02]  /*167e0*/  SHFL.IDX P6, R14, R13, R12, R11 ;  /* 0x0000000c0d0e7389 */ /* 0x00006400000c000b */
[----:B01----:R-:W-:Y:S01]  /*167f0*/  ENDCOLLECTIVE ;  /* 0x000000000000791b */ /* 0x003fe20003800000 */
.L_x_791:
        /* <DEDUP_REMOVED lines=15> */
.L_x_792:
[----:B------:R-:W-:Y:S01]  /*168f0*/  @P0 LEA R8, R5, R22, 0x1 ;  /* 0x0000001605080211 */ /* 0x000fe200078e08ff */
[----:B------:R-:W-:Y:S02]  /*16900*/  IMAD.MOV.U32 R13, RZ, RZ, R2 ;  /* 0x000000ffff0d7224 */ /* 0x000fe400078e0002 */
[----:B------:R-:W-:Y:S02]  /*16910*/  IMAD.MOV.U32 R12, RZ, RZ, 0x3 ;  /* 0x00000003ff0c7424 */ /* 0x000fe400078e00ff */
[----:B------:R-:W-:-:S07]  /*16920*/  IMAD.MOV.U32 R7, RZ, RZ, R14 ;  /* 0x000000ffff077224 */ /* 0x000fce00078e000e */
[----:B------:R-:W-:Y:S05]  /*16930*/  WARPSYNC.COLLECTIVE R15, `(.L_x_793) ;  /* 0x000000000f087348 */ /* 0x000fea0003c00000 */
[----:B------:R0:W1:Y:S02]  /*16940*/  SHFL.IDX P6, R14, R13, R12, R11 ;  /* 0x0000000c0d0e7389 */ /* 0x00006400000c000b */
[----:B01----:R-:W-:Y:S01]  /*16950*/  ENDCOLLECTIVE ;  /* 0x000000000000791b */ /* 0x003fe20003800000 */
.L_x_793:
        /* <DEDUP_REMOVED lines=15> */
.L_x_794:
[----:B------:R-:W-:Y:S02]  /*16a50*/  @P0 IMAD R8, R5, 0x2, R22 ;  /* 0x0000000205080824 */ /* 0x000fe400078e0216 */
[----:B------:R-:W-:Y:S01]  /*16a60*/  IMAD.MOV.U32 R13, RZ, RZ, R2 ;  /* 0x000000ffff0d7224 */ /* 0x000fe200078e0002 */
[----:B------:R-:W-:Y:S01]  /*16a70*/  MOV R12, 0x4 ;  /* 0x00000004000c7802 */ /* 0x000fe20000000f00 */
[----:B------:R-:W-:-:S07]  /*16a80*/  IMAD.MOV.U32 R7, RZ, RZ, R14 ;  /* 0x000000ffff077224 */ /* 0x000fce00078e000e */
[----:B------:R-:W-:Y:S05]  /*16a90*/  WARPSYNC.COLLECTIVE R15, `(.L_x_795) ;  /* 0x000000000f087348 */ /* 0x000fea0003c00000 */
[----:B------:R0:W1:Y:S02]  /*16aa0*/  SHFL.IDX P6, R14, R13, R12, R11 ;  /* 0x0000000c0d0e7389 */ /* 0x00006400000c000b */
[----:B01----:R-:W-:Y:S01]  /*16ab0*/  ENDCOLLECTIVE ;  /* 0x000000000000791b */ /* 0x003fe20003800000 */
.L_x_795:
        /* <DEDUP_REMOVED lines=15> */
.L_x_796:
[----:B------:R-:W-:Y:S02]  /*16bb0*/  @P0 IMAD R8, R5, 0x2, R22 ;  /* 0x0000000205080824 */ /* 0x000fe400078e0216 */
[----:B------:R-:W-:Y:S02]  /*16bc0*/  IMAD.MOV.U32 R13, RZ, RZ, R2 ;  /* 0x000000ffff0d7224 */ /* 0x000fe400078e0002 */
[----:B------:R-:W-:Y:S02]  /*16bd0*/  IMAD.MOV.U32 R12, RZ, RZ, 0x5 ;  /* 0x00000005ff0c7424 */ /* 0x000fe400078e00ff */
[----:B------:R-:W-:-:S07]  /*16be0*/  IMAD.MOV.U32 R7, RZ, RZ, R14 ;  /* 0x000000ffff077224 */ /* 0x000fce00078e000e */
[----:B------:R-:W-:Y:S05]  /*16bf0*/  WARPSYNC.COLLECTIVE R15, `(.L_x_797) ;  /* 0x000000000f087348 */ /* 0x000fea0003c00000 */
[----:B------:R0:W1:Y:S02]  /*16c00*/  SHFL.IDX P6, R14, R13, R12, R11 ;  /* 0x0000000c0d0e7389 */ /* 0x00006400000c000b */
[----:B01----:R-:W-:Y:S01]  /*16c10*/  ENDCOLLECTIVE ;  /* 0x000000000000791b */ /* 0x003fe20003800000 */
.L_x_797:
        /* <DEDUP_REMOVED lines=15> */
.L_x_798:
[----:B------:R-:W-:Y:S02]  /*16d10*/  @P0 IMAD R8, R5, 0x2, R22 ;  /* 0x0000000205080824 */ /* 0x000fe400078e0216 */
[----:B------:R-:W-:Y:S02]  /*16d20*/  IMAD.MOV.U32 R13, RZ, RZ, R2 ;  /* 0x000000ffff0d7224 */ /* 0x000fe400078e0002 */
[----:B------:R-:W-:Y:S02]  /*16d30*/  IMAD.MOV.U32 R12, RZ, RZ, 0x6 ;  /* 0x00000006ff0c7424 */ /* 0x000fe400078e00ff */
[----:B------:R-:W-:-:S07]  /*16d40*/  IMAD.MOV.U32 R7, RZ, RZ, R14 ;  /* 0x000000ffff077224 */ /* 0x000fce00078e000e */
[----:B------:R-:W-:Y:S05]  /*16d50*/  WARPSYNC.COLLECTIVE R15, `(.L_x_799) ;  /* 0x000000000f087348 */ /* 0x000fea0003c00000 */
[----:B------:R0:W1:Y:S02]  /*16d60*/  SHFL.IDX P6, R14, R13, R12, R11 ;  /* 0x0000000c0d0e7389 */ /* 0x00006400000c000b */
[----:B01----:R-:W-:Y:S01]  /*16d70*/  ENDCOLLECTIVE ;  /* 0x000000000000791b */ /* 0x003fe20003800000 */
.L_x_799:
        /* <DEDUP_REMOVED lines=15> */
.L_x_800:
[----:B------:R-:W-:Y:S02]  /*16e70*/  @P0 IMAD R8, R5, 0x2, R22 ;  /* 0x0000000205080824 */ /* 0x000fe400078e0216 */
[----:B------:R-:W-:Y:S02]  /*16e80*/  IMAD.MOV.U32 R13, RZ, RZ, R2 ;  /* 0x000000ffff0d7224 */ /* 0x000fe400078e0002 */
[----:B------:R-:W-:Y:S02]  /*16e90*/  IMAD.MOV.U32 R12, RZ, RZ, 0x7 ;  /* 0x00000007ff0c7424 */ /* 0x000fe400078e00ff */
[----:B------:R-:W-:-:S07]  /*16ea0*/  IMAD.MOV.U32 R7, RZ, RZ, R14 ;  /* 0x000000ffff077224 */ /* 0x000fce00078e000e */
[----:B------:R-:W-:Y:S05]  /*16eb0*/  WARPSYNC.COLLECTIVE R15, `(.L_x_801) ;  /* 0x000000000f087348 */ /* 0x000fea0003c00000 */
[----:B------:R0:W1:Y:S02]  /*16ec0*/  SHFL.IDX P6, R14, R13, R12, R11 ;  /* 0x0000000c0d0e7389 */ /* 0x00006400000c000b */
[----:B01----:R-:W-:Y:S01]  /*16ed0*/  ENDCOLLECTIVE ;  /* 0x000000000000791b */ /* 0x003fe20003800000 */
.L_x_801:
[----:B------:R-:W-:-:S04]  /*16ee0*/  @P0 LEA R7, P1, R9, R7, 0x1 ;  /* 0x0000000709070211 */ /* 0x000fc800078208ff */
[----:B------:R-:W-:-:S04]  /*16ef0*/  @P0 IADD3.X R6, RZ, R6, RZ, P1, !PT ;  /* 0x00000006ff060210 */ /* 0x000fc80000ffe4ff */
        /* <DEDUP_REMOVED lines=12> */
.L_x_802:
[----:B------:R-:W-:Y:S01]  /*16fc0*/  IMAD.MOV.U32 R0, RZ, RZ, R14 ;  /* 0x000000ffff007224 */ /* 0x000fe200078e000e */
[----:B------:R-:W-:Y:S06]  /*16fd0*/  BRA `(.L_x_803) ;  /* 0xffffffa400cc7947 */ /* 0x000fec000383ffff */
.L_x_666:
[----:B------:R-:W2:Y:S01]  /*16fe0*/  LDL.LU R11, [R1+0x34] ;  /* 0x00003400010b7983 */ /* 0x000ea20000300800 */
[----:B------:R-:W-:Y:S02]  /*16ff0*/  IMAD.MOV.U32 R13, RZ, RZ, R0 ;  /* 0x000000ffff0d7224 */ /* 0x000fe400078e0000 */
[----:B------:R-:W-:Y:S02]  /*17000*/  IMAD.MOV.U32 R12, RZ, RZ, RZ ;  /* 0x000000ffff0c7224 */ /* 0x000fe400078e00ff */
[----:B------:R-:W-:Y:S02]  /*17010*/  IMAD.MOV.U32 R15, RZ, RZ, -0x1 ;  /* 0xffffffffff0f7424 */ /* 0x000fe400078e00ff */
[----:B------:R-:W-:-:S04]  /*17020*/  IMAD R17, R17, 0xc0, R9 ;  /* 0x000000c011117824 */ /* 0x000fc800078e0209 */
[----:B------:R-:W-:Y:S02]  /*17030*/  VIADD R8, R17, 0x10 ;  /* 0x0000001011087836 */ /* 0x000fe40000000000 */
[----:B--2---:R-:W-:Y:S01]  /*17040*/  IMAD R3, R11, R10, RZ ;  /* 0x0000000a0b037224 */ /* 0x004fe200078e02ff */
[----:B------:R-:W-:-:S04]  /*17050*/  MOV R11, 0x181f ;  /* 0x0000181f000b7802 */ /* 0x000fc80000000f00 */
[----:B------:R-:W-:-:S13]  /*17060*/  ISETP.GE.AND P1, PT, R17, R3, PT ;  /* 0x000000031100720c */ /* 0x000fda0003f26270 */
[----:B-----5:R-:W-:Y:S05]  /*17070*/  WARPSYNC.COLLECTIVE R15, `(.L_x_804) ;  /* 0x000000000f087348 */ /* 0x020fea0003c00000 */
[----:B------:R0:W1:Y:S02]  /*17080*/  SHFL.IDX P6, R14, R13, R12, R11 ;  /* 0x0000000c0d0e7389 */ /* 0x00006400000c000b */
[----:B01---5:R-:W-:Y:S01]  /*17090*/  ENDCOLLECTIVE ;  /* 0x000000000000791b */ /* 0x023fe20003800000 */
.L_x_804:
[----:B------:R-:W-:Y:S02]  /*170a0*/  IMAD.MOV.U32 R13, RZ, RZ, R2 ;  /* 0x000000ffff0d7224 */ /* 0x000fe400078e0002 */
[----:B------:R-:W-:-:S07]  /*170b0*/  IMAD.MOV.U32 R6, RZ, RZ, R14 ;  /* 0x000000ffff067224 */ /* 0x000fce00078e000e */
[----:B------:R-:W-:Y:S05]  /*170c0*/  WARPSYNC.COLLECTIVE R15, `(.L_x_805) ;  /* 0x000000000f087348 */ /* 0x000fea0003c00000 */
[----:B------:R0:W1:Y:S02]  /*170d0*/  SHFL.IDX P6, R14, R13, R12, R11 ;  /* 0x0000000c0d0e7389 */ /* 0x00006400000c000b */
[----:B01----:R-:W-:Y:S01]  /*170e0*/  ENDCOLLECTIVE ;  /* 0x000000000000791b */ /* 0x003fe20003800000 */
.L_x_805:
[----:B------:R-:W-:Y:S02]  /*170f0*/  IMAD.MOV.U32 R13, RZ, RZ, R0 ;  /* 0x000000ffff0d7224 */ /* 0x000fe400078e0000 */
[----:B------:R-:W-:Y:S02]  /*17100*/  IMAD.MOV.U32 R12, RZ, RZ, 0x1 ;  /* 0x00000001ff0c7424 */ /* 0x000fe400078e00ff */
[----:B------:R-:W-:-:S07]  /*17110*/  IMAD.MOV.U32 R7, RZ, RZ, R14 ;  /* 0x000000ffff077224 */ /* 0x000fce00078e000e */
[----:B------:R-:W-:Y:S05]  /*17120*/  WARPSYNC.COLLECTIVE R15, `(.L_x_806) ;  /* 0x000000000f087348 */ /* 0x000fea0003c00000 */
[----:B------:R0:W1:Y:S02]  /*17130*/  SHFL.IDX P6, R14, R13, R12, R11 ;  /* 0x0000000c0d0e7389 */ /* 0x00006400000c000b */
[----:B01----:R-:W-:Y:S01]  /*17140*/  ENDCOLLECTIVE ;  /* 0x000000000000791b */ /* 0x003fe20003800000 */
.L_x_806:
        /* <DEDUP_REMOVED lines=10> */
[----:B------:R-:W-:Y:S02]  /*171f0*/  ISETP.GE.AND P1, PT, R8, R3, PT ;  /* 0x000000030800720c */ /* 0x000fe40003f26270 */
[----:B0-----:R-:W-:-:S11]  /*17200*/  MOV R6, R14 ;  /* 0x0000000e00067202 */ /* 0x001fd60000000f00 */
[----:B------:R-:W-:Y:S05]  /*17210*/  WARPSYNC.COLLECTIVE R15, `(.L_x_807) ;  /* 0x000000000f087348 */ /* 0x000fea0003c00000 */
[----:B------:R0:W1:Y:S02]  /*17220*/  SHFL.IDX P6, R14, R13, R12, R11 ;  /* 0x0000000c0d0e7389 */ /* 0x00006400000c000b */
[----:B01----:R-:W-:Y:S01]  /*17230*/  ENDCOLLECTIVE ;  /* 0x000000000000791b */ /* 0x003fe20003800000 */
.L_x_807:
[----:B------:R-:W-:Y:S02]  /*17240*/  IMAD.MOV.U32 R13, RZ, RZ, R0 ;  /* 0x000000ffff0d7224 */ /* 0x000fe400078e0000 */
[----:B------:R-:W-:Y:S02]  /*17250*/  IMAD.MOV.U32 R12, RZ, RZ, 0x2 ;  /* 0x00000002ff0c7424 */ /* 0x000fe400078e00ff */
[----:B------:R-:W-:-:S07]  /*17260*/  IMAD.MOV.U32 R7, RZ, RZ, R14 ;  /* 0x000000ffff077224 */ /* 0x000fce00078e000e */
[----:B------:R-:W-:Y:S05]  /*17270*/  WARPSYNC.COLLECTIVE R15, `(.L_x_808) ;  /* 0x000000000f087348 */ /* 0x000fea0003c00000 */
[----:B------:R0:W1:Y:S02]  /*17280*/  SHFL.IDX P6, R14, R13, R12, R11 ;  /* 0x0000000c0d0e7389 */ /* 0x00006400000c000b */
[----:B01----:R-:W-:Y:S01]  /*17290*/  ENDCOLLECTIVE ;  /* 0x000000000000791b */ /* 0x003fe20003800000 */
.L_x_808:
        /* <DEDUP_REMOVED lines=16> */
.L_x_809:
[----:B------:R-:W-:Y:S02]  /*173a0*/  IMAD.MOV.U32 R13, RZ, RZ, R0 ;  /* 0x000000ffff0d7224 */ /* 0x000fe400078e0000 */
[----:B------:R-:W-:Y:S01]  /*173b0*/  IMAD.MOV.U32 R12, RZ, RZ, 0x3 ;  /* 0x00000003ff0c7424 */ /* 0x000fe200078e00ff */
[----:B------:R-:W-:-:S07]  /*173c0*/  MOV R7, R14 ;  /* 0x0000000e00077202 */ /* 0x000fce0000000f00 */
[----:B------:R-:W-:Y:S05]  /*173d0*/  WARPSYNC.COLLECTIVE R15, `(.L_x_810) ;  /* 0x000000000f087348 */ /* 0x000fea0003c00000 */
[----:B------:R0:W1:Y:S02]  /*173e0*/  SHFL.IDX P6, R14, R13, R12, R11 ;  /* 0x0000000c0d0e7389 */ /* 0x00006400000c000b */
[----:B01----:R-:W-:Y:S01]  /*173f0*/  ENDCOLLECTIVE ;  /* 0x000000000000791b */ /* 0x003fe20003800000 */
.L_x_810:
        /* <DEDUP_REMOVED lines=16> */
.L_x_811:
[----:B------:R-:W-:Y:S02]  /*17500*/  IMAD.MOV.U32 R13, RZ, RZ, R0 ;  /* 0x000000ffff0d7224 */ /* 0x000fe400078e0000 */
[----:B------:R-:W-:Y:S02]  /*17510*/  IMAD.MOV.U32 R12, RZ, RZ, 0x4 ;  /* 0x00000004ff0c7424 */ /* 0x000fe400078e00ff */
[----:B------:R-:W-:-:S07]  /*17520*/  IMAD.MOV.U32 R7, RZ, RZ, R14 ;  /* 0x000000ffff077224 */ /* 0x000fce00078e000e */
[----:B------:R-:W-:Y:S05]  /*17530*/  WARPSYNC.COLLECTIVE R15, `(.L_x_812) ;  /* 0x000000000f087348 */ /* 0x000fea0003c00000 */
[----:B------:R0:W1:Y:S02]  /*17540*/  SHFL.IDX P6, R14, R13, R12, R11 ;  /* 0x0000000c0d0e7389 */ /* 0x00006400000c000b */
[----:B01----:R-:W-:Y:S01]  /*17550*/  ENDCOLLECTIVE ;  /* 0x000000000000791b */ /* 0x003fe20003800000 */
.L_x_812:
        /* <DEDUP_REMOVED lines=10> */
[----:B0-----:R-:W-:-:S04]  /*17600*/  IADD3 R6, R17, 0x40, RZ ;  /* 0x0000004011067810 */ /* 0x001fc80007ffe0ff */
[----:B------:R-:W-:Y:S01]  /*17610*/  ISETP.GE.AND P1, PT, R6, R3, PT ;  /* 0x000000030600720c */ /* 0x000fe20003f26270 */
[----:B------:R-:W-:-:S12]  /*17620*/  IMAD.MOV.U32 R6, RZ, RZ, R14 ;  /* 0x000000ffff067224 */ /* 0x000fd800078e000e */
[----:B------:R-:W-:Y:S05]  /*17630*/  WARPSYNC.COLLECTIVE R15, `(.L_x_813) ;  /* 0x000000000f087348 */ /* 0x000fea0003c00000 */
[----:B------:R0:W1:Y:S02]  /*17640*/  SHFL.IDX P6, R14, R13, R12, R11 ;  /* 0x0000000c0d0e7389 */ /* 0x00006400000c000b */
[----:B01----:R-:W-:Y:S01]  /*17650*/  ENDCOLLECTIVE ;  /* 0x000000000000791b */ /* 0x003fe20003800000 */
.L_x_813:
[----:B------:R-:W-:Y:S01]  /*17660*/  IMAD.MOV.U32 R13, RZ, RZ, R0 ;  /* 0x000000ffff0d7224 */ /* 0x000fe200078e0000 */
[----:B------:R-:W-:Y:S01]  /*17670*/  MOV R12, 0x5 ;  /* 0x00000005000c7802 */ /* 0x000fe20000000f00 */
[----:B------:R-:W-:-:S07]  /*17680*/  IMAD.MOV.U32 R7, RZ, RZ, R14 ;  /* 0x000000ffff077224 */ /* 0x000fce00078e000e */
[----:B------:R-:W-:Y:S05]  /*17690*/  WARPSYNC.COLLECTIVE R15, `(.L_x_814) ;  /* 0x000000000f087348 */ /* 0x000fea0003c00000 */
[----:B------:R0:W1:Y:S02]  /*176a0*/  SHFL.IDX P6, R14, R13, R12, R11 ;  /* 0x0000000c0d0e7389 */ /* 0x00006400000c000b */
[----:B01----:R-:W-:Y:S01]  /*176b0*/  ENDCOLLECTIVE ;  /* 0x000000000000791b */ /* 0x003fe20003800000 */
.L_x_814:
        /* <DEDUP_REMOVED lines=16> */
.L_x_815:
[----:B------:R-:W-:Y:S02]  /*177c0*/  IMAD.MOV.U32 R13, RZ, RZ, R0 ;  /* 0x000000ffff0d7224 */ /* 0x000fe400078e0000 */
[----:B------:R-:W-:Y:S02]  /*177d0*/  IMAD.MOV.U32 R12, RZ, RZ, 0x6 ;  /* 0x00000006ff0c7424 */ /* 0x000fe400078e00ff */
[----:B------:R-:W-:-:S07]  /*177e0*/  IMAD.MOV.U32 R7, RZ, RZ, R14 ;  /* 0x000000ffff077224 */ /* 0x000fce00078e000e */
[----:B------:R-:W-:Y:S05]  /*177f0*/  WARPSYNC.COLLECTIVE R15, `(.L_x_816) ;  /* 0x000000000f087348 */ /* 0x000fea0003c00000 */
[----:B------:R0:W1:Y:S02]  /*17800*/  SHFL.IDX P6, R14, R13, R12, R11 ;  /* 0x0000000c0d0e7389 */ /* 0x00006400000c000b */
[----:B01----:R-:W-:Y:S01]  /*17810*/  ENDCOLLECTIVE ;  /* 0x000000000000791b */ /* 0x003fe20003800000 */
.L_x_816:
        /* <DEDUP_REMOVED lines=16> */
.L_x_817:
[----:B------:R-:W-:Y:S02]  /*17920*/  IMAD.MOV.U32 R13, RZ, RZ, R0 ;  /* 0x000000ffff0d7224 */ /* 0x000fe400078e0000 */
[----:B------:R-:W-:Y:S02]  /*17930*/  IMAD.MOV.U32 R12, RZ, RZ, 0x7 ;  /* 0x00000007ff0c7424 */ /* 0x000fe400078e00ff */
[----:B------:R-:W-:-:S07]  /*17940*/  IMAD.MOV.U32 R7, RZ, RZ, R14 ;  /* 0x000000ffff077224 */ /* 0x000fce00078e000e */
[----:B------:R-:W-:Y:S05]  /*17950*/  WARPSYNC.COLLECTIVE R15, `(.L_x_818) ;  /* 0x000000000f087348 */ /* 0x000fea0003c00000 */
[----:B------:R0:W1:Y:S02]  /*17960*/  SHFL.IDX P6, R14, R13, R12, R11 ;  /* 0x0000000c0d0e7389 */ /* 0x00006400000c000b */
[----:B01----:R-:W-:Y:S01]  /*17970*/  ENDCOLLECTIVE ;  /* 0x000000000000791b */ /* 0x003fe20003800000 */
.L_x_818:
        /* <DEDUP_REMOVED lines=11> */
.L_x_819:
[----:B------:R-:W-:Y:S01]  /*17a30*/  @!PT LDS RZ, [RZ] ;  /* 0x00000000fffff984 */ /* 0x000fe20000000800 */
[----:B------:R-:W-:Y:S01]  /*17a40*/  @!PT LDS RZ, [RZ] ;  /* 0x00000000fffff984 */ /* 0x000fe20000000800 */
[----:B------:R-:W-:Y:S01]  /*17a50*/  @!PT LDS RZ, [RZ] ;  /* 0x00000000fffff984 */ /* 0x000fe20000000800 */
[----:B------:R0:W-:Y:S01]  /*17a60*/  @!P1 LDGSTS.E.BYPASS.LTC128B.128 [R20+0xb400], desc[UR42][R6.64], !P0 ;  /* 0x0b40000006149fae */ /* 0x0001e2000c101d6a */
[----:B------:R-:W-:Y:S01]  /*17a70*/  ISETP.GE.AND P1, PT, R2, R3, PT ;  /* 0x000000030200720c */ /* 0x000fe20003f26270 */
[----:B------:R-:W-:Y:S02]  /*17a80*/  IMAD.MOV.U32 R13, RZ, RZ, R4 ;  /* 0x000000ffff0d7224 */ /* 0x000fe400078e0004 */
[----:B------:R-:W-:Y:S02]  /*17a90*/  IMAD.MOV.U32 R12, RZ, RZ, RZ ;  /* 0x000000ffff0c7224 */ /* 0x000fe400078e00ff */
[----:B0-----:R-:W-:-:S08]  /*17aa0*/  IMAD.MOV.U32 R6, RZ, RZ, R14 ;  /* 0x000000ffff067224 */ /* 0x001fd000078e000e */
[----:B------:R-:W-:Y:S05]  /*17ab0*/  WARPSYNC.COLLECTIVE R15, `(.L_x_820) ;  /* 0x000000000f087348 */ /* 0x000fea0003c00000 */
[----:B------:R0:W1:Y:S02]  /*17ac0*/  SHFL.IDX P6, R14, R13, R12, R11 ;  /* 0x0000000c0d0e7389 */ /* 0x00006400000c000b */
[----:B01----:R-:W-:Y:S01]  /*17ad0*/  ENDCOLLECTIVE ;  /* 0x000000000000791b */ /* 0x003fe20003800000 */
.L_x_820:
[----:B------:R-:W-:-:S04]  /*17ae0*/  @!P1 LEA R6, P2, R21, R6, 0x1 ;  /* 0x0000000615069211 */ /* 0x000fc800078408ff */
[----:B------:R-:W-:-:S05]  /*17af0*/  @!P1 IADD3.X R0, RZ, R0, RZ, P2, !PT ;  /* 0x00000000ff009210 */ /* 0x000fca00017fe4ff */
[----:B------:R-:W-:Y:S02]  /*17b00*/  @!P1 IMAD.MOV.U32 R7, RZ, RZ, R0 ;  /* 0x000000ffff079224 */ /* 0x000fe400078e0000 */
[----:B------:R-:W-:Y:S02]  /*17b10*/  IMAD.MOV.U32 R13, RZ, RZ, R5 ;  /* 0x000000ffff0d7224 */ /* 0x000fe400078e0005 */
[C---:B------:R-:W-:Y:S01]  /*17b20*/  VIADD R0, R17.reuse, 0x80 ;  /* 0x0000008011007836 */ /* 0x040fe20000000000 */
[----:B------:R-:W-:Y:S01]  /*17b30*/  @!PT LDS RZ, [RZ] ;  /* 0x00000000fffff984 */ /* 0x000fe20000000800 */
[----:B------:R-:W-:Y:S01]  /*17b40*/  @!PT LDS RZ, [RZ] ;  /* 0x00000000fffff984 */ /* 0x000fe20000000800 */
[----:B------:R-:W-:Y:S01]  /*17b50*/  @!PT LDS RZ, [RZ] ;  /* 0x00000000fffff984 */ /* 0x000fe20000000800 */
[----:B------:R0:W-:Y:S04]  /*17b60*/  @!P1 LDGSTS.E.BYPASS.LTC128B.128 [R20+0xbc00], desc[UR42][R6.64], !P0 ;  /* 0x0bc0000006149fae */ /* 0x0001e8000c101d6a */
[----:B------:R-:W-:Y:S01]  /*17b70*/  ISETP.GE.AND P1, PT, R0, R3, PT ;  /* 0x000000030000720c */ /* 0x000fe20003f26270 */
[----:B------:R-:W-:-:S02]  /*17b80*/  VIADD R0, R17, 0x90 ;  /* 0x0000009011007836 */ /* 0x000fc40000000000 */
[----:B------:R-:W-:-:S10]  /*17b90*/  IMAD.MOV.U32 R2, RZ, RZ, R14 ;  /* 0x000000ffff027224 */ /* 0x000fd400078e000e */
[----:B0-----:R-:W-:Y:S05]  /*17ba0*/  WARPSYNC.COLLECTIVE R15, `(.L_x_821) ;  /* 0x000000000f087348 */ /* 0x001fea0003c00000 */
[----:B------:R1:W2:Y:S02]  /*17bb0*/  SHFL.IDX P6, R14, R13, R12, R11 ;  /* 0x0000000c0d0e7389 */ /* 0x0002a400000c000b */
[----:B012---:R-:W-:Y:S01]  /*17bc0*/  ENDCOLLECTIVE ;  /* 0x000000000000791b */ /* 0x007fe20003800000 */
.L_x_821:
[----:B------:R-:W-:Y:S02]  /*17bd0*/  IMAD.MOV.U32 R13, RZ, RZ, R4 ;  /* 0x000000ffff0d7224 */ /* 0x000fe400078e0004 */
[----:B------:R-:W-:Y:S02]  /*17be0*/  IMAD.MOV.U32 R12, RZ, RZ, 0x1 ;  /* 0x00000001ff0c7424 */ /* 0x000fe400078e00ff */
[----:B------:R-:W-:-:S07]  /*17bf0*/  IMAD.MOV.U32 R8, RZ, RZ, R14 ;  /* 0x000000ffff087224 */ /* 0x000fce00078e000e */
[----:B------:R-:W-:Y:S05]  /*17c00*/  WARPSYNC.COLLECTIVE R15, `(.L_x_822) ;  /* 0x000000000f087348 */ /* 0x000fea0003c00000 */
[----:B------:R0:W1:Y:S02]  /*17c10*/  SHFL.IDX P6, R14, R13, R12, R11 ;  /* 0x0000000c0d0e7389 */ /* 0x00006400000c000b */
[----:B01----:R-:W-:Y:S01]  /*17c20*/  ENDCOLLECTIVE ;  /* 0x000000000000791b */ /* 0x003fe20003800000 */
.L_x_822:
[----:B------:R-:W-:-:S05]  /*17c30*/  @!P1 LEA R6, P2, R21, R8, 0x1 ;  /* 0x0000000815069211 */ /* 0x000fca00078408ff */
[----:B------:R-:W-:-:S05]  /*17c40*/  @!P1 IMAD.X R2, RZ, RZ, R2, P2 ;  /* 0x000000ffff029224 */ /* 0x000fca00010e0602 */
[----:B------:R-:W-:Y:S01]  /*17c50*/  @!P1 MOV R7, R2 ;  /* 0x0000000200079202 */ /* 0x000fe20000000f00 */
[----:B------:R-:W-:Y:S02]  /*17c60*/  IMAD.MOV.U32 R13, RZ, RZ, R5 ;  /* 0x000000ffff0d7224 */ /* 0x000fe400078e0005 */
[----:B------:R-:W-:Y:S02]  /*17c70*/  VIADD R2, R17, 0xa0 ;  /* 0x000000a011027836 */ /* 0x000fe40000000000 */
[----:B------:R-:W-:Y:S01]  /*17c80*/  @!PT LDS RZ, [RZ] ;  /* 0x00000000fffff984 */ /* 0x000fe20000000800 */
[----:B------:R-:W-:Y:S01]  /*17c90*/  @!PT LDS RZ, [RZ] ;  /* 0x00000000fffff984 */ /* 0x000fe20000000800 */
[----:B------:R-:W-:Y:S01]  /*17ca0*/  @!PT LDS RZ, [RZ] ;  /* 0x00000000fffff984 */ /* 0x000fe20000000800 */
[----:B------:R0:W-:Y:S01]  /*17cb0*/  @!P1 LDGSTS.E.BYPASS.LTC128B.128 [R20+0xc400], desc[UR42][R6.64], !P0 ;  /* 0x0c40000006149fae */ /* 0x0001e2000c101d6a */
[----:B------:R-:W-:Y:S01]  /*17cc0*/  ISETP.GE.AND P1, PT, R0, R3, PT ;  /* 0x000000030000720c */ /* 0x000fe20003f26270 */
[----:B------:R-:W-:-:S12]  /*17cd0*/  IMAD.MOV.U32 R0, RZ, RZ, R14 ;  /* 0x000000ffff007224 */ /* 0x000fd800078e000e */
[----:B0-----:R-:W-:Y:S05]  /*17ce0*/  WARPSYNC.COLLECTIVE R15, `(.L_x_823) ;  /* 0x000000000f087348 */ /* 0x001fea0003c00000 */
[----:B------:R1:W2:Y:S02]  /*17cf0*/  SHFL.IDX P6, R14, R13, R12, R11 ;  /* 0x0000000c0d0e7389 */ /* 0x0002a400000c000b */
[----:B012---:R-:W-:Y:S01]  /*17d00*/  ENDCOLLECTIVE ;  /* 0x000000000000791b */ /* 0x007fe20003800000 */
.L_x_823:
[----:B------:R-:W-:Y:S01]  /*17d10*/  MOV R13, R4 ;  /* 0x00000004000d7202 */ /* 0x000fe20000000f00 */
[----:B------:R-:W-:Y:S02]  /*17d20*/  IMAD.MOV.U32 R12, RZ, RZ, 0x2 ;  /* 0x00000002ff0c7424 */ /* 0x000fe400078e00ff */
[----:B------:R-:W-:-:S07]  /*17d30*/  IMAD.MOV.U32 R6, RZ, RZ, R14 ;  /* 0x000000ffff067224 */ /* 0x000fce00078e000e */
[----:B------:R-:W-:Y:S05]  /*17d40*/  WARPSYNC.COLLECTIVE R15, `(.L_x_824) ;  /* 0x000000000f087348 */ /* 0x000fea0003c00000 */
[----:B------:R0:W1:Y:S02]  /*17d50*/  SHFL.IDX P6, R14, R13, R12, R11 ;  /* 0x0000000c0d0e7389 */ /* 0x00006400000c000b */
[----:B01----:R-:W-:Y:S01]  /*17d60*/  ENDCOLLECTIVE ;  /* 0x000000000000791b */ /* 0x003fe20003800000 */
.L_x_824:
        /* <DEDUP_REMOVED lines=13> */
.L_x_825:
[----:B------:R-:W-:Y:S01]  /*17e40*/  IMAD.MOV.U32 R13, RZ, RZ, R4 ;  /* 0x000000ffff0d7224 */ /* 0x000fe200078e0004 */
[----:B------:R-:W-:Y:S01]  /*17e50*/  MOV R12, 0x3 ;  /* 0x00000003000c7802 */ /* 0x000fe20000000f00 */
[----:B------:R-:W-:-:S07]  /*17e60*/  IMAD.MOV.U32 R6, RZ, RZ, R14 ;  /* 0x000000ffff067224 */ /* 0x000fce00078e000e */
[----:B------:R-:W-:Y:S05]  /*17e70*/  WARPSYNC.COLLECTIVE R15, `(.L_x_826) ;  /* 0x000000000f087348 */ /* 0x000fea0003c00000 */
[----:B------:R0:W1:Y:S02]  /*17e80*/  SHFL.IDX P6, R14, R13, R12, R11 ;  /* 0x0000000c0d0e7389 */ /* 0x00006400000c000b */
[----:B01----:R-:W-:Y:S01]  /*17e90*/  ENDCOLLECTIVE ;  /* 0x000000000000791b */ /* 0x003fe20003800000 */
.L_x_826:
        /* <DEDUP_REMOVED lines=12> */
.L_x_827:
[----:B------:R-:W-:Y:S01]  /*17f60*/  IMAD.MOV.U32 R2, RZ, RZ, R14 ;  /* 0x000000ffff027224 */ /* 0x000fe200078e000e */
[----:B------:R-:W-:Y:S06]  /*17f70*/  BRA `(.L_x_828) ;  /* 0xffffffa400c47947 */ /* 0x000fec000383ffff */
.L_x_669:
[----:B-1----:R1:W2:Y:S02]  /*17f80*/  SYNCS.PHASECHK.TRANS64.TRYWAIT P0, [R22+URZ+0x16820], R0 ;  /* 0x01682000160075a7 */ /* 0x0022a4000800017f */
[----:B--2---:R-:W-:Y:S05]  /*17f90*/  @!P0 NANOSLEEP.SYNCS 0x989680 ;  /* 0x009896800000895d */ /* 0x004fea0003900000 */
[----:B------:R-:W2:Y:S02]  /*17fa0*/  @!P0 SYNCS.PHASECHK.TRANS64 P0, [R22+URZ+0x16820], R0 ;  /* 0x01682000160085a7 */ /* 0x000ea4000800007f */
[----:B--2---:R-:W-:Y:S05]  /*17fb0*/  @!P0 BRA `(.L_x_669) ;  /* 0xfffffffc00f08947 */ /* 0x004fea000383ffff */
[----:B------:R-:W-:Y:S05]  /*17fc0*/  BRA `(.L_x_829) ;  /* 0xffffffa800207947 */ /* 0x000fea000383ffff */
.L_x_674:
[----:B0-----:R0:W1:Y:S02]  /*17fd0*/  SYNCS.PHASECHK.TRANS64.TRYWAIT P0, [R5+URZ+0x16840], R2 ;  /* 0x01684002050075a7 */ /* 0x001064000800017f */
[----:B-1----:R-:W-:Y:S05]  /*17fe0*/  @!P0 NANOSLEEP.SYNCS 0x989680 ;  /* 0x009896800000895d */ /* 0x002fea0003900000 */
[----:B------:R-:W1:Y:S02]  /*17ff0*/  @!P0 SYNCS.PHASECHK.TRANS64 P0, [R5+URZ+0x16840], R2 ;  /* 0x01684002050085a7 */ /* 0x000e64000800007f */
[----:B-1----:R-:W-:Y:S05]  /*18000*/  @!P0 BRA `(.L_x_674) ;  /* 0xfffffffc00f08947 */ /* 0x002fea000383ffff */
[----:B------:R-:W-:Y:S05]  /*18010*/  BRA `(.L_x_830) ;  /* 0xffffffac00007947 */ /* 0x000fea000383ffff */
.L_x_675:
        /* <DEDUP_REMOVED lines=8> */
.L_x_832:
[----:B------:R-:W-:Y:S05]  /*180a0*/  BSYNC B1 ;  /* 0x0000000000017941 */ /* 0x000fea0003800000 */
.L_x_831:
[----:B------:R-:W0:Y:S01]  /*180b0*/  S2R R7, SR_TID.X ;  /* 0x0000000000077919 */ /* 0x000e220000002100 */
[----:B------:R-:W-:Y:S01]  /*180c0*/  MOV R13, R9 ;  /* 0x00000009000d7202 */ /* 0x000fe20000000f00 */
[----:B------:R-:W-:Y:S02]  /*180d0*/  IMAD.MOV.U32 R12, RZ, RZ, RZ ;  /* 0x000000ffff0c7224 */ /* 0x000fe400078e00ff */
[----:B------:R-:W-:Y:S02]  /*180e0*/  IMAD.MOV.U32 R11, RZ, RZ, 0x181f ;  /* 0x0000181fff0b7424 */ /* 0x000fe400078e00ff */
[----:B------:R-:W-:Y:S02]  /*180f0*/  IMAD.MOV.U32 R15, RZ, RZ, -0x1 ;  /* 0xffffffffff0f7424 */ /* 0x000fe400078e00ff */
[----:B------:R-:W-:Y:S02]  /*18100*/  IMAD.MOV.U32 R3, RZ, RZ, R14 ;  /* 0x000000ffff037224 */ /* 0x000fe400078e000e */
[----:B------:R-:W-:-:S07]  /*18110*/  IMAD R8, R8, 0x2, R22 ;  /* 0x0000000208087824 */ /* 0x000fce00078e0216 */
[----:B0-----:R-:W-:Y:S05]  /*18120*/  WARPSYNC.COLLECTIVE R15, `(.L_x_833) ;  /* 0x000000000f087348 */ /* 0x001fea0003c00000 */
[----:B------:R1:W2:Y:S02]  /*18130*/  SHFL.IDX P6, R14, R13, R12, R11 ;  /* 0x0000000c0d0e7389 */ /* 0x0002a400000c000b */
[----:B012---:R-:W-:Y:S01]  /*18140*/  ENDCOLLECTIVE ;  /* 0x000000000000791b */ /* 0x007fe20003800000 */
.L_x_833:
[----:B------:R-:W-:Y:S01]  /*18150*/  MOV R13, R10 ;  /* 0x0000000a000d7202 */ /* 0x000fe20000000f00 */
[----:B------:R-:W-:Y:S02]  /*18160*/  IMAD.MOV.U32 R12, RZ, RZ, 0x1 ;  /* 0x00000001ff0c7424 */ /* 0x000fe400078e00ff */
[----:B------:R-:W-:Y:S02]  /*18170*/  IMAD.SHL.U32 R7, R7, 0x8, RZ ;  /* 0x0000000807077824 */ /* 0x000fe400078e00ff */
[----:B------:R-:W-:-:S07]  /*18180*/  IMAD.MOV.U32 R2, RZ, RZ, R14 ;  /* 0x000000ffff027224 */ /* 0x000fce00078e000e */
[----:B------:R-:W-:Y:S05]  /*18190*/  WARPSYNC.COLLECTIVE R15, `(.L_x_834) ;  /* 0x000000000f087348 */ /* 0x000fea0003c00000 */
[----:B------:R0:W1:Y:S02]  /*181a0*/  SHFL.IDX P6, R14, R13, R12, R11 ;  /* 0x0000000c0d0e7389 */ /* 0x00006400000c000b */
[----:B01----:R-:W-:Y:S01]  /*181b0*/  ENDCOLLECTIVE ;  /* 0x000000000000791b */ /* 0x003fe20003800000 */
.L_x_834:
[----:B------:R-:W-:-:S05]  /*181c0*/  LOP3.LUT R7, R7, 0x38, RZ, 0xc0, !PT ;  /* 0x0000003807077812 */ /* 0x000fca00078ec0ff */
[----:B------:R-:W-:-:S05]  /*181d0*/  IMAD.SHL.U32 R7, R7, 0x2, RZ ;  /* 0x0000000207077824 */ /* 0x000fca00078e00ff */
[----:B------:R-:W-:Y:S01]  /*181e0*/  IADD3 R2, P0, R2, R7, RZ ;  /* 0x0000000702027210 */ /* 0x000fe20007f1e0ff */
[----:B------:R-:W-:-:S04]  /*181f0*/  IMAD.MOV.U32 R13, RZ, RZ, R9 ;  /* 0x000000ffff0d7224 */ /* 0x000fc800078e0009 */
[----:B------:R-:W-:-:S05]  /*18200*/  IMAD.X R3, RZ, RZ, R3, P0 ;  /* 0x000000ffff037224 */ /* 0x000fca00000e0603 */
[----:B------:R-:W-:Y:S01]  /*18210*/  @!PT LDS RZ, [RZ] ;  /* 0x00000000fffff984 */ /* 0x000fe20000000800 */
[----:B------:R-:W-:Y:S01]  /*18220*/  @!PT LDS RZ, [RZ] ;  /* 0x00000000fffff984 */ /* 0x000fe20000000800 */
[----:B------:R-:W-:Y:S01]  /*18230*/  @!PT LDS RZ, [RZ] ;  /* 0x00000000fffff984 */ /* 0x000fe20000000800 */
[----:B------:R0:W-:Y:S02]  /*18240*/  LDGSTS.E.BYPASS.LTC128B.128 [R8+0xe400], desc[UR42][R2.64], !P2 ;  /* 0x0e40000002087fae */ /* 0x0001e4000d101d6a */
[----:B0-----:R-:W-:-:S07]  /*18250*/  IMAD.MOV.U32 R3, RZ, RZ, R14 ;  /* 0x000000ffff037224 */ /* 0x001fce00078e000e */
[----:B------:R-:W-:Y:S05]  /*18260*/  WARPSYNC.COLLECTIVE R15, `(.L_x_835) ;  /* 0x000000000f087348 */ /* 0x000fea0003c00000 */
[----:B------:R0:W1:Y:S02]  /*18270*/  SHFL.IDX P6, R14, R13, R12, R11 ;  /* 0x0000000c0d0e7389 */ /* 0x00006400000c000b */
[----:B01----:R-:W-:Y:S01]  /*18280*/  ENDCOLLECTIVE ;  /* 0x000000000000791b */ /* 0x003fe20003800000 */
.L_x_835:
[----:B------:R-:W-:Y:S02]  /*18290*/  IMAD.MOV.U32 R13, RZ, RZ, R10 ;  /* 0x000000ffff0d7224 */ /* 0x000fe400078e000a */
[----:B------:R-:W-:Y:S02]  /*182a0*/  IMAD.MOV.U32 R12, RZ, RZ, 0x2 ;  /* 0x00000002ff0c7424 */ /* 0x000fe400078e00ff */
[----:B------:R-:W-:-:S07]  /*182b0*/  IMAD.MOV.U32 R2, RZ, RZ, R14 ;  /* 0x000000ffff027224 */ /* 0x000fce00078e000e */
[----:B------:R-:W-:Y:S05]  /*182c0*/  WARPSYNC.COLLECTIVE R15, `(.L_x_836) ;  /* 0x000000000f087348 */ /* 0x000fea0003c00000 */
[----:B------:R0:W1:Y:S02]  /*182d0*/  SHFL.IDX P6, R14, R13, R12, R11 ;  /* 0x0000000c0d0e7389 */ /* 0x00006400000c000b */
[----:B01----:R-:W-:Y:S01]  /*182e0*/  ENDCOLLECTIVE ;  /* 0x000000000000791b */ /* 0x003fe20003800000 */
.L_x_836:
        /* <DEDUP_REMOVED lines=11> */
.L_x_837:
[----:B------:R-:W-:Y:S02]  /*183a0*/  IMAD.MOV.U32 R13, RZ, RZ, R10 ;  /* 0x000000ffff0d7224 */ /* 0x000fe400078e000a */
[----:B------:R-:W-:Y:S02]  /*183b0*/  IMAD.MOV.U32 R12, RZ, RZ, 0x3 ;  /* 0x00000003ff0c7424 */ /* 0x000fe400078e00ff */
[----:B------:R-:W-:-:S07]  /*183c0*/  IMAD.MOV.U32 R2, RZ, RZ, R14 ;  /* 0x000000ffff027224 */ /* 0x000fce00078e000e */
[----:B------:R-:W-:Y:S05]  /*183d0*/  WARPSYNC.COLLECTIVE R15, `(.L_x_838) ;  /* 0x000000000f087348 */ /* 0x000fea0003c00000 */
[----:B------:R0:W1:Y:S02]  /*183e0*/  SHFL.IDX P6, R14, R13, R12, R11 ;  /* 0x0000000c0d0e7389 */ /* 0x00006400000c000b */
[----:B01----:R-:W-:Y:S01]  /*183f0*/  ENDCOLLECTIVE ;  /* 0x000000000000791b */ /* 0x003fe20003800000 */
.L_x_838:
        /* <DEDUP_REMOVED lines=11> */
.L_x_839:
[----:B------:R-:W-:Y:S01]  /*184b0*/  MOV R13, R10 ;  /* 0x0000000a000d7202 */ /* 0x000fe20000000f00 */
[----:B------:R-:W-:Y:S02]  /*184c0*/  IMAD.MOV.U32 R12, RZ, RZ, 0x4 ;  /* 0x00000004ff0c7424 */ /* 0x000fe400078e00ff */
[----:B------:R-:W-:-:S07]  /*184d0*/  IMAD.MOV.U32 R2, RZ, RZ, R14 ;  /* 0x000000ffff027224 */ /* 0x000fce00078e000e */
[----:B------:R-:W-:Y:S05]  /*184e0*/  WARPSYNC.COLLECTIVE R15, `(.L_x_840) ;  /* 0x000000000f087348 */ /* 0x000fea0003c00000 */
[----:B------:R0:W1:Y:S02]  /*184f0*/  SHFL.IDX P6, R14, R13, R12, R11 ;  /* 0x0000000c0d0e7389 */ /* 0x00006400000c000b */
[----:B01----:R-:W-:Y:S01]  /*18500*/  ENDCOLLECTIVE ;  /* 0x000000000000791b */ /* 0x003fe20003800000 */
.L_x_840:
        /* <DEDUP_REMOVED lines=11> */
.L_x_841:
[----:B------:R-:W-:Y:S02]  /*185c0*/  IMAD.MOV.U32 R13, RZ, RZ, R10 ;  /* 0x000000ffff0d7224 */ /* 0x000fe400078e000a */
[----:B------:R-:W-:Y:S02]  /*185d0*/  IMAD.MOV.U32 R12, RZ, RZ, 0x5 ;  /* 0x00000005ff0c7424 */ /* 0x000fe400078e00ff */
[----:B------:R-:W-:-:S07]  /*185e0*/  IMAD.MOV.U32 R2, RZ, RZ, R14 ;  /* 0x000000ffff027224 */ /* 0x000fce00078e000e */
[----:B------:R-:W-:Y:S05]  /*185f0*/  WARPSYNC.COLLECTIVE R15, `(.L_x_842) ;  /* 0x000000000f087348 */ /* 0x000fea0003c00000 */
[----:B------:R0:W1:Y:S02]  /*18600*/  SHFL.IDX P6, R14, R13, R12, R11 ;  /* 0x0000000c0d0e7389 */ /* 0x00006400000c000b */
[----:B01----:R-:W-:Y:S01]  /*18610*/  ENDCOLLECTIVE ;  /* 0x000000000000791b */ /* 0x003fe20003800000 */
.L_x_842:
        /* <DEDUP_REMOVED lines=11> */
.L_x_843:
[----:B------:R-:W-:Y:S02]  /*186d0*/  IMAD.MOV.U32 R13, RZ, RZ, R10 ;  /* 0x000000ffff0d7224 */ /* 0x000fe400078e000a */
[----:B------:R-:W-:Y:S02]  /*186e0*/  IMAD.MOV.U32 R12, RZ, RZ, 0x6 ;  /* 0x00000006ff0c7424 */ /* 0x000fe400078e00ff */
[----:B------:R-:W-:-:S07]  /*186f0*/  IMAD.MOV.U32 R2, RZ, RZ, R14 ;  /* 0x000000ffff027224 */ /* 0x000fce00078e000e */
[----:B------:R-:W-:Y:S05]  /*18700*/  WARPSYNC.COLLECTIVE R15, `(.L_x_844) ;  /* 0x000000000f087348 */ /* 0x000fea0003c00000 */
[----:B------:R0:W1:Y:S02]  /*18710*/  SHFL.IDX P6, R14, R13, R12, R11 ;  /* 0x0000000c0d0e7389 */ /* 0x00006400000c000b */
[----:B01----:R-:W-:Y:S01]  /*18720*/  ENDCOLLECTIVE ;  /* 0x000000000000791b */ /* 0x003fe20003800000 */
.L_x_844:
        /* <DEDUP_REMOVED lines=11> */
.L_x_845:
[----:B------:R-:W-:Y:S01]  /*187e0*/  MOV R13, R10 ;  /* 0x0000000a000d7202 */ /* 0x000fe20000000f00 */
[----:B------:R-:W-:Y:S02]  /*187f0*/  IMAD.MOV.U32 R12, RZ, RZ, 0x7 ;  /* 0x00000007ff0c7424 */ /* 0x000fe400078e00ff */
[----:B------:R-:W-:-:S07]  /*18800*/  IMAD.MOV.U32 R2, RZ, RZ, R14 ;  /* 0x000000ffff027224 */ /* 0x000fce00078e000e */
[----:B------:R-:W-:Y:S05]  /*18810*/  WARPSYNC.COLLECTIVE R15, `(.L_x_846) ;  /* 0x000000000f087348 */ /* 0x000fea0003c00000 */
[----:B------:R0:W1:Y:S02]  /*18820*/  SHFL.IDX P6, R14, R13, R12, R11 ;  /* 0x0000000c0d0e7389 */ /* 0x00006400000c000b */
[----:B01----:R-:W-:Y:S01]  /*18830*/  ENDCOLLECTIVE ;  /* 0x000000000000791b */ /* 0x003fe20003800000 */
.L_x_846:
        /* <DEDUP_REMOVED lines=11> */
.L_x_847:
[----:B------:R-:W-:Y:S01]  /*188f0*/  IMAD.MOV.U32 R2, RZ, RZ, R14 ;  /* 0x000000ffff027224 */ /* 0x000fe200078e000e */
[----:B------:R-:W-:Y:S06]  /*18900*/  BRA `(.L_x_848) ;  /* 0xffffffa400f87947 */ /* 0x000fec000383ffff */
.L_x_680:
[----:B-1----:R1:W2:Y:S02]  /*18910*/  SYNCS.PHASECHK.TRANS64.TRYWAIT P0, [R5+URZ+0x16860], R2 ;  /* 0x01686002050075a7 */ /* 0x0022a4000800017f */
[----:B--2---:R-:W-:Y:S05]  /*18920*/  @!P0 NANOSLEEP.SYNCS 0x989680 ;  /* 0x009896800000895d */ /* 0x004fea0003900000 */
[----:B------:R-:W2:Y:S02]  /*18930*/  @!P0 SYNCS.PHASECHK.TRANS64 P0, [R5+URZ+0x16860], R2 ;  /* 0x01686002050085a7 */ /* 0x000ea4000800007f */
[----:B--2---:R-:W-:Y:S05]  /*18940*/  @!P0 BRA `(.L_x_680) ;  /* 0xfffffffc00f08947 */ /* 0x004fea000383ffff */
[----:B------:R-:W-:Y:S05]  /*18950*/  BRA `(.L_x_849) ;  /* 0xffffffa800507947 */ /* 0x000fea000383ffff */
.L_x_681:
        /* <DEDUP_REMOVED lines=8> */
.L_x_851:
[----:B------:R-:W-:Y:S05]  /*189e0*/  BSYNC B1 ;  /* 0x0000000000017941 */ /* 0x000fea0003800000 */
.L_x_850:
[----:B------:R-:W-:Y:S01]  /*189f0*/  IMAD.MOV.U32 R13, RZ, RZ, R23 ;  /* 0x000000ffff0d7224 */ /* 0x000fe200078e0017 */
[----:B------:R-:W-:Y:S01]  /*18a00*/  MOV R3, R14 ;  /* 0x0000000e00037202 */ /* 0x000fe20000000f00 */
[----:B------:R-:W-:Y:S01]  /*18a10*/  IMAD.MOV.U32 R12, RZ, RZ, RZ ;  /* 0x000000ffff0c7224 */ /* 0x000fe200078e00ff */
[----:B------:R-:W-:Y:S01]  /*18a20*/  ISETP.LT.OR P2, PT, R8, 0x1, P1 ;  /* 0x000000010800780c */ /* 0x000fe20000f41670 */
[----:B------:R-:W-:Y:S02]  /*18a30*/  IMAD.MOV.U32 R11, RZ, RZ, 0x181f ;  /* 0x0000181fff0b7424 */ /* 0x000fe400078e00ff */
[----:B------:R-:W-:Y:S02]  /*18a40*/  IMAD.MOV.U32 R15, RZ, RZ, -0x1 ;  /* 0xffffffffff0f7424 */ /* 0x000fe400078e00ff */
[----:B------:R-:W-:-:S08]  /*18a50*/  IMAD R6, R6, 0x2, R22 ;  /* 0x0000000206067824 */ /* 0x000fd000078e0216 */
[----:B------:R-:W-:Y:S05]  /*18a60*/  WARPSYNC.COLLECTIVE R15, `(.L_x_852) ;  /* 0x000000000f087348 */ /* 0x000fea0003c00000 */
[----:B------:R0:W1:Y:S02]  /*18a70*/  SHFL.IDX P6, R14, R13, R12, R11 ;  /* 0x0000000c0d0e7389 */ /* 0x00006400000c000b */
[----:B01----:R-:W-:Y:S01]  /*18a80*/  ENDCOLLECTIVE ;  /* 0x000000000000791b */ /* 0x003fe20003800000 */
.L_x_852:
[----:B------:R-:W-:Y:S01]  /*18a90*/  IMAD.MOV.U32 R13, RZ, RZ, R24 ;  /* 0x000000ffff0d7224 */ /* 0x000fe200078e0018 */
[----:B------:R-:W-:Y:S01]  /*18aa0*/  MOV R12, 0x1 ;  /* 0x00000001000c7802 */ /* 0x000fe20000000f00 */
[----:B------:R-:W-:-:S07]  /*18ab0*/  IMAD.MOV.U32 R2, RZ, RZ, R14 ;  /* 0x000000ffff027224 */ /* 0x000fce00078e000e */
[----:B------:R-:W-:Y:S05]  /*18ac0*/  WARPSYNC.COLLECTIVE R15, `(.L_x_853) ;  /* 0x000000000f087348 */ /* 0x000fea0003c00000 */
[----:B------:R0:W1:Y:S02]  /*18ad0*/  SHFL.IDX P6, R14, R13, R12, R11 ;  /* 0x0000000c0d0e7389 */ /* 0x00006400000c000b */
[----:B01----:R-:W-:Y:S01]  /*18ae0*/  ENDCOLLECTIVE ;  /* 0x000000000000791b */ /* 0x003fe20003800000 */
.L_x_853:
        /* <DEDUP_REMOVED lines=12> */
.L_x_854:
[----:B------:R-:W-:Y:S02]  /*18bb0*/  IMAD.MOV.U32 R13, RZ, RZ, R24 ;  /* 0x000000ffff0d7224 */ /* 0x000fe400078e0018 */
[----:B------:R-:W-:Y:S02]  /*18bc0*/  IMAD.MOV.U32 R12, RZ, RZ, 0x2 ;  /* 0x00000002ff0c7424 */ /* 0x000fe400078e00ff */
[----:B------:R-:W-:-:S07]  /*18bd0*/  IMAD.MOV.U32 R2, RZ, RZ, R14 ;  /* 0x000000ffff027224 */ /* 0x000fce00078e000e */
[----:B------:R-:W-:Y:S05]  /*18be0*/  WARPSYNC.COLLECTIVE R15, `(.L_x_855) ;  /* 0x000000000f087348 */ /* 0x000fea0003c00000 */
[----:B------:R0:W1:Y:S02]  /*18bf0*/  SHFL.IDX P6, R14, R13, R12, R11 ;  /* 0x0000000c0d0e7389 */ /* 0x00006400000c000b */
[----:B01----:R-:W-:Y:S01]  /*18c00*/  ENDCOLLECTIVE ;  /* 0x000000000000791b */ /* 0x003fe20003800000 */
.L_x_855:
        /* <DEDUP_REMOVED lines=12> */
.L_x_856:
[----:B------:R-:W-:Y:S02]  /*18cd0*/  IMAD.MOV.U32 R13, RZ, RZ, R24 ;  /* 0x000000ffff0d7224 */ /* 0x000fe400078e0018 */
[----:B------:R-:W-:Y:S01]  /*18ce0*/  IMAD.MOV.U32 R12, RZ, RZ, 0x3 ;  /* 0x00000003ff0c7424 */ /* 0x000fe200078e00ff */
[----:B------:R-:W-:-:S07]  /*18cf0*/  MOV R2, R14 ;  /* 0x0000000e00027202 */ /* 0x000fce0000000f00 */
[----:B------:R-:W-:Y:S05]  /*18d00*/  WARPSYNC.COLLECTIVE R15, `(.L_x_857) ;  /* 0x000000000f087348 */ /* 0x000fea0003c00000 */
[----:B------:R0:W1:Y:S02]  /*18d10*/  SHFL.IDX P6, R14, R13, R12, R11 ;  /* 0x0000000c0d0e7389 */ /* 0x00006400000c000b */
[----:B01----:R-:W-:Y:S01]  /*18d20*/  ENDCOLLECTIVE ;  /* 0x000000000000791b */ /* 0x003fe20003800000 */
.L_x_857:
        /* <DEDUP_REMOVED lines=12> */
.L_x_858:
[----:B------:R-:W-:Y:S01]  /*18df0*/  IMAD.MOV.U32 R13, RZ, RZ, R24 ;  /* 0x000000ffff0d7224 */ /* 0x000fe200078e0018 */
[----:B------:R-:W-:Y:S01]  /*18e00*/  MOV R12, 0x4 ;  /* 0x00000004000c7802 */ /* 0x000fe20000000f00 */
[----:B------:R-:W-:-:S07]  /*18e10*/  IMAD.MOV.U32 R2, RZ, RZ, R14 ;  /* 0x000000ffff027224 */ /* 0x000fce00078e000e */
[----:B------:R-:W-:Y:S05]  /*18e20*/  WARPSYNC.COLLECTIVE R15, `(.L_x_859) ;  /* 0x000000000f087348 */ /* 0x000fea0003c00000 */
[----:B------:R0:W1:Y:S02]  /*18e30*/  SHFL.IDX P6, R14, R13, R12, R11 ;  /* 0x0000000c0d0e7389 */ /* 0x00006400000c000b */
[----:B01----:R-:W-:Y:S01]  /*18e40*/  ENDCOLLECTIVE ;  /* 0x000000000000791b */ /* 0x003fe20003800000 */
.L_x_859:
        /* <DEDUP_REMOVED lines=12> */
.L_x_860:
[----:B------:R-:W-:Y:S02]  /*18f10*/  IMAD.MOV.U32 R13, RZ, RZ, R24 ;  /* 0x000000ffff0d7224 */ /* 0x000fe400078e0018 */
[----:B------:R-:W-:Y:S02]  /*18f20*/  IMAD.MOV.U32 R12, RZ, RZ, 0x5 ;  /* 0x00000005ff0c7424 */ /* 0x000fe400078e00ff */
[----:B------:R-:W-:-:S07]  /*18f30*/  IMAD.MOV.U32 R2, RZ, RZ, R14 ;  /* 0x000000ffff027224 */ /* 0x000fce00078e000e */
[----:B------:R-:W-:Y:S05]  /*18f40*/  WARPSYNC.COLLECTIVE R15, `(.L_x_861) ;  /* 0x000000000f087348 */ /* 0x000fea0003c00000 */
[----:B------:R0:W1:Y:S02]  /*18f50*/  SHFL.IDX P6, R14, R13, R12, R11 ;  /* 0x0000000c0d0e7389 */ /* 0x00006400000c000b */
[----:B01----:R-:W-:Y:S01]  /*18f60*/  ENDCOLLECTIVE ;  /* 0x000000000000791b */ /* 0x003fe20003800000 */
.L_x_861:
        /* <DEDUP_REMOVED lines=12> */
.L_x_862:
[----:B------:R-:W-:Y:S02]  /*19030*/  IMAD.MOV.U32 R13, RZ, RZ, R24 ;  /* 0x000000ffff0d7224 */ /* 0x000fe400078e0018 */
[----:B------:R-:W-:Y:S01]  /*19040*/  IMAD.MOV.U32 R12, RZ, RZ, 0x6 ;  /* 0x00000006ff0c7424 */ /* 0x000fe200078e00ff */
[----:B------:R-:W-:-:S07]  /*19050*/  MOV R2, R14 ;  /* 0x0000000e00027202 */ /* 0x000fce0000000f00 */
[----:B------:R-:W-:Y:S05]  /*19060*/  WARPSYNC.COLLECTIVE R15, `(.L_x_863) ;  /* 0x000000000f087348 */ /* 0x000fea0003c00000 */
[----:B------:R0:W1:Y:S02]  /*19070*/  SHFL.IDX P6, R14, R13, R12, R11 ;  /* 0x0000000c0d0e7389 */ /* 0x00006400000c000b */
[----:B01----:R-:W-:Y:S01]  /*19080*/  ENDCOLLECTIVE ;  /* 0x000000000000791b */ /* 0x003fe20003800000 */
.L_x_863:
        /* <DEDUP_REMOVED lines=12> */
.L_x_864:
[----:B------:R-:W-:Y:S01]  /*19150*/  IMAD.MOV.U32 R13, RZ, RZ, R24 ;  /* 0x000000ffff0d7224 */ /* 0x000fe200078e0018 */
[----:B------:R-:W-:Y:S01]  /*19160*/  MOV R12, 0x7 ;  /* 0x00000007000c7802 */ /* 0x000fe20000000f00 */
[----:B------:R-:W-:-:S07]  /*19170*/  IMAD.MOV.U32 R2, RZ, RZ, R14 ;  /* 0x000000ffff027224 */ /* 0x000fce00078e000e */
[----:B------:R-:W-:Y:S05]  /*19180*/  WARPSYNC.COLLECTIVE R15, `(.L_x_865) ;  /* 0x000000000f087348 */ /* 0x000fea0003c00000 */
[----:B------:R0:W1:Y:S02]  /*19190*/  SHFL.IDX P6, R14, R13, R12, R11 ;  /* 0x0000000c0d0e7389 */ /* 0x00006400000c000b */
[----:B01----:R-:W-:Y:S01]  /*191a0*/  ENDCOLLECTIVE ;  /* 0x000000000000791b */ /* 0x003fe20003800000 */
.L_x_865:
        /* <DEDUP_REMOVED lines=11> */
.L_x_866:
[----:B------:R-:W-:Y:S01]  /*19260*/  IMAD.MOV.U32 R2, RZ, RZ, R14 ;  /* 0x000000ffff027224 */ /* 0x000fe200078e000e */
[----:B------:R-:W-:Y:S06]  /*19270*/  BRA `(.L_x_867) ;  /* 0xffffffa400007947 */ /* 0x000fec000383ffff */
.L_x_689:
[----:B0-----:R0:W1:Y:S02]  /*19280*/  SYNCS.PHASECHK.TRANS64.TRYWAIT P0, [R0+URZ+0x16860], R3 ;  /* 0x01686003000075a7 */ /* 0x001064000800017f */
[----:B-1----:R-:W-:Y:S05]  /*19290*/  @!P0 NANOSLEEP.SYNCS 0x989680 ;  /* 0x009896800000895d */ /* 0x002fea0003900000 */
[----:B------:R-:W1:Y:S02]  /*192a0*/  @!P0 SYNCS.PHASECHK.TRANS64 P0, [R0+URZ+0x16860], R3 ;  /* 0x01686003000085a7 */ /* 0x000e64000800007f */
[----:B-1----:R-:W-:Y:S05]  /*192b0*/  @!P0 BRA `(.L_x_689) ;  /* 0xfffffffc00f08947 */ /* 0x002fea000383ffff */
[----:B------:R-:W-:Y:S05]  /*192c0*/  BRA `(.L_x_868) ;  /* 0xffffffa800207947 */ /* 0x000fea000383ffff */
.L_x_690:
        /* <DEDUP_REMOVED lines=8> */
.L_x_870:
[----:B------:R-:W-:Y:S05]  /*19350*/  BSYNC B0 ;  /* 0x0000000000007941 */ /* 0x000fea0003800000 */
.L_x_869:
[----:B------:R-:W-:Y:S01]  /*19360*/  MOV R13, R23 ;  /* 0x00000017000d7202 */ /* 0x000fe20000000f00 */
[----:B------:R-:W-:Y:S01]  /*19370*/  IMAD.MOV.U32 R12, RZ, RZ, RZ ;  /* 0x000000ffff0c7224 */ /* 0x000fe200078e00ff */
[----:B------:R-:W-:Y:S01]  /*19380*/  ISETP.LT.OR P2, PT, R6, 0x1, P0 ;  /* 0x000000010600780c */ /* 0x000fe20000741670 */
[----:B------:R-:W-:Y:S02]  /*19390*/  IMAD.MOV.U32 R11, RZ, RZ, 0x181f ;  /* 0x0000181fff0b7424 */ /* 0x000fe400078e00ff */
[----:B------:R-:W-:Y:S02]  /*193a0*/  IMAD.MOV.U32 R15, RZ, RZ, -0x1 ;  /* 0xffffffffff0f7424 */ /* 0x000fe400078e00ff */
[----:B------:R-:W-:Y:S02]  /*193b0*/  IMAD.MOV.U32 R3, RZ, RZ, R14 ;  /* 0x000000ffff037224 */ /* 0x000fe400078e000e */
[----:B------:R-:W-:-:S07]  /*193c0*/  IMAD.SHL.U32 R5, R7, 0x2, RZ ;  /* 0x0000000207057824 */ /* 0x000fce00078e00ff */
[----:B------:R-:W-:Y:S05]  /*193d0*/  WARPSYNC.COLLECTIVE R15, `(.L_x_871) ;  /* 0x000000000f087348 */ /* 0x000fea0003c00000 */
[----:B------:R0:W1:Y:S02]  /*193e0*/  SHFL.IDX P6, R14, R13, R12, R11 ;  /* 0x0000000c0d0e7389 */ /* 0x00006400000c000b */
[----:B01----:R-:W-:Y:S01]  /*193f0*/  ENDCOLLECTIVE ;  /* 0x000000000000791b */ /* 0x003fe20003800000 */
.L_x_871:
[----:B------:R-:W-:Y:S02]  /*19400*/  IMAD R4, R4, 0x2, R22 ;  /* 0x0000000204047824 */ /* 0x000fe400078e0216 */
[----:B------:R-:W-:Y:S02]  /*19410*/  IMAD.MOV.U32 R13, RZ, RZ, R24 ;  /* 0x000000ffff0d7224 */ /* 0x000fe400078e0018 */
[----:B------:R-:W-:Y:S01]  /*19420*/  IMAD.MOV.U32 R12, RZ, RZ, 0x1 ;  /* 0x00000001ff0c7424 */ /* 0x000fe200078e00ff */
[----:B------:R-:W-:-:S13]  /*19430*/  IADD3 R2, P1, R14, R5, RZ ;  /* 0x000000050e027210 */ /* 0x000fda0007f3e0ff */
[----:B------:R-:W-:Y:S05]  /*19440*/  WARPSYNC.COLLECTIVE R15, `(.L_x_872) ;  /* 0x000000000f087348 */ /* 0x000fea0003c00000 */
[----:B------:R0:W1:Y:S02]  /*19450*/  SHFL.IDX P6, R14, R13, R12, R11 ;  /* 0x0000000c0d0e7389 */ /* 0x00006400000c000b */
[----:B01----:R-:W-:Y:S01]  /*19460*/  ENDCOLLECTIVE ;  /* 0x000000000000791b */ /* 0x003fe20003800000 */
.L_x_872:
[----:B------:R-:W-:-:S05]  /*19470*/  IMAD.X R3, RZ, RZ, R3, P1 ;  /* 0x000000ffff037224 */ /* 0x000fca00008e0603 */
[----:B------:R-:W-:Y:S01]  /*19480*/  @!PT LDS RZ, [RZ] ;  /* 0x00000000fffff984 */ /* 0x000fe20000000800 */
[----:B------:R-:W-:Y:S01]  /*19490*/  @!PT LDS RZ, [RZ] ;  /* 0x00000000fffff984 */ /* 0x000fe20000000800 */
[----:B------:R-:W-:Y:S01]  /*194a0*/  @!PT LDS RZ, [RZ] ;  /* 0x00000000fffff984 */ /* 0x000fe20000000800 */
[----:B------:R0:W-:Y:S01]  /*194b0*/  LDGSTS.E.BYPASS.LTC128B.128 [R4+0x400], desc[UR42][R2.64], !P2 ;  /* 0x0040000002047fae */ /* 0x0001e2000d101d6a */
[----:B------:R-:W-:Y:S01]  /*194c0*/  ISETP.LT.OR P2, PT, R6, 0x11, P0 ;  /* 0x000000110600780c */ /* 0x000fe20000741670 */
[----:B------:R-:W-:Y:S01]  /*194d0*/  IMAD.MOV.U32 R13, RZ, RZ, R23 ;  /* 0x000000ffff0d7224 */ /* 0x000fe200078e0017 */
[----:B0-----:R-:W-:-:S11]  /*194e0*/  MOV R3, R14 ;  /* 0x0000000e00037202 */ /* 0x001fd60000000f00 */
[----:B------:R-:W-:Y:S05]  /*194f0*/  WARPSYNC.COLLECTIVE R15, `(.L_x_873) ;  /* 0x000000000f087348 */ /* 0x000fea0003c00000 */
[----:B------:R0:W1:Y:S02]  /*19500*/  SHFL.IDX P6, R14, R13, R12, R11 ;  /* 0x0000000c0d0e7389 */ /* 0x00006400000c000b */
[----:B01----:R-:W-:Y:S01]  /*19510*/  ENDCOLLECTIVE ;  /* 0x000000000000791b */ /* 0x003fe20003800000 */
.L_x_873:
[----:B------:R-:W-:Y:S02]  /*19520*/  IMAD.MOV.U32 R13, RZ, RZ, R24 ;  /* 0x000000ffff0d7224 */ /* 0x000fe400078e0018 */
[----:B------:R-:W-:Y:S01]  /*19530*/  IMAD.MOV.U32 R12, RZ, RZ, 0x2 ;  /* 0x00000002ff0c7424 */ /* 0x000fe200078e00ff */
[----:B------:R-:W-:-:S13]  /*19540*/  IADD3 R2, P1, R14, R5, RZ ;  /* 0x000000050e027210 */ /* 0x000fda0007f3e0ff */
[----:B------:R-:W-:Y:S05]  /*19550*/  WARPSYNC.COLLECTIVE R15, `(.L_x_874) ;  /* 0x000000000f087348 */ /* 0x000fea0003c00000 */
[----:B------:R0:W1:Y:S02]  /*19560*/  SHFL.IDX P6, R14, R13, R12, R11 ;  /* 0x0000000c0d0e7389 */ /* 0x00006400000c000b */
[----:B01----:R-:W-:Y:S01]  /*19570*/  ENDCOLLECTIVE ;  /* 0x000000000000791b */ /* 0x003fe20003800000 */
.L_x_874:
        /* <DEDUP_REMOVED lines=11> */
.L_x_875:
[----:B------:R-:W-:Y:S01]  /*19630*/  IMAD.MOV.U32 R13, RZ, RZ, R24 ;  /* 0x000000ffff0d7224 */ /* 0x000fe200078e0018 */
[----:B------:R-:W-:Y:S02]  /*19640*/  MOV R12, 0x3 ;  /* 0x00000003000c7802 */ /* 0x000fe40000000f00 */
[----:B------:R-:W-:-:S13]  /*19650*/  IADD3 R2, P1, R14, R5, RZ ;  /* 0x000000050e027210 */ /* 0x000fda0007f3e0ff */
[----:B------:R-:W-:Y:S05]  /*19660*/  WARPSYNC.COLLECTIVE R15, `(.L_x_876) ;  /* 0x000000000f087348 */ /* 0x000fea0003c00000 */
[----:B------:R0:W1:Y:S02]  /*19670*/  SHFL.IDX P6, R14, R13, R12, R11 ;  /* 0x0000000c0d0e7389 */ /* 0x00006400000c000b */
[----:B01----:R-:W-:Y:S01]  /*19680*/  ENDCOLLECTIVE ;  /* 0x000000000000791b */ /* 0x003fe20003800000 */
.L_x_876:
        /* <DEDUP_REMOVED lines=11> */
.L_x_877:
[----:B------:R-:W-:Y:S02]  /*19740*/  IMAD.MOV.U32 R13, RZ, RZ, R24 ;  /* 0x000000ffff0d7224 */ /* 0x000fe400078e0018 */
[----:B------:R-:W-:Y:S01]  /*19750*/  IMAD.MOV.U32 R12, RZ, RZ, 0x4 ;  /* 0x00000004ff0c7424 */ /* 0x000fe200078e00ff */
[----:B------:R-:W-:-:S13]  /*19760*/  IADD3 R2, P1, R14, R5, RZ ;  /* 0x000000050e027210 */ /* 0x000fda0007f3e0ff */
[----:B------:R-:W-:Y:S05]  /*19770*/  WARPSYNC.COLLECTIVE R15, `(.L_x_878) ;  /* 0x000000000f087348 */ /* 0x000fea0003c00000 */
[----:B------:R0:W1:Y:S02]  /*19780*/  SHFL.IDX P6, R14, R13, R12, R11 ;  /* 0x0000000c0d0e7389 */ /* 0x00006400000c000b */
[----:B01----:R-:W-:Y:S01]  /*19790*/  ENDCOLLECTIVE ;  /* 0x000000000000791b */ /* 0x003fe20003800000 */
.L_x_878:
        /* <DEDUP_REMOVED lines=11> */
.L_x_879:
[----:B------:R-:W-:Y:S01]  /*19850*/  MOV R13, R24 ;  /* 0x00000018000d7202 */ /* 0x000fe20000000f00 */
[----:B------:R-:W-:Y:S01]  /*19860*/  IMAD.MOV.U32 R12, RZ, RZ, 0x5 ;  /* 0x00000005ff0c7424 */ /* 0x000fe200078e00ff */
[----:B------:R-:W-:-:S13]  /*19870*/  IADD3 R2, P1, R14, R5, RZ ;  /* 0x000000050e027210 */ /* 0x000fda0007f3e0ff */
[----:B------:R-:W-:Y:S05]  /*19880*/  WARPSYNC.COLLECTIVE R15, `(.L_x_880) ;  /* 0x000000000f087348 */ /* 0x000fea0003c00000 */
[----:B------:R0:W1:Y:S02]  /*19890*/  SHFL.IDX P6, R14, R13, R12, R11 ;  /* 0x0000000c0d0e7389 */ /* 0x00006400000c000b */
[----:B01----:R-:W-:Y:S01]  /*198a0*/  ENDCOLLECTIVE ;  /* 0x000000000000791b */ /* 0x003fe20003800000 */
.L_x_880:
        /* <DEDUP_REMOVED lines=11> */
.L_x_881:
[----:B------:R-:W-:Y:S02]  /*19960*/  IMAD.MOV.U32 R13, RZ, RZ, R24 ;  /* 0x000000ffff0d7224 */ /* 0x000fe400078e0018 */
[----:B------:R-:W-:Y:S01]  /*19970*/  IMAD.MOV.U32 R12, RZ, RZ, 0x6 ;  /* 0x00000006ff0c7424 */ /* 0x000fe200078e00ff */
[----:B------:R-:W-:-:S13]  /*19980*/  IADD3 R2, P1, R14, R5, RZ ;  /* 0x000000050e027210 */ /* 0x000fda0007f3e0ff */
[----:B------:R-:W-:Y:S05]  /*19990*/  WARPSYNC.COLLECTIVE R15, `(.L_x_882) ;  /* 0x000000000f087348 */ /* 0x000fea0003c00000 */
[----:B------:R0:W1:Y:S02]  /*199a0*/  SHFL.IDX P6, R14, R13, R12, R11 ;  /* 0x0000000c0d0e7389 */ /* 0x00006400000c000b */
[----:B01----:R-:W-:Y:S01]  /*199b0*/  ENDCOLLECTIVE ;  /* 0x000000000000791b */ /* 0x003fe20003800000 */
.L_x_882:
        /* <DEDUP_REMOVED lines=11> */
.L_x_883:
[----:B------:R-:W-:Y:S02]  /*19a70*/  IMAD.MOV.U32 R13, RZ, RZ, R24 ;  /* 0x000000ffff0d7224 */ /* 0x000fe400078e0018 */
[----:B------:R-:W-:Y:S01]  /*19a80*/  IMAD.MOV.U32 R12, RZ, RZ, 0x7 ;  /* 0x00000007ff0c7424 */ /* 0x000fe200078e00ff */
[----:B------:R-:W-:-:S13]  /*19a90*/  IADD3 R2, P1, R14, R5, RZ ;  /* 0x000000050e027210 */ /* 0x000fda0007f3e0ff */
[----:B------:R-:W-:Y:S05]  /*19aa0*/  WARPSYNC.COLLECTIVE R15, `(.L_x_884) ;  /* 0x000000000f087348 */ /* 0x000fea0003c00000 */
[----:B------:R0:W1:Y:S02]  /*19ab0*/  SHFL.IDX P6, R14, R13, R12, R11 ;  /* 0x0000000c0d0e7389 */ /* 0x00006400000c000b */
[----:B01----:R-:W-:Y:S01]  /*19ac0*/  ENDCOLLECTIVE ;  /* 0x000000000000791b */ /* 0x003fe20003800000 */
.L_x_884:
[----:B------:R-:W-:-:S05]  /*19ad0*/  IADD3.X R3, RZ, R3, RZ, P1, !PT ;  /* 0x00000003ff037210 */ /* 0x000fca0000ffe4ff */
        /* <DEDUP_REMOVED lines=9> */
.L_x_885:
[----:B------:R-:W-:Y:S05]  /*19b70*/  BRA `(.L_x_886) ;  /* 0xffffffa000f07947 */ /* 0x000fea000383ffff */
.L_x_695:
        /* <DEDUP_REMOVED lines=8> */
.L_x_888:
[----:B------:R-:W-:Y:S05]  /*19c00*/  BSYNC B0 ;  /* 0x0000000000007941 */ /* 0x000fea0003800000 */
.L_x_887:
[----:B------:R-:W-:Y:S01]  /*19c10*/  IMAD.MOV.U32 R13, RZ, RZ, R16 ;  /* 0x000000ffff0d7224 */ /* 0x000fe200078e0010 */
[----:B------:R-:W-:Y:S01]  /*19c20*/  MOV R0, R14 ;  /* 0x0000000e00007202 */ /* 0x000fe20000000f00 */
[----:B------:R-:W-:Y:S02]  /*19c30*/  IMAD.MOV.U32 R12, RZ, RZ, 0x1 ;  /* 0x00000001ff0c7424 */ /* 0x000fe400078e00ff */
[----:B------:R-:W-:Y:S02]  /*19c40*/  IMAD.MOV.U32 R11, RZ, RZ, 0x1f ;  /* 0x0000001fff0b7424 */ /* 0x000fe400078e00ff */
[----:B------:R-:W-:Y:S02]  /*19c50*/  IMAD.MOV.U32 R15, RZ, RZ, -0x1 ;  /* 0xffffffffff0f7424 */ /* 0x000fe400078e00ff */
[----:B------:R-:W-:-:S07]  /*19c60*/  IMAD.IADD R5, R19, 0x1, R8 ;  /* 0x0000000113057824 */ /* 0x000fce00078e0208 */
[----:B------:R-:W-:Y:S05]  /*19c70*/  WARPSYNC.COLLECTIVE R15, `(.L_x_889) ;  /* 0x000000000f087348 */ /* 0x000fea0003c00000 */
[----:B------:R0:W1:Y:S02]  /*19c80*/  SHFL.IDX P6, R14, R13, R12, R11 ;  /* 0x0000000c0d0e7389 */ /* 0x00006400000c000b */
[----:B01----:R-:W-:Y:S01]  /*19c90*/  ENDCOLLECTIVE ;  /* 0x000000000000791b */ /* 0x003fe20003800000 */
.L_x_889:
[----:B------:R-:W-:Y:S02]  /*19ca0*/  ULDC UR4, c[0x0][0xc3c] ;  /* 0x00030f0000047ab9 */ /* 0x000fe40000000800 */
[----:B------:R-:W-:-:S13]  /*19cb0*/  ISETP.GE.OR P1, PT, R5, UR4, !P0 ;  /* 0x0000000405007c0c */ /* 0x000fda000c726670 */
[----:B------:R-:W0:Y:S01]  /*19cc0*/  @!P1 LDC.64 R2, c[0x0][0xc80] ;  /* 0x00032000ff029b82 */ /* 0x000e220000000a00 */
[----:B------:R-:W-:Y:S02]  /*19cd0*/  IMAD.MOV.U32 R11, RZ, RZ, RZ ;  /* 0x000000ffff0b7224 */ /* 0x000fe400078e00ff */
[----:B------:R-:W-:Y:S02]  /*19ce0*/  IMAD.MOV.U32 R4, RZ, RZ, R14 ;  /* 0x000000ffff047224 */ /* 0x000fe400078e000e */
[----:B0-----:R-:W-:-:S06]  /*19cf0*/  @!P1 IMAD.WIDE R2, R5, 0x4, R2 ;  /* 0x0000000405029825 */ /* 0x001fcc00078e0202 */
[----:B------:R0:W2:Y:S01]  /*19d00*/  @!P1 LDG.E R3, desc[UR42][R2.64] ;  /* 0x0000002a02039981 */ /* 0x0000a2000c1e1900 */
[C---:B------:R-:W-:Y:S02]  /*19d10*/  ISETP.GE.U32.AND P2, PT, R8.reuse, 0x2, PT ;  /* 0x000000020800780c */ /* 0x040fe40003f46070 */
[C---:B------:R-:W-:Y:S02]  /*19d20*/  ISETP.GE.U32.AND P3, PT, R8.reuse, 0x4, PT ;  /* 0x000000040800780c */ /* 0x040fe40003f66070 */
[C---:B------:R-:W-:Y:S02]  /*19d30*/  ISETP.GE.U32.AND P4, PT, R8.reuse, 0x8, PT ;  /* 0x000000080800780c */ /* 0x040fe40003f86070 */
[C---:B------:R-:W-:Y:S01]  /*19d40*/  ISETP.GE.U32.AND P5, PT, R8.reuse, 0x10, PT ;  /* 0x000000100800780c */ /* 0x040fe20003fa6070 */
[----:B0-----:R-:W-:Y:S01]  /*19d50*/  IMAD.MOV.U32 R2, RZ, RZ, RZ ;  /* 0x000000ffff027224 */ /* 0x001fe200078e00ff */
[----:B--2---:R-:W-:Y:S02]  /*19d60*/  @!P1 MOV R2, R3 ;  /* 0x0000000300029202 */ /* 0x004fe40000000f00 */
[----:B------:R-:W-:-:S03]  /*19d70*/  ISETP.NE.AND P1, PT, R8, RZ, PT ;  /* 0x000000ff0800720c */ /* 0x000fc60003f25270 */
[----:B------:R-:W-:-:S10]  /*19d80*/  IMAD.MOV.U32 R13, RZ, RZ, R2 ;  /* 0x000000ffff0d7224 */ /* 0x000fd400078e0002 */
[----:B------:R-:W-:Y:S05]  /*19d90*/  WARPSYNC.COLLECTIVE R15, `(.L_x_890) ;  /* 0x000000000f087348 */ /* 0x000fea0003c00000 */
[----:B------:R0:W1:Y:S02]  /*19da0*/  SHFL.UP P6, R14, R13, R12, R11 ;  /* 0x0400000c0d0e7389 */ /* 0x00006400000c000b */
[----:B01----:R-:W-:Y:S01]  /*19db0*/  ENDCOLLECTIVE ;  /* 0x000000000000791b */ /* 0x003fe20003800000 */
.L_x_890:
[----:B------:R-:W-:Y:S01]  /*19dc0*/  IMAD.MOV.U32 R12, RZ, RZ, 0x2 ;  /* 0x00000002ff0c7424 */ /* 0x000fe200078e00ff */
[----:B------:R-:W-:-:S05]  /*19dd0*/  SEL R5, R14, RZ, P1 ;  /* 0x000000ff0e057207 */ /* 0x000fca0000800000 */
[----:B------:R-:W-:-:S04]  /*19de0*/  IMAD.IADD R5, R2, 0x1, R5 ;  /* 0x0000000102057824 */ /* 0x000fc800078e0205 */
[----:B------:R-:W-:-:S07]  /*19df0*/  IMAD.MOV.U32 R13, RZ, RZ, R5 ;  /* 0x000000ffff0d7224 */ /* 0x000fce00078e0005 */
[----:B------:R-:W-:Y:S05]  /*19e00*/  WARPSYNC.COLLECTIVE R15, `(.L_x_891) ;  /* 0x000000000f087348 */ /* 0x000fea0003c00000 */
[----:B------:R0:W1:Y:S02]  /*19e10*/  SHFL.UP P6, R14, R13, R12, R11 ;  /* 0x0400000c0d0e7389 */ /* 0x00006400000c000b */
[----:B01----:R-:W-:Y:S01]  /*19e20*/  ENDCOLLECTIVE ;  /* 0x000000000000791b */ /* 0x003fe20003800000 */
.L_x_891:
[----:B------:R-:W-:Y:S02]  /*19e30*/  MOV R12, 0x4 ;  /* 0x00000004000c7802 */ /* 0x000fe40000000f00 */
[----:B------:R-:W-:-:S05]  /*19e40*/  SEL R6, R14, RZ, P2 ;  /* 0x000000ff0e067207 */ /* 0x000fca0001000000 */
[----:B------:R-:W-:-:S04]  /*19e50*/  IMAD.IADD R6, R5, 0x1, R6 ;  /* 0x0000000105067824 */ /* 0x000fc800078e0206 */
[----:B------:R-:W-:-:S07]  /*19e60*/  IMAD.MOV.U32 R13, RZ, RZ, R6 ;  /* 0x000000ffff0d7224 */ /* 0x000fce00078e0006 */
[----:B------:R-:W-:Y:S05]  /*19e70*/  WARPSYNC.COLLECTIVE R15, `(.L_x_892) ;  /* 0x000000000f087348 */ /* 0x000fea0003c00000 */
[----:B------:R0:W1:Y:S02]  /*19e80*/  SHFL.UP P6, R14, R13, R12, R11 ;  /* 0x0400000c0d0e7389 */ /* 0x00006400000c000b */
[----:B01----:R-:W-:Y:S01]  /*19e90*/  ENDCOLLECTIVE ;  /* 0x000000000000791b */ /* 0x003fe20003800000 */
.L_x_892:
[----:B------:R-:W-:Y:S01]  /*19ea0*/  IMAD.MOV.U32 R12, RZ, RZ, 0x8 ;  /* 0x00000008ff0c7424 */ /* 0x000fe200078e00ff */
[----:B------:R-:W-:-:S05]  /*19eb0*/  SEL R7, R14, RZ, P3 ;  /* 0x000000ff0e077207 */ /* 0x000fca0001800000 */
[----:B------:R-:W-:-:S04]  /*19ec0*/  IMAD.IADD R7, R6, 0x1, R7 ;  /* 0x0000000106077824 */ /* 0x000fc800078e0207 */
[----:B------:R-:W-:-:S07]  /*19ed0*/  IMAD.MOV.U32 R13, RZ, RZ, R7 ;  /* 0x000000ffff0d7224 */ /* 0x000fce00078e0007 */
[----:B------:R-:W-:Y:S05]  /*19ee0*/  WARPSYNC.COLLECTIVE R15, `(.L_x_893) ;  /* 0x000000000f087348 */ /* 0x000fea0003c00000 */
[----:B------:R0:W1:Y:S02]  /*19ef0*/  SHFL.UP P6, R14, R13, R12, R11 ;  /* 0x0400000c0d0e7389 */ /* 0x00006400000c000b */
[----:B01----:R-:W-:Y:S01]  /*19f00*/  ENDCOLLECTIVE ;  /* 0x000000000000791b */ /* 0x003fe20003800000 */
.L_x_893:
[----:B------:R-:W-:Y:S01]  /*19f10*/  IMAD.MOV.U32 R12, RZ, RZ, 0x10 ;  /* 0x00000010ff0c7424 */ /* 0x000fe200078e00ff */
[----:B------:R-:W-:-:S05]  /*19f20*/  SEL R14, R14, RZ, P4 ;  /* 0x000000ff0e0e7207 */ /* 0x000fca0002000000 */
[----:B------:R-:W-:-:S04]  /*19f30*/  IMAD.IADD R5, R7, 0x1, R14 ;  /* 0x0000000107057824 */ /* 0x000fc800078e020e */
[----:B------:R-:W-:-:S07]  /*19f40*/  IMAD.MOV.U32 R13, RZ, RZ, R5 ;  /* 0x000000ffff0d7224 */ /* 0x000fce00078e0005 */
[----:B------:R-:W-:Y:S05]  /*19f50*/  WARPSYNC.COLLECTIVE R15, `(.L_x_894) ;  /* 0x000000000f087348 */ /* 0x000fea0003c00000 */
[----:B------:R0:W1:Y:S02]  /*19f60*/  SHFL.UP P6, R14, R13, R12, R11 ;  /* 0x0400000c0d0e7389 */ /* 0x00006400000c000b */
[----:B01----:R-:W-:Y:S01]  /*19f70*/  ENDCOLLECTIVE ;  /* 0x000000000000791b */ /* 0x003fe20003800000 */
.L_x_894:
[----:B------:R-:W-:Y:S02]  /*19f80*/  IMAD.MOV.U32 R12, RZ, RZ, 0x1f ;  /* 0x0000001fff0c7424 */ /* 0x000fe400078e00ff */
[----:B------:R-:W-:Y:S01]  /*19f90*/  IMAD.MOV.U32 R11, RZ, RZ, 0x1f ;  /* 0x0000001fff0b7424 */ /* 0x000fe200078e00ff */
[----:B------:R-:W-:-:S05]  /*19fa0*/  SEL R14, R14, RZ, P5 ;  /* 0x000000ff0e0e7207 */ /* 0x000fca0002800000 */
[----:B------:R-:W-:-:S05]  /*19fb0*/  IMAD.IADD R3, R5, 0x1, R14 ;  /* 0x0000000105037824 */ /* 0x000fca00078e020e */
[----:B------:R-:W-:-:S07]  /*19fc0*/  MOV R13, R3 ;  /* 0x00000003000d7202 */ /* 0x000fce0000000f00 */
[----:B------:R-:W-:Y:S05]  /*19fd0*/  WARPSYNC.COLLECTIVE R15, `(.L_x_895) ;  /* 0x000000000f087348 */ /* 0x000fea0003c00000 */
[----:B------:R0:W1:Y:S02]  /*19fe0*/  SHFL.IDX P6, R14, R13, R12, R11 ;  /* 0x0000000c0d0e7389 */ /* 0x00006400000c000b */
[----:B01----:R-:W-:Y:S01]  /*19ff0*/  ENDCOLLECTIVE ;  /* 0x000000000000791b */ /* 0x003fe20003800000 */
.L_x_895:
[----:B------:R-:W-:Y:S05]  /*1a000*/  BRA `(.L_x_896) ;  /* 0xffffffa000f87947 */ /* 0x000fea000383ffff */
.L_x_700:
[----:B------:R-:W-:Y:S01]  /*1a010*/  BSSY B0, `(.L_x_897) ;  /* 0x0000008000007945 */ /* 0x000fe20003800000 */
[----:B-----5:R-:W-:Y:S02]  /*1a020*/  IMAD.MOV.U32 R13, RZ, RZ, R2 ;  /* 0x000000ffff0d7224 */ /* 0x020fe400078e0002 */
[----:B------:R-:W-:Y:S02]  /*1a030*/  IMAD.MOV.U32 R12, RZ, RZ, 0x1 ;  /* 0x00000001ff0c7424 */ /* 0x000fe400078e00ff */
[----:B------:R-:W-:Y:S02]  /*1a040*/  IMAD.MOV.U32 R11, RZ, RZ, RZ ;  /* 0x000000ffff0b7224 */ /* 0x000fe400078e00ff */
[----:B------:R-:W-:-:S07]  /*1a050*/  IMAD.MOV.U32 R15, RZ, RZ, -0x1 ;  /* 0xffffffffff0f7424 */ /* 0x000fce00078e00ff */
[----:B01----:R-:W-:Y:S05]  /*1a060*/  WARPSYNC.COLLECTIVE R15, `(.L_x_898) ;  /* 0x000000000f087348 */ /* 0x003fea0003c00000 */
[----:B------:R2:W3:Y:S02]  /*1a070*/  SHFL.UP P6, R14, R13, R12, R11 ;  /* 0x0400000c0d0e7389 */ /* 0x0004e400000c000b */
[----:B0123--:R-:W-:Y:S01]  /*1a080*/  ENDCOLLECTIVE ;  /* 0x000000000000791b */ /* 0x00ffe20003800000 */
.L_x_898:
[----:B------:R-:W-:Y:S05]  /*1a090*/  BSYNC B0 ;  /* 0x0000000000007941 */ /* 0x000fea0003800000 */
.L_x_897:
[----:B------:R-:W-:Y:S01]  /*1a0a0*/  SEL R13, R14, RZ, P1 ;  /* 0x000000ff0e0d7207 */ /* 0x000fe20000800000 */
[----:B------:R-:W-:Y:S01]  /*1a0b0*/  IMAD.MOV.U32 R11, RZ, RZ, RZ ;  /* 0x000000ffff0b7224 */ /* 0x000fe200078e00ff */
[----:B------:R-:W-:Y:S01]  /*1a0c0*/  MOV R12, 0x2 ;  /* 0x00000002000c7802 */ /* 0x000fe20000000f00 */
[----:B------:R-:W-:Y:S02]  /*1a0d0*/  IMAD.MOV.U32 R15, RZ, RZ, -0x1 ;  /* 0xffffffffff0f7424 */ /* 0x000fe400078e00ff */
[----:B------:R-:W-:-:S07]  /*1a0e0*/  IMAD.IADD R13, R2, 0x1, R13 ;  /* 0x00000001020d7824 */ /* 0x000fce00078e020d */
[----:B------:R-:W-:Y:S05]  /*1a0f0*/  WARPSYNC.COLLECTIVE R15, `(.L_x_899) ;  /* 0x000000000f087348 */ /* 0x000fea0003c00000 */
[----:B------:R0:W1:Y:S02]  /*1a100*/  SHFL.UP P6, R14, R13, R12, R11 ;  /* 0x0400000c0d0e7389 */ /* 0x00006400000c000b */
[----:B01----:R-:W-:Y:S01]  /*1a110*/  ENDCOLLECTIVE ;  /* 0x000000000000791b */ /* 0x003fe20003800000 */
.L_x_899:
[----:B------:R-:W-:Y:S01]  /*1a120*/  IMAD.MOV.U32 R12, RZ, RZ, 0x4 ;  /* 0x00000004ff0c7424 */ /* 0x000fe200078e00ff */
[----:B------:R-:W-:-:S05]  /*1a130*/  SEL R14, R14, RZ, P2 ;  /* 0x000000ff0e0e7207 */ /* 0x000fca0001000000 */
[----:B------:R-:W-:-:S04]  /*1a140*/  IMAD.IADD R3, R13, 0x1, R14 ;  /* 0x000000010d037824 */ /* 0x000fc800078e020e */
[----:B------:R-:W-:-:S07]  /*1a150*/  IMAD.MOV.U32 R13, RZ, RZ, R3 ;  /* 0x000000ffff0d7224 */ /* 0x000fce00078e0003 */
[----:B------:R-:W-:Y:S05]  /*1a160*/  WARPSYNC.COLLECTIVE R15, `(.L_x_900) ;  /* 0x000000000f087348 */ /* 0x000fea0003c00000 */
[----:B------:R0:W1:Y:S02]  /*1a170*/  SHFL.UP P6, R14, R13, R12, R11 ;  /* 0x0400000c0d0e7389 */ /* 0x00006400000c000b */
[----:B01----:R-:W-:Y:S01]  /*1a180*/  ENDCOLLECTIVE ;  /* 0x000000000000791b */ /* 0x003fe20003800000 */
.L_x_900:
[----:B------:R-:W-:Y:S02]  /*1a190*/  MOV R12, 0x8 ;  /* 0x00000008000c7802 */ /* 0x000fe40000000f00 */
[----:B------:R-:W-:-:S05]  /*1a1a0*/  SEL R14, R14, RZ, P3 ;  /* 0x000000ff0e0e7207 */ /* 0x000fca0001800000 */
[----:B------:R-:W-:-:S04]  /*1a1b0*/  IMAD.IADD R5, R3, 0x1, R14 ;  /* 0x0000000103057824 */ /* 0x000fc800078e020e */
[----:B------:R-:W-:-:S07]  /*1a1c0*/  IMAD.MOV.U32 R13, RZ, RZ, R5 ;  /* 0x000000ffff0d7224 */ /* 0x000fce00078e0005 */
[----:B------:R-:W-:Y:S05]  /*1a1d0*/  WARPSYNC.COLLECTIVE R15, `(.L_x_901) ;  /* 0x000000000f087348 */ /* 0x000fea0003c00000 */
[----:B------:R0:W1:Y:S02]  /*1a1e0*/  SHFL.UP P6, R14, R13, R12, R11 ;  /* 0x0400000c0d0e7389 */ /* 0x00006400000c000b */
[----:B01----:R-:W-:Y:S01]  /*1a1f0*/  ENDCOLLECTIVE ;  /* 0x000000000000791b */ /* 0x003fe20003800000 */
.L_x_901:
[----:B------:R-:W-:Y:S01]  /*1a200*/  IMAD.MOV.U32 R12, RZ, RZ, 0x10 ;  /* 0x00000010ff0c7424 */ /* 0x000fe200078e00ff */
[----:B------:R-:W-:-:S05]  /*1a210*/  SEL R6, R14, RZ, P4 ;  /* 0x000000ff0e067207 */ /* 0x000fca0002000000 */
[----:B------:R-:W-:-:S04]  /*1a220*/  IMAD.IADD R6, R5, 0x1, R6 ;  /* 0x0000000105067824 */ /* 0x000fc800078e0206 */
[----:B------:R-:W-:-:S07]  /*1a230*/  IMAD.MOV.U32 R13, RZ, RZ, R6 ;  /* 0x000000ffff0d7224 */ /* 0x000fce00078e0006 */
[----:B------:R-:W-:Y:S05]  /*1a240*/  WARPSYNC.COLLECTIVE R15, `(.L_x_902) ;  /* 0x000000000f087348 */ /* 0x000fea0003c00000 */
[----:B------:R0:W1:Y:S02]  /*1a250*/  SHFL.UP P6, R14, R13, R12, R11 ;  /* 0x0400000c0d0e7389 */ /* 0x00006400000c000b */
[----:B01----:R-:W-:Y:S01]  /*1a260*/  ENDCOLLECTIVE ;  /* 0x000000000000791b */ /* 0x003fe20003800000 */
.L_x_902:
        /* <DEDUP_REMOVED lines=8> */
.L_x_903:
[----:B------:R-:W-:Y:S05]  /*1a2f0*/  BRA `(.L_x_904) ;  /* 0xffffffa000d87947 */ /* 0x000fea000383ffff */
.L_x_702:
[----:B------:R-:W-:Y:S01]  /*1a300*/  BSSY B0, `(.L_x_905) ;  /* 0x0000006000007945 */ /* 0x000fe20003800000 */
[----:B------:R-:W-:Y:S02]  /*1a310*/  PLOP3.LUT P6, PT, P6, PT, PT, 0x8, 0x0 ;  /* 0x000000000000781c */ /* 0x000fe400037ce170 */
[----:B------:R-:W-:-:S11]  /*1a320*/  MOV R15, 0xffffffff ;  /* 0xffffffff000f7802 */ /* 0x000fd60000000f00 */
[----:B0-----:R-:W-:Y:S05]  /*1a330*/  WARPSYNC.COLLECTIVE R15, `(.L_x_906) ;  /* 0x000000000f087348 */ /* 0x001fea0003c00000 */
[----:B------:R-:W-:Y:S01]  /*1a340*/  VOTE.ANY R14, PT, P6 ;  /* 0x00000000000e7806 */ /* 0x000fe200030e0100 */
[----:B0-----:R-:W-:Y:S06]  /*1a350*/  ENDCOLLECTIVE ;  /* 0x000000000000791b */ /* 0x001fec0003800000 */
.L_x_906:
[----:B------:R-:W-:Y:S05]  /*1a360*/  BSYNC B0 ;  /* 0x0000000000007941 */ /* 0x000fea0003800000 */
.L_x_905:
[----:B------:R-:W-:Y:S02]  /*1a370*/  IMAD.MOV.U32 R6, RZ, RZ, R14 ;  /* 0x000000ffff067224 */ /* 0x000fe400078e000e */
[----:B------:R-:W-:Y:S02]  /*1a380*/  IMAD.MOV.U32 R13, RZ, RZ, R2 ;  /* 0x000000ffff0d7224 */ /* 0x000fe400078e0002 */
[----:B------:R-:W0:Y:S01]  /*1a390*/  POPC R4, R6 ;  /* 0x0000000600047309 */ /* 0x000e220000000000 */
[----:B------:R-:W-:Y:S02]  /*1a3a0*/  IMAD.MOV.U32 R11, RZ, RZ, 0x1f ;  /* 0x0000001fff0b7424 */ /* 0x000fe400078e00ff */
[----:B------:R-:W-:Y:S02]  /*1a3b0*/  IMAD.MOV.U32 R15, RZ, RZ, -0x1 ;  /* 0xffffffffff0f7424 */ /* 0x000fe400078e00ff */
[----:B0-----:R-:W-:-:S07]  /*1a3c0*/  IMAD.MOV.U32 R12, RZ, RZ, R4 ;  /* 0x000000ffff0c7224 */ /* 0x001fce00078e0004 */
[----:B------:R-:W-:Y:S05]  /*1a3d0*/  WARPSYNC.COLLECTIVE R15, `(.L_x_907) ;  /* 0x000000000f087348 */ /* 0x000fea0003c00000 */
[----:B------:R0:W1:Y:S02]  /*1a3e0*/  SHFL.IDX P6, R14, R13, R12, R11 ;  /* 0x0000000c0d0e7389 */ /* 0x00006400000c000b */
[----:B01----:R-:W-:Y:S01]  /*1a3f0*/  ENDCOLLECTIVE ;  /* 0x000000000000791b */ /* 0x003fe20003800000 */
.L_x_907:
[----:B------:R-:W-:Y:S01]  /*1a400*/  IMAD.MOV.U32 R17, RZ, RZ, R14 ;  /* 0x000000ffff117224 */ /* 0x000fe200078e000e */
[----:B------:R-:W-:Y:S06]  /*1a410*/  BRA `(.L_x_908) ;  /* 0xffffffa000c87947 */ /* 0x000fec000383ffff */
.L_x_704:
[----:B------:R-:W-:Y:S01]  /*1a420*/  BSSY B0, `(.L_x_909) ;  /* 0x0000007000007945 */ /* 0x000fe20003800000 */
[----:B------:R-:W-:Y:S01]  /*1a430*/  IMAD.MOV.U32 R13, RZ, RZ, R3 ;  /* 0x000000ffff0d7224 */ /* 0x000fe200078e0003 */
[----:B------:R-:W-:Y:S01]  /*1a440*/  MOV R11, 0x1f ;  /* 0x0000001f000b7802 */ /* 0x000fe20000000f00 */
[----:B------:R-:W-:-:S07]  /*1a450*/  IMAD.MOV.U32 R15, RZ, RZ, -0x1 ;  /* 0xffffffffff0f7424 */ /* 0x000fce00078e00ff */
[----:B012---:R-:W-:Y:S05]  /*1a460*/  WARPSYNC.COLLECTIVE R15, `(.L_x_910) ;  /* 0x000000000f087348 */ /* 0x007fea0003c00000 */
[----:B------:R3:W4:Y:S02]  /*1a470*/  SHFL.IDX P6, R14, R13, R12, R11 ;  /* 0x0000000c0d0e7389 */ /* 0x00072400000c000b */
[----:B01234-:R-:W-:Y:S01]  /*1a480*/  ENDCOLLECTIVE ;  /* 0x000000000000791b */ /* 0x01ffe20003800000 */
.L_x_910:
[----:B------:R-:W-:Y:S05]  /*1a490*/  BSYNC B0 ;  /* 0x0000000000007941 */ /* 0x000fea0003800000 */
.L_x_909:
[----:B------:R-:W-:Y:S05]  /*1a4a0*/  BRA `(.L_x_703) ;  /* 0xffffffa000c07947 */ /* 0x000fea000383ffff */
.L_x_708:
[----:B0-----:R0:W1:Y:S02]  /*1a4b0*/  SYNCS.PHASECHK.TRANS64.TRYWAIT P0, [R4+URZ+0x16820], R0 ;  /* 0x01682000040075a7 */ /* 0x001064000800017f */
[----:B-1----:R-:W-:Y:S05]  /*1a4c0*/  @!P0 NANOSLEEP.SYNCS 0x989680 ;  /* 0x009896800000895d */ /* 0x002fea0003900000 */
[----:B------:R-:W1:Y:S02]  /*1a4d0*/  @!P0 SYNCS.PHASECHK.TRANS64 P0, [R4+URZ+0x16820], R0 ;  /* 0x01682000040085a7 */ /* 0x000e64000800007f */
[----:B-1----:R-:W-:Y:S05]  /*1a4e0*/  @!P0 BRA `(.L_x_708) ;  /* 0xfffffffc00f08947 */ /* 0x002fea000383ffff */
[----:B------:R-:W-:Y:S05]  /*1a4f0*/  BRA `(.L_x_911) ;  /* 0xffffffa400ac7947 */ /* 0x000fea000383ffff */
.L_x_709:
        /* <DEDUP_REMOVED lines=11> */
.L_x_913:
[----:B------:R-:W-:Y:S05]  /*1a5b0*/  BSYNC B0 ;  /* 0x0000000000007941 */ /* 0x000fea0003800000 */
.L_x_912:
[----:B------:R-:W-:Y:S05]  /*1a5c0*/  BRA `(.L_x_914) ;  /* 0xffffffa400947947 */ /* 0x000fea000383ffff */
.L_x_710:
[----:B------:R-:W-:Y:S01]  /*1a5d0*/  BSSY B0, `(.L_x_915) ;  /* 0x0000006000007945 */ /* 0x000fe20003800000 */
[----:B------:R-:W-:-:S07]  /*1a5e0*/  IMAD.MOV.U32 R15, RZ, RZ, -0x1 ;  /* 0xffffffffff0f7424 */ /* 0x000fce00078e00ff */
[----:B0-----:R-:W-:Y:S05]  /*1a5f0*/  WARPSYNC.COLLECTIVE R15, `(.L_x_916) ;  /* 0x000000000f0c7348 */ /* 0x001fea0003c00000 */
[----:B------:R-:W-:Y:S02]  /*1a600*/  ELECT P6, UR62, PT ;  /* 0x00000000003e782f */ /* 0x000fe400038c0000 */
[----:B------:R-:W-:Y:S01]  /*1a610*/  MOV R14, UR62 ;  /* 0x0000003e000e7c02 */ /* 0x000fe20008000f00 */
[----:B0-----:R-:W-:Y:S10]  /*1a620*/  ENDCOLLECTIVE ;  /* 0x000000000000791b */ /* 0x001ff40003800000 */
.L_x_916:
[----:B------:R-:W-:Y:S05]  /*1a630*/  BSYNC B0 ;  /* 0x0000000000007941 */ /* 0x000fea0003800000 */
.L_x_915:
[----:B------:R-:W-:Y:S05]  /*1a640*/  BRA `(.L_x_917) ;  /* 0xffffffa400887947 */ /* 0x000fea000383ffff */
.L_x_712:
[----:B0-----:R0:W1:Y:S02]  /*1a650*/  SYNCS.PHASECHK.TRANS64.TRYWAIT P1, [R5+URZ+0x16840], R0 ;  /* 0x01684000050075a7 */ /* 0x001064000802017f */
[----:B-1----:R-:W-:Y:S05]  /*1a660*/  @!P1 NANOSLEEP.SYNCS 0x989680 ;  /* 0x009896800000995d */ /* 0x002fea0003900000 */
[----:B------:R-:W1:Y:S02]  /*1a670*/  @!P1 SYNCS.PHASECHK.TRANS64 P1, [R5+URZ+0x16840], R0 ;  /* 0x01684000050095a7 */ /* 0x000e64000802007f */
[----:B-1----:R-:W-:Y:S05]  /*1a680*/  @!P1 BRA `(.L_x_712) ;  /* 0xfffffffc00f09947 */ /* 0x002fea000383ffff */
[----:B------:R-:W-:Y:S05]  /*1a690*/  BRA `(.L_x_918) ;  /* 0xffffffa400a87947 */ /* 0x000fea000383ffff */
.L_x_714:
[----:B-1----:R1:W2:Y:S02]  /*1a6a0*/  SYNCS.PHASECHK.TRANS64.TRYWAIT P1, [R25+URZ+0x16840], R2 ;  /* 0x01684002190075a7 */ /* 0x0022a4000802017f */
[----:B--2---:R-:W-:Y:S05]  /*1a6b0*/  @!P1 NANOSLEEP.SYNCS 0x989680 ;  /* 0x009896800000995d */ /* 0x004fea0003900000 */
[----:B------:R-:W2:Y:S02]  /*1a6c0*/  @!P1 SYNCS.PHASECHK.TRANS64 P1, [R25+URZ+0x16840], R2 ;  /* 0x01684002190095a7 */ /* 0x000ea4000802007f */
[----:B--2---:R-:W-:Y:S05]  /*1a6d0*/  @!P1 BRA `(.L_x_714) ;  /* 0xfffffffc00f09947 */ /* 0x004fea000383ffff */
[----:B------:R-:W-:Y:S05]  /*1a6e0*/  BRA `(.L_x_919) ;  /* 0xffffffa400b47947 */ /* 0x000fea000383ffff */
.L_x_716:
[----:B--2---:R2:W3:Y:S02]  /*1a6f0*/  SYNCS.PHASECHK.TRANS64.TRYWAIT P1, [R5+URZ+0x16860], R0 ;  /* 0x01686000050075a7 */ /* 0x0044e4000802017f */
[----:B---3--:R-:W-:Y:S05]  /*1a700*/  @!P1 NANOSLEEP.SYNCS 0x989680 ;  /* 0x009896800000995d */ /* 0x008fea0003900000 */
[----:B------:R-:W3:Y:S02]  /*1a710*/  @!P1 SYNCS.PHASECHK.TRANS64 P1, [R5+URZ+0x16860], R0 ;  /* 0x01686000050095a7 */ /* 0x000ee4000802007f */
[----:B---3--:R-:W-:Y:S05]  /*1a720*/  @!P1 BRA `(.L_x_716) ;  /* 0xfffffffc00f09947 */ /* 0x008fea000383ffff */
[----:B------:R-:W-:Y:S05]  /*1a730*/  BRA `(.L_x_920) ;  /* 0xffffffa400b07947 */ /* 0x000fea000383ffff */
.L_x_921:
        /* <DEDUP_REMOVED lines=12> */
.L_x_3107:


//--------------------- .text._ZN7cutlass13device_kernelIN5flash11enable_sm90INS1_16FlashAttnFwdSm90INS1_25CollectiveMainloopFwdSm90ILi2EN4cute5tupleIJNS5_1CILi1EEES8_S8_EEENS6_IJNS7_ILi192EEENS7_ILi128EEENS7_ILi64EEEEEELi64ENS_10bfloat16_tEfNS_4arch4Sm90ELb0ELb1ELb0ELb0ELb1ELb0ELb0ELb1ELb1ELb1ELb0ELb0EEENS1_21CollectiveEpilogueFwdINS6_IJSA_SC_SB_EEES9_SE_SG_Li384ELb0ELb1ELb0ELb0EEENS1_30DynamicPersistentTileSchedulerILi384ELi128ELb0ELb1ELb1EEEEEEEEEvNT_6ParamsE --------------------------
	.section	.text._ZN7cutlass13device_kernelIN5flash11enable_sm90INS1_16FlashAttnFwdSm90INS1_25CollectiveMainloopFwdSm90ILi2EN4cute5tupleIJNS5_1CILi1EEES8_S8_EEENS6_IJNS7_ILi192EEENS7_ILi128EEENS7_ILi64EEEEEELi64ENS_10bfloat16_tEfNS_4arch4Sm90ELb0ELb1ELb0ELb0ELb1ELb0ELb0ELb1ELb1ELb1ELb0ELb0EEENS1_21CollectiveEpilogueFwdINS6_IJSA_SC_SB_EEES9_SE_SG_Li384ELb0ELb1ELb0ELb0EEENS1_30DynamicPersistentTileSchedulerILi384ELi128ELb0ELb1ELb1EEEEEEEEEvNT_6ParamsE,"ax",@progbits
	.align	128
.text._ZN7cutlass13device_kernelIN5flash11enable_sm90INS1_16FlashAttnFwdSm90INS1_25CollectiveMainloopFwdSm90ILi2EN4cute5tupleIJNS5_1CILi1EEES8_S8_EEENS6_IJNS7_ILi192EEENS7_ILi128EEENS7_ILi64EEEEEELi64ENS_10bfloat16_tEfNS_4arch4Sm90ELb0ELb1ELb0ELb0ELb1ELb0ELb0ELb1ELb1ELb1ELb0ELb0EEENS1_21CollectiveEpilogueFwdINS6_IJSA_SC_SB_EEES9_SE_SG_Li384ELb0ELb1ELb0ELb0EEENS1_30DynamicPersistentTileSchedulerILi384ELi128ELb0ELb1ELb1EEEEEEEEEvNT_6ParamsE:
        .type           _ZN7cutlass13device_kernelIN5flash11enable_sm90INS1_16FlashAttnFwdSm90INS1_25CollectiveMainloopFwdSm90ILi2EN4cute5tupleIJNS5_1CILi1EEES8_S8_EEENS6_IJNS7_ILi192EEENS7_ILi128EEENS7_ILi64EEEEEELi64ENS_10bfloat16_tEfNS_4arch4Sm90ELb0ELb1ELb0ELb0ELb1ELb0ELb0ELb1ELb1ELb1ELb0ELb0EEENS1_21CollectiveEpilogueFwdINS6_IJSA_SC_SB_EEES9_SE_SG_Li384ELb0ELb1ELb0ELb0EEENS1_30DynamicPersistentTileSchedulerILi384ELi128ELb0ELb1ELb1EEEEEEEEEvNT_6ParamsE,@function
        .size           _ZN7cutlass13device_kernelIN5flash11enable_sm90INS1_16FlashAttnFwdSm90INS1_25CollectiveMainloopFwdSm90ILi2EN4cute5tupleIJNS5_1CILi1EEES8_S8_EEENS6_IJNS7_ILi192EEENS7_ILi128EEENS7_ILi64EEEEEELi64ENS_10bfloat16_tEfNS_4arch4Sm90ELb0ELb1ELb0ELb0ELb1ELb0ELb0ELb1ELb1ELb1ELb0ELb0EEENS1_21CollectiveEpilogueFwdINS6_IJSA_SC_SB_EEES9_SE_SG_Li384ELb0ELb1ELb0ELb0EEENS1_30DynamicPersistentTileSchedulerILi384ELi128ELb0ELb1ELb1EEEEEEEEEvNT_6ParamsE,(.L_x_3108 - _ZN7cutlass13device_kernelIN5flash11enable_sm90INS1_16FlashAttnFwdSm90INS1_25CollectiveMainloopFwdSm90ILi2EN4cute5tupleIJNS5_1CILi1EEES8_S8_EEENS6_IJNS7_ILi192EEENS7_ILi128EEENS7_ILi64EEEEEELi64ENS_10bfloat16_tEfNS_4arch4Sm90ELb0ELb1ELb0ELb0ELb1ELb0ELb0ELb1ELb1ELb1ELb0ELb0EEENS1_21CollectiveEpilogueFwdINS6_IJSA_SC_SB_EEES9_SE_SG_Li384ELb0ELb1ELb0ELb0EEENS1_30DynamicPersistentTileSchedulerILi384ELi128ELb0ELb1ELb1EEEEEEEEEvNT_6ParamsE)
        .other          _ZN7cutlass13device_kernelIN5flash11enable_sm90INS1_16FlashAttnFwdSm90INS1_25CollectiveMainloopFwdSm90ILi2EN4cute5tupleIJNS5_1CILi1EEES8_S8_EEENS6_IJNS7_ILi192EEENS7_ILi128EEENS7_ILi64EEEEEELi64ENS_10bfloat16_tEfNS_4arch4Sm90ELb0ELb1ELb0ELb0ELb1ELb0ELb0ELb1ELb1ELb1ELb0ELb0EEENS1_21CollectiveEpilogueFwdINS6_IJSA_SC_SB_EEES9_SE_SG_Li384ELb0ELb1ELb0ELb0EEENS1_30DynamicPersistentTileSchedulerILi384ELi128ELb0ELb1ELb1EEEEEEEEEvNT_6ParamsE,@"STO_CUDA_ENTRY STV_DEFAULT"
_ZN7cutlass13device_kernelIN5flash11enable_sm90INS1_16FlashAttnFwdSm90INS1_25CollectiveMainloopFwdSm90ILi2EN4cute5tupleIJNS5_1CILi1EEES8_S8_EEENS6_IJNS7_ILi192EEENS7_ILi128EEENS7_ILi64EEEEEELi64ENS_10bfloat16_tEfNS_4arch4Sm90ELb0ELb1ELb0ELb0ELb1ELb0ELb0ELb1ELb1ELb1ELb0ELb0EEENS1_21CollectiveEpilogueFwdINS6_IJSA_SC_SB_EEES9_SE_SG_Li384ELb0ELb1ELb0ELb0EEENS1_30DynamicPersistentTileSchedulerILi384ELi128ELb0ELb1ELb1EEEEEEEEEvNT_6ParamsE:
        /* <DEDUP_REMOVED lines=45> */
.L_x_922:
        /* <DEDUP_REMOVED lines=22> */
.L_x_923:
        /* <DEDUP_REMOVED lines=18> */
.L_x_924:
        /* <DEDUP_REMOVED lines=22> */
.L_x_925:
        /* <DEDUP_REMOVED lines=23> */
.L_x_926:
        /* <DEDUP_REMOVED lines=8> */
.L_x_928:
[----:B------:R-:W-:-:S08]  /*08a0*/  NOP ;  /* 0x0000000000007918 */ /* 0x000fd00000000000 */
[----:B------:R-:W0:Y:S02]  /*08b0*/  USETMAXREG.TRY_ALLOC.CTAPOOL UP0, 0xa0 ;  /* 0x000000a0000079c8 */ /* 0x000e240008000600 */
[----:B0-----:R-:W-:-:S13]  /*08c0*/  PLOP3.LUT P0, PT, PT, PT, UP0, 0x80, 0x0 ;  /* 0x000000000000781c */ /* 0x001fda0003f0f008 */
[----:B------:R-:W-:Y:S05]  /*08d0*/  @!P0 BRA `(.L_x_928) ;  /* 0xfffffffc00f08947 */ /* 0x000fea000383ffff */
[----:B------:R-:W0:Y:S01]  /*08e0*/  S2R R2, SR_TID.X ;  /* 0x0000000000027919 */ /* 0x000e220000002100 */
[----:B-1----:R-:W1:Y:S08]  /*08f0*/  S2UR UR4, SR_CTAID.X ;  /* 0x00000000000479c3 */ /* 0x002e700000002500 */
[----:B------:R-:W-:Y:S08]  /*0900*/  BAR.ARV 0x4, 0x200 ;  /* 0x0108000000007b1d */ /* 0x000ff00000002000 */
[----:B------:R-:W-:Y:S06]  /*0910*/  BAR.ARV 0x8, 0x200 ;  /* 0x0208000000007b1d */ /* 0x000fec0000002000 */
[----:B0-----:R-:W-:-:S04]  /*0920*/  LOP3.LUT R0, R2, 0xffffff80, RZ, 0xc0, !PT ;  /* 0xffffff8002007812 */ /* 0x001fc800078ec0ff */
[----:B------:R-:W-:Y:S02]  /*0930*/  ISETP.NE.AND P0, PT, R0, 0x80, PT ;  /* 0x000000800000780c */ /* 0x000fe40003f05270 */
[----:B------:R-:W1:Y:S11]  /*0940*/  LDC R0, c[0x0][0xc38] ;  /* 0x00030e00ff007b82 */ /* 0x000e760000000800 */
[----:B------:R-:W-:Y:S06]  /*0950*/  @!P0 BAR.ARV 0x9, 0x100 ;  /* 0x0244000000008b1d */ /* 0x000fec0000002000 */
[----:B-1----:R-:W-:-:S13]  /*0960*/  ISETP.LE.AND P0, PT, R0, UR4, PT ;  /* 0x0000000400007c0c */ /* 0x002fda000bf03270 */
[----:B------:R-:W-:Y:S05]  /*0970*/  @P0 EXIT ;  /* 0x000000000000094d */ /* 0x000fea0003800000 */
[----:B------:R-:W-:Y:S01]  /*0980*/  VIADD R10, R2, 0xffffff80 ;  /* 0xffffff80020a7836 */ /* 0x000fe20000000000 */
[----:B------:R-:W-:Y:S01]  /*0990*/  ULOP3.LUT UR48, UR37, 0x1, URZ, 0xfc, !UPT ;  /* 0x0000000125307892 */ /* 0x000fe2000f8efc3f */
[----:B------:R-:W-:Y:S01]  /*09a0*/  UMOV UR47, URZ ;  /* 0x0000003f002f7c82 */ /* 0x000fe20008000000 */
[----:B------:R-:W-:Y:S02]  /*09b0*/  UMOV UR46, URZ ;  /* 0x0000003f002e7c82 */ /* 0x000fe40008000000 */
[----:B------:R-:W-:Y:S01]  /*09c0*/  SHF.R.S32.HI R0, RZ, 0x1f, R10 ;  /* 0x0000001fff007819 */ /* 0x000fe2000001140a */
[----:B------:R-:W-:-:S03]  /*09d0*/  UMOV UR36, URZ ;  /* 0x0000003f00247c82 */ /* 0x000fc60008000000 */
[CC--:B------:R-:W-:Y:S02]  /*09e0*/  LEA.HI R154, R0.reuse, R10.reuse, RZ, 0x7 ;  /* 0x0000000a009a7211 */ /* 0x0c0fe400078f38ff */
[CC--:B------:R-:W-:Y:S02]  /*09f0*/  LEA.HI R3, R0.reuse, R10.reuse, RZ, 0x5 ;  /* 0x0000000a00037211 */ /* 0x0c0fe400078f28ff */
[----:B------:R-:W-:Y:S02]  /*0a00*/  LEA.HI R2, R0, R10, RZ, 0x4 ;  /* 0x0000000a00027211 */ /* 0x000fe400078f20ff */
[----:B------:R-:W-:Y:S01]  /*0a10*/  LOP3.LUT R153, R154, 0xffffff80, RZ, 0xc0, !PT ;  /* 0xffffff809a997812 */ /* 0x000fe200078ec0ff */
[----:B------:R-:W-:Y:S01]  /*0a20*/  IMAD.SHL.U32 R4, R3, 0x20, RZ ;  /* 0x0000002003047824 */ /* 0x000fe200078e00ff */
[----:B------:R-:W-:Y:S02]  /*0a30*/  SHF.R.S32.HI R5, RZ, 0x4, R2 ;  /* 0x00000004ff057819 */ /* 0x000fe40000011402 */
[----:B------:R-:W-:Y:S01]  /*0a40*/  LOP3.LUT R3, R2, 0x3fffff0, RZ, 0xc0, !PT ;  /* 0x03fffff002037812 */ /* 0x000fe200078ec0ff */
[----:B------:R-:W-:Y:S01]  /*0a50*/  IMAD.IADD R153, R10, 0x1, -R153 ;  /* 0x000000010a997824 */ /* 0x000fe200078e0a99 */
[----:B------:R-:W-:-:S02]  /*0a60*/  LEA.HI R2, R2, R5, RZ, 0x1 ;  /* 0x0000000502027211 */ /* 0x000fc400078f08ff */
[----:B------:R-:W-:Y:S01]  /*0a70*/  LOP3.LUT R4, R4, 0xfffffc00, RZ, 0xc0, !PT ;  /* 0xfffffc0004047812 */ /* 0x000fe200078ec0ff */
[----:B------:R-:W-:Y:S01]  /*0a80*/  IMAD.IADD R3, R10, 0x1, -R3 ;  /* 0x000000010a037824 */ /* 0x000fe200078e0a03 */
[----:B------:R-:W-:Y:S02]  /*0a90*/  SHF.R.S32.HI R6, RZ, 0x1f, R153 ;  /* 0x0000001fff067819 */ /* 0x000fe40000011499 */
[----:B------:R-:W-:Y:S01]  /*0aa0*/  LOP3.LUT R2, R2, 0x1ffffffe, RZ, 0xc0, !PT ;  /* 0x1ffffffe02027812 */ /* 0x000fe200078ec0ff */
[----:B------:R-:W-:Y:S01]  /*0ab0*/  IMAD R3, R3, 0x40, R4 ;  /* 0x0000004003037824 */ /* 0x000fe200078e0204 */
[----:B------:R-:W-:Y:S02]  /*0ac0*/  LEA.HI R4, R6, R153, RZ, 0x2 ;  /* 0x0000009906047211 */ /* 0x000fe400078f10ff */
[----:B------:R-:W-:Y:S01]  /*0ad0*/  LEA.HI R7, R0, R10, RZ, 0x2 ;  /* 0x0000000a00077211 */ /* 0x000fe200078f10ff */
[----:B------:R-:W-:Y:S01]  /*0ae0*/  IMAD.IADD R2, R5, 0x1, -R2 ;  /* 0x0000000105027824 */ /* 0x000fe200078e0a02 */
[----:B------:R-:W-:-:S02]  /*0af0*/  SHF.R.S32.HI R5, RZ, 0x2, R4 ;  /* 0x00000002ff057819 */ /* 0x000fc40000011404 */
[----:B------:R-:W-:Y:S01]  /*0b00*/  SHF.R.S32.HI R8, RZ, 0x1f, R4 ;  /* 0x0000001fff087819 */ /* 0x000fe20000011404 */
[----:B------:R-:W-:Y:S01]  /*0b10*/  IMAD R156, R2, 0x8, R3 ;  /* 0x00000008029c7824 */ /* 0x000fe200078e0203 */
[----:B------:R-:W-:Y:S02]  /*0b20*/  SHF.R.S32.HI R154, RZ, 0x7, R154 ;  /* 0x00000007ff9a7819 */ /* 0x000fe4000001149a */
[----:B------:R-:W-:Y:S02]  /*0b30*/  LOP3.LUT R7, R7, 0xfffffffc, RZ, 0xc0, !PT ;  /* 0xfffffffc07077812 */ /* 0x000fe400078ec0ff */
[----:B------:R-:W-:Y:S01]  /*0b40*/  LEA.HI R8, R8, R5, RZ, 0x3 ;  /* 0x0000000508087211 */ /* 0x000fe200078f18ff */
[----:B------:R-:W-:Y:S01]  /*0b50*/  IMAD.HI R2, R154, 0x55555556, RZ ;  /* 0x555555569a027827 */ /* 0x000fe200078e02ff */
[----:B------:R-:W-:Y:S02]  /*0b60*/  LEA.HI R0, R0, R10, RZ, 0x3 ;  /* 0x0000000a00007211 */ /* 0x000fe400078f18ff */
[----:B------:R-:W-:Y:S01]  /*0b70*/  LOP3.LUT R8, R8, 0xfffffff8, RZ, 0xc0, !PT ;  /* 0xfffffff808087812 */ /* 0x000fe200078ec0ff */
[----:B------:R-:W-:Y:S01]  /*0b80*/  IMAD.IADD R7, R10, 0x1, -R7 ;  /* 0x000000010a077824 */ /* 0x000fe200078e0a07 */
[----:B------:R-:W-:-:S02]  /*0b90*/  LEA.HI R6, R6, R153, RZ, 0x5 ;  /* 0x0000009906067211 */ /* 0x000fc400078f28ff */
[----:B------:R-:W-:Y:S01]  /*0ba0*/  LOP3.LUT R18, R0, 0xfffffff8, RZ, 0xc0, !PT ;  /* 0xfffffff800127812 */ /* 0x000fe200078ec0ff */
[----:B------:R-:W-:Y:S01]  /*0bb0*/  IMAD.IADD R5, R5, 0x1, -R8 ;  /* 0x0000000105057824 */ /* 0x000fe200078e0a08 */
[----:B------:R-:W-:Y:S02]  /*0bc0*/  LEA.HI R9, R7, R7, RZ, 0x1 ;  /* 0x0000000707097211 */ /* 0x000fe400078f08ff */
[----:B------:R-:W-:Y:S01]  /*0bd0*/  LEA.HI R3, R2, R2, RZ, 0x1 ;  /* 0x0000000202037211 */ /* 0x000fe200078f08ff */
[----:B------:R-:W-:Y:S01]  /*0be0*/  IMAD.IADD R18, R10, 0x1, -R18 ;  /* 0x000000010a127824 */ /* 0x000fe200078e0a12 */
[----:B------:R-:W-:Y:S02]  /*0bf0*/  SHF.R.S32.HI R6, RZ, 0x5, R6 ;  /* 0x00000005ff067819 */ /* 0x000fe40000011406 */
[----:B------:R-:W-:Y:S01]  /*0c00*/  LOP3.LUT R2, R9, 0x1ffffffe, RZ, 0xc0, !PT ;  /* 0x1ffffffe09027812 */ /* 0x000fe200078ec0ff */
[----:B------:R-:W-:Y:S01]  /*0c10*/  IMAD R3, R3, -0x3, R154 ;  /* 0xfffffffd03037824 */ /* 0x000fe200078e029a */
[----:B------:R-:W-:Y:S01]  /*0c20*/  LOP3.LUT R16, R4, 0x7ffffffc, RZ, 0xc0, !PT ;  /* 0x7ffffffc04107812 */ /* 0x000fe200078ec0ff */
[----:B------:R-:W-:Y:S01]  /*0c30*/  IMAD R6, R6, 0x10, R5 ;  /* 0x0000001006067824 */ /* 0x000fe200078e0205 */
[----:B------:R-:W-:Y:S01]  /*0c40*/  SHF.R.S32.HI R152, RZ, 0x3, R0 ;  /* 0x00000003ff987819 */ /* 0x000fe20000011400 */
[----:B------:R-:W-:-:S02]  /*0c50*/  IMAD.SHL.U32 R22, R18, 0x8, RZ ;  /* 0x0000000812167824 */ /* 0x000fc400078e00ff */
[----:B------:R-:W-:Y:S02]  /*0c60*/  IMAD.IADD R2, R7, 0x1, -R2 ;  /* 0x0000000107027824 */ /* 0x000fe400078e0a02 */
[----:B------:R-:W-:Y:S01]  /*0c70*/  IMAD R155, R3, 0x40, R6 ;  /* 0x00000040039b7824 */ /* 0x000fe200078e0206 */
[----:B------:R-:W-:Y:S01]  /*0c80*/  SHF.R.S32.HI R157, RZ, 0x1f, R22 ;  /* 0x0000001fff9d7819 */ /* 0x000fe20000011416 */
[----:B------:R-:W-:Y:S02]  /*0c90*/  IMAD.IADD R16, R153, 0x1, -R16 ;  /* 0x0000000199107824 */ /* 0x000fe400078e0a10 */
[----:B------:R-:W-:-:S07]  /*0ca0*/  IMAD R17, R2, 0x8, R155 ;  /* 0x0000000802117824 */ /* 0x000fce00078e029b */
.L_x_1021:
[----:B------:R-:W-:Y:S01]  /*0cb0*/  ULDC UR5, c[0x0][0xc60] ;  /* 0x0003180000057ab9 */ /* 0x000fe20000000800 */
[----:B------:R-:W-:Y:S01]  /*0cc0*/  UMOV UR8, UR4 ;  /* 0x0000000400087c82 */ /* 0x000fe20008000000 */
[----:B------:R-:W-:-:S11]  /*0cd0*/  UISETP.NE.AND UP0, UPT, UR5, 0x1, UPT ;  /* 0x000000010500788c */ /* 0x000fd6000bf05270 */
[----:B------:R-:W-:Y:S01]  /*0ce0*/  @UP0 ULDC UR6, c[0x0][0xc64] ;  /* 0x0003190000060ab9 */ /* 0x000fe20000000800 */
[----:B------:R-:W-:Y:S01]  /*0cf0*/  @UP0 ULDC UR9, c[0x0][0xc68] ;  /* 0x00031a0000090ab9 */ /* 0x000fe20000000800 */
[----:B------:R-:W-:-:S04]  /*0d00*/  UIMAD.WIDE.U32 UR6, UR4, UR6, URZ ;  /* 0x00000006040672a5 */ /* 0x000fc8000f8e003f */
[----:B------:R-:W-:-:S03]  /*0d10*/  @UP0 USHF.R.U32.HI UR8, URZ, UR9, UR7 ;  /* 0x000000093f080299 */ /* 0x000fc60008011607 */
[----:B------:R-:W-:Y:S02]  /*0d20*/  ULDC UR6, c[0x0][0xc78] ;  /* 0x00031e0000067ab9 */ /* 0x000fe40000000800 */
[----:B------:R-:W-:Y:S02]  /*0d30*/  UISETP.GE.AND UP0, UPT, UR8, UR6, UPT ;  /* 0x000000060800728c */ /* 0x000fe4000bf06270 */
[----:B------:R-:W-:-:S04]  /*0d40*/  UIADD3 UR6, -UR8, URZ, URZ ;  /* 0x0000003f08067290 */ /* 0x000fc8000fffe13f */
[----:B------:R-:W-:Y:S01]  /*0d50*/  PLOP3.LUT P0, PT, PT, PT, UP0, 0x80, 0x0 ;  /* 0x000000000000781c */ /* 0x000fe20003f0f008 */
[----:B------:R-:W-:-:S12]  /*0d60*/  UIMAD UR9, UR5, UR6, UR4 ;  /* 0x00000006050972a4 */ /* 0x000fd8000f8e0204 */
[----:B01---5:R-:W-:Y:S05]  /*0d70*/  @!P0 BRA `(.L_x_929) ;  /* 0x0000000000208947 */ /* 0x023fea0003800000 */
[----:B------:R-:W-:Y:S01]  /*0d80*/  ULDC UR7, c[0x0][0xc6c] ;  /* 0x00031b0000077ab9 */ /* 0x000fe20000000800 */
[----:B------:R-:W-:Y:S01]  /*0d90*/  UMOV UR6, UR9 ;  /* 0x0000000900067c82 */ /* 0x000fe20008000000 */
[----:B------:R-:W-:-:S11]  /*0da0*/  UISETP.NE.AND UP0, UPT, UR7, 0x1, UPT ;  /* 0x000000010700788c */ /* 0x000fd6000bf05270 */
[----:B------:R-:W-:Y:S02]  /*0db0*/  @UP0 ULDC.64 UR10, c[0x0][0xc70] ;  /* 0x00031c00000a0ab9 */ /* 0x000fe40000000a00 */
[----:B------:R-:W-:-:S04]  /*0dc0*/  UIMAD.WIDE.U32 UR4, UR9, UR10, URZ ;  /* 0x0000000a090472a5 */ /* 0x000fc8000f8e003f */
[----:B------:R-:W-:-:S04]  /*0dd0*/  @UP0 USHF.R.U32.HI UR6, URZ, UR11, UR5 ;  /* 0x0000000b3f060299 */ /* 0x000fc80008011605 */
[----:B------:R-:W-:Y:S01]  /*0de0*/  UIMAD UR4, UR6, UR7, URZ ;  /* 0x00000007060472a4 */ /* 0x000fe2000f8e023f */
[----:B------:R-:W-:Y:S11]  /*0df0*/  BRA `(.L_x_930) ;  /* 0x00000000001c7947 */ /* 0x000ff60003800000 */
.L_x_929:
[----:B------:R-:W-:Y:S01]  /*0e00*/  ULDC UR7, c[0x0][0xc54] ;  /* 0x0003150000077ab9 */ /* 0x000fe20000000800 */
[----:B------:R-:W-:Y:S01]  /*0e10*/  UMOV UR6, UR9 ;  /* 0x0000000900067c82 */ /* 0x000fe20008000000 */
[----:B------:R-:W-:-:S11]  /*0e20*/  UISETP.NE.AND UP0, UPT, UR7, 0x1, UPT ;  /* 0x000000010700788c */ /* 0x000fd6000bf05270 */
[----:B------:R-:W-:Y:S02]  /*0e30*/  @UP0 ULDC.64 UR10, c[0x0][0xc58] ;  /* 0x00031600000a0ab9 */ /* 0x000fe40000000a00 */
[----:B------:R-:W-:-:S04]  /*0e40*/  UIMAD.WIDE.U32 UR4, UR9, UR10, URZ ;  /* 0x0000000a090472a5 */ /* 0x000fc8000f8e003f */
[----:B------:R-:W-:-:S04]  /*0e50*/  @UP0 USHF.R.U32.HI UR6, URZ, UR11, UR5 ;  /* 0x0000000b3f060299 */ /* 0x000fc80008011605 */
[----:B------:R-:W-:-:S12]  /*0e60*/  UIMAD UR4, UR6, UR7, URZ ;  /* 0x00000007060472a4 */ /* 0x000fd8000f8e023f */
.L_x_930:
[----:B------:R-:W-:Y:S01]  /*0e70*/  ULOP3.LUT UR6, URZ, UR6, URZ, 0x33, !UPT ;  /* 0x000000063f067292 */ /* 0x000fe2000f8e333f */
[----:B------:R-:W-:Y:S01]  /*0e80*/  ULDC UR7, c[0x0][0x448] ;  /* 0x0001120000077ab9 */ /* 0x000fe20000000800 */
[----:B------:R-:W-:Y:S01]  /*0e90*/  ULDC UR5, c[0x0][0xc3c] ;  /* 0x00030f0000057ab9 */ /* 0x000fe20000000800 */
[----:B------:R-:W-:Y:S02]  /*0ea0*/  UISETP.NE.AND UP3, UPT, UR7, 0x1, UPT ;  /* 0x000000010700788c */ /* 0x000fe4000bf65270 */
[----:B------:R-:W-:Y:S01]  /*0eb0*/  UIADD3 UR6, UR6, UR5, URZ ;  /* 0x0000000506067290 */ /* 0x000fe2000fffe03f */
[----:B------:R-:W-:Y:S01]  /*0ec0*/  ULDC.64 UR10, c[0x0][0x418] ;  /* 0x00010600000a7ab9 */ /* 0x000fe20000000a00 */
[----:B------:R-:W-:Y:S01]  /*0ed0*/  UIADD3 UR4, UR9, -UR4, URZ ;  /* 0x8000000409047290 */ /* 0x000fe2000fffe03f */
[----:B------:R-:W-:Y:S01]  /*0ee0*/  ULDC UR41, c[0x0][0xc48] ;  /* 0x0003120000297ab9 */ /* 0x000fe20000000800 */
[----:B------:R-:W-:Y:S02]  /*0ef0*/  UISETP.NE.U32.AND UP0, UPT, UR10, URZ, UPT ;  /* 0x0000003f0a00728c */ /* 0x000fe4000bf05070 */
[----:B------:R-:W-:-:S02]  /*0f00*/  UIMAD UR38, UR6, 0xc0, URZ ;  /* 0x000000c0062678a4 */ /* 0x000fc4000f8e023f */
[----:B------:R-:W-:Y:S01]  /*0f10*/  UISETP.NE.AND UP1, UPT, UR41, 0x1, UPT ;  /* 0x000000012900788c */ /* 0x000fe2000bf25270 */
[----:B------:R-:W-:Y:S01]  /*0f20*/  ULDC UR13, c[0x0][0xc54] ;  /* 0x00031500000d7ab9 */ /* 0x000fe20000000800 */
[----:B------:R-:W-:Y:S02]  /*0f30*/  UISETP.NE.AND.EX UP0, UPT, UR11, URZ, UPT, UP0 ;  /* 0x0000003f0b00728c */ /* 0x000fe4000bf05300 */
[----:B------:R-:W-:Y:S02]  /*0f40*/  UIADD3 UR10, UR38, 0xbf, URZ ;  /* 0x000000bf260a7890 */ /* 0x000fe4000fffe03f */
[----:B------:R-:W-:Y:S01]  /*0f50*/  UIMAD UR13, UR8, UR13, UR4 ;  /* 0x0000000d080d72a4 */ /* 0x000fe2000f8e0204 */
[----:B------:R-:W-:Y:S01]  /*0f60*/  ULDC UR40, c[0x0][0x424] ;  /* 0x0001090000287ab9 */ /* 0x000fe20000000800 */
[----:B------:R-:W-:Y:S01]  /*0f70*/  ULDC UR51, c[0x0][0x288] ;  /* 0x0000a20000337ab9 */ /* 0x000fe20000000800 */
[----:B------:R-:W-:Y:S01]  /*0f80*/  ULDC.64 UR4, c[0x0][0x9e0] ;  /* 0x0002780000047ab9 */ /* 0x000fe20000000a00 */
[----:B------:R-:W-:Y:S01]  /*0f90*/  @UP3 ULDC UR8, c[0x0][0x44c] ;  /* 0x0001130000083ab9 */ /* 0x000fe20000000800 */
[----:B------:R-:W-:-:S02]  /*0fa0*/  UIADD3 UR11, -UR51, 0x1, URZ ;  /* 0x00000001330b7890 */ /* 0x000fc4000fffe13f */
[----:B------:R-:W-:Y:S02]  /*0fb0*/  UISETP.GE.AND UP2, UPT, UR5, 0x1, UPT ;  /* 0x000000010500788c */ /* 0x000fe4000bf46270 */
[----:B------:R-:W-:Y:S02]  /*0fc0*/  USEL UR40, UR40, 0x1, UP0 ;  /* 0x0000000128287887 */ /* 0x000fe40008000000 */
[----:B------:R-:W-:Y:S01]  /*0fd0*/  UIMAD.WIDE.U32 UR8, UR10, UR8, URZ ;  /* 0x000000080a0872a5 */ /* 0x000fe2000f8e003f */
[----:B------:R-:W-:Y:S01]  /*0fe0*/  ULDC UR12, c[0x0][0x2f0] ;  /* 0x0000bc00000c7ab9 */ /* 0x000fe20000000800 */
[----:B------:R-:W-:Y:S01]  /*0ff0*/  @UP3 ULDC UR15, c[0x0][0x450] ;  /* 0x00011400000f3ab9 */ /* 0x000fe20000000800 */
[----:B------:R-:W-:Y:S01]  /*1000*/  @UP1 ULDC UR6, c[0x0][0xc4c] ;  /* 0x0003130000061ab9 */ /* 0x000fe20000000800 */
[----:B------:R-:W-:Y:S01]  /*1010*/  UIMAD UR11, UR40, UR12, UR11 ;  /* 0x0000000c280b72a4 */ /* 0x000fe2000f8e020b */
[----:B------:R-:W-:Y:S01]  /*1020*/  PLOP3.LUT P0, PT, PT, PT, UP2, 0x40, 0x0 ;  /* 0x000000000000781c */ /* 0x000fe20003f0e828 */
[----:B------:R-:W-:-:S02]  /*1030*/  @UP3 USHF.R.U32.HI UR10, URZ, UR15, UR9 ;  /* 0x0000000f3f0a3299 */ /* 0x000fc40008011609 */
[----:B------:R-:W-:Y:S01]  /*1040*/  UIMAD.WIDE.U32 UR6, UR13, UR6, URZ ;  /* 0x000000060d0672a5 */ /* 0x000fe2000f8e003f */
[----:B------:R-:W-:Y:S01]  /*1050*/  @UP1 ULDC UR14, c[0x0][0xc50] ;  /* 0x00031400000e1ab9 */ /* 0x000fe20000000800 */
[----:B------:R-:W-:Y:S01]  /*1060*/  UIADD3 UR10, UR11, UR10, URZ ;  /* 0x0000000a0b0a7290 */ /* 0x000fe2000fffe03f */
[----:B------:R-:W-:Y:S01]  /*1070*/  UMOV UR39, UR13 ;  /* 0x0000000d00277c82 */ /* 0x000fe20008000000 */
[----:B------:R-:W-:Y:S02]  /*1080*/  @UP1 USHF.R.U32.HI UR39, URZ, UR14, UR7 ;  /* 0x0000000e3f271299 */ /* 0x000fe40008011607 */
[----:B------:R-:W-:Y:S02]  /*1090*/  UIADD3 UR4, UR10, UR4, URZ ;  /* 0x000000040a047290 */ /* 0x000fe4000fffe03f */
[----:B------:R-:W-:Y:S02]  /*10a0*/  UIADD3 UR6, -UR39, URZ, URZ ;  /* 0x0000003f27067290 */ /* 0x000fe4000fffe13f */
[----:B------:R-:W-:-:S02]  /*10b0*/  UP2UR UR50, UPR, URZ, 0x8 ;  /* 0x000000083f327883 */ /* 0x000fc40008000000 */
[----:B------:R-:W-:Y:S01]  /*10c0*/  UP2UR UR49, UPR, URZ, 0x4 ;  /* 0x000000043f317883 */ /* 0x000fe20008000000 */
[----:B------:R-:W-:Y:S01]  /*10d0*/  IMAD.U32 R0, RZ, RZ, UR4 ;  /* 0x00000004ff007e24 */ /* 0x000fe2000f8e00ff */
[----:B------:R-:W-:Y:S01]  /*10e0*/  UIMAD UR41, UR41, UR6, UR13 ;  /* 0x00000006292972a4 */ /* 0x000fe2000f8e020d */
[----:B------:R-:W-:Y:S11]  /*10f0*/  @P0 BRA `(.L_x_931) ;  /* 0x0000000000400947 */ /* 0x000ff60003800000 */
[----:B------:R-:W-:Y:S01]  /*1100*/  ISETP.LT.AND P0, PT, RZ, UR10, PT ;  /* 0x0000000aff007c0c */ /* 0x000fe2000bf01270 */
[----:B------:R-:W-:-:S12]  /*1110*/  UIADD3 UR4, UR10, -0x1, URZ ;  /* 0xffffffff0a047890 */ /* 0x000fd8000fffe03f */
[----:B------:R-:W-:Y:S05]  /*1120*/  @P0 BRA `(.L_x_932) ;  /* 0x00000000001c0947 */ /* 0x000fea0003800000 */
[----:B------:R-:W-:Y:S02]  /*1130*/  UISETP.NE.AND UP0, UPT, UR5, 0x1, UPT ;  /* 0x000000010500788c */ /* 0x000fe4000bf05270 */
[----:B------:R-:W-:-:S09]  /*1140*/  UIADD3 UR4, -UR10, URZ, URZ ;  /* 0x0000003f0a047290 */ /* 0x000fd2000fffe13f */
[----:B------:R-:W-:Y:S02]  /*1150*/  @UP0 ULDC.64 UR8, c[0x0][0x9e8] ;  /* 0x00027a0000080ab9 */ /* 0x000fe40000000a00 */
[----:B------:R-:W-:-:S04]  /*1160*/  UIMAD.WIDE.U32 UR6, UR4, UR8, URZ ;  /* 0x00000008040672a5 */ /* 0x000fc8000f8e003f */
[----:B------:R-:W-:-:S04]  /*1170*/  @UP0 USHF.R.U32.HI UR4, URZ, UR9, UR7 ;  /* 0x000000093f040299 */ /* 0x000fc80008011607 */
[----:B------:R-:W-:Y:S01]  /*1180*/  ULOP3.LUT UR4, URZ, UR4, URZ, 0x33, !UPT ;  /* 0x000000043f047292 */ /* 0x000fe2000f8e333f */
[----:B------:R-:W-:Y:S11]  /*1190*/  BRA `(.L_x_933) ;  /* 0x0000000000107947 */ /* 0x000ff60003800000 */
.L_x_932:
[----:B------:R-:W-:-:S11]  /*11a0*/  UISETP.NE.AND UP0, UPT, UR5, 0x1, UPT ;  /* 0x000000010500788c */ /* 0x000fd6000bf05270 */
[----:B------:R-:W-:Y:S02]  /*11b0*/  @UP0 ULDC.64 UR8, c[0x0][0x9e8] ;  /* 0x00027a0000080ab9 */ /* 0x000fe40000000a00 */
[----:B------:R-:W-:-:S04]  /*11c0*/  UIMAD.WIDE.U32 UR6, UR4, UR8, URZ ;  /* 0x00000008040672a5 */ /* 0x000fc8000f8e003f */
[----:B------:R-:W-:-:S12]  /*11d0*/  @UP0 USHF.R.U32.HI UR4, URZ, UR9, UR7 ;  /* 0x000000093f040299 */ /* 0x000fd80008011607 */
.L_x_933:
[----:B------:R-:W-:-:S06]  /*11e0*/  UIMAD UR4, UR4, UR5, UR5 ;  /* 0x00000005040472a4 */ /* 0x000fcc000f8e0205 */
[----:B------:R-:W-:-:S07]  /*11f0*/  VIMNMX R0, R0, UR4, PT ;  /* 0x0000000400007c48 */ /* 0x000fce000bfe0100 */
.L_x_931:
[----:B------:R-:W-:Y:S01]  /*1200*/  UISETP.NE.AND UP0, UPT, UR50, URZ, UPT ;  /* 0x0000003f3200728c */ /* 0x000fe2000bf05270 */
[----:B------:R-:W-:Y:S01]  /*1210*/  VIADD R0, R0, 0x7f ;  /* 0x0000007f00007836 */ /* 0x000fe20000000000 */
[----:B------:R-:W-:Y:S01]  /*1220*/  UMOV UR9, UR38 ;  /* 0x0000002600097c82 */ /* 0x000fe20008000000 */
[----:B------:R-:W-:Y:S02]  /*1230*/  UIMAD UR4, UR40, UR12, 0x7f ;  /* 0x0000007f280474a4 */ /* 0x000fe4000f8e020c */
[----:B------:R-:W-:Y:S01]  /*1240*/  UIMAD UR51, UR40, UR12, -UR51 ;  /* 0x0000000c283372a4 */ /* 0x000fe2000f8e0a33 */
[----:B------:R-:W-:Y:S01]  /*1250*/  SHF.R.S32.HI R3, RZ, 0x1f, R0 ;  /* 0x0000001fff037819 */ /* 0x000fe20000011400 */
[----:B------:R-:W-:Y:S01]  /*1260*/  USHF.R.S32.HI UR8, URZ, 0x1f, UR4 ;  /* 0x0000001f3f087899 */ /* 0x000fe20008011404 */
[----:B------:R-:W-:Y:S02]  /*1270*/  ULDC UR10, c[0x0][0x9dc] ;  /* 0x00027700000a7ab9 */ /* 0x000fe40000000800 */
[----:B------:R-:W-:Y:S01]  /*1280*/  LEA.HI R3, R3, R0, RZ, 0x7 ;  /* 0x0000000003037211 */ /* 0x000fe200078f38ff */
[----:B------:R-:W-:Y:S01]  /*1290*/  @UP0 ULDC UR6, c[0x0][0x44c] ;  /* 0x0001130000060ab9 */ /* 0x000fe20000000800 */
[----:B------:R-:W-:Y:S01]  /*12a0*/  @UP0 ULDC UR11, c[0x0][0x450] ;  /* 0x00011400000b0ab9 */ /* 0x000fe20000000800 */
[----:B------:R-:W-:Y:S01]  /*12b0*/  UIMAD.WIDE.U32 UR6, UR38, UR6, URZ ;  /* 0x00000006260672a5 */ /* 0x000fe2000f8e003f */
[----:B------:R-:W-:Y:S01]  /*12c0*/  SHF.R.S32.HI R3, RZ, 0x7, R3 ;  /* 0x00000007ff037819 */ /* 0x000fe20000011403 */
[----:B------:R-:W-:-:S02]  /*12d0*/  ULEA.HI UR8, UR8, UR4, URZ, 0x7 ;  /* 0x0000000408087291 */ /* 0x000fc4000f8f383f */
[----:B------:R-:W-:Y:S02]  /*12e0*/  @UP0 USHF.R.U32.HI UR9, URZ, UR11, UR7 ;  /* 0x0000000b3f090299 */ /* 0x000fe40008011607 */
[----:B------:R-:W-:Y:S02]  /*12f0*/  UISETP.GE.AND UP0, UPT, UR5, 0x1, UPT ;  /* 0x000000010500788c */ /* 0x000fe4000bf06270 */
[----:B------:R-:W-:Y:S02]  /*1300*/  USHF.R.S32.HI UR8, URZ, 0x7, UR8 ;  /* 0x000000073f087899 */ /* 0x000fe40008011408 */
[----:B------:R-:W-:Y:S02]  /*1310*/  UIADD3 UR4, UR51, UR9, URZ ;  /* 0x0000000933047290 */ /* 0x000fe4000fffe03f */
[----:B------:R-:W-:Y:S02]  /*1320*/  PLOP3.LUT P0, PT, PT, PT, UP0, 0x40, 0x0 ;  /* 0x000000000000781c */ /* 0x000fe40003f0e808 */
[----:B------:R-:W-:Y:S01]  /*1330*/  UIADD3 UR9, UR4, -UR10, URZ ;  /* 0x8000000a04097290 */ /* 0x000fe2000fffe03f */
[----:B------:R-:W-:-:S10]  /*1340*/  VIMNMX R88, R3, UR8, PT ;  /* 0x0000000803587c48 */ /* 0x000fd4000bfe0100 */
[----:B------:R-:W-:Y:S05]  /*1350*/  @P0 BRA `(.L_x_934) ;  /* 0x0000000000440947 */ /* 0x000fea0003800000 */
[----:B------:R-:W-:-:S06]  /*1360*/  UISETP.GT.AND UP0, UPT, UR4, -0x1, UPT ;  /* 0xffffffff0400788c */ /* 0x000fcc000bf04270 */
[----:B------:R-:W-:-:S13]  /*1370*/  PLOP3.LUT P0, PT, PT, PT, UP0, 0x80, 0x0 ;  /* 0x000000000000781c */ /* 0x000fda0003f0f008 */
[----:B------:R-:W-:Y:S05]  /*1380*/  @P0 BRA `(.L_x_935) ;  /* 0x00000000001c0947 */ /* 0x000fea0003800000 */
[----:B------:R-:W-:Y:S02]  /*1390*/  UISETP.NE.AND UP0, UPT, UR5, 0x1, UPT ;  /* 0x000000010500788c */ /* 0x000fe4000bf05270 */
[----:B------:R-:W-:-:S09]  /*13a0*/  ULOP3.LUT UR4, URZ, UR4, URZ, 0x33, !UPT ;  /* 0x000000043f047292 */ /* 0x000fd2000f8e333f */
[----:B------:R-:W-:Y:S02]  /*13b0*/  @UP0 ULDC.64 UR10, c[0x0][0x9e8] ;  /* 0x00027a00000a0ab9 */ /* 0x000fe40000000a00 */
[----:B------:R-:W-:-:S04]  /*13c0*/  UIMAD.WIDE.U32 UR6, UR4, UR10, URZ ;  /* 0x0000000a040672a5 */ /* 0x000fc8000f8e003f */
[----:B------:R-:W-:-:S04]  /*13d0*/  @UP0 USHF.R.U32.HI UR4, URZ, UR11, UR7 ;  /* 0x0000000b3f040299 */ /* 0x000fc80008011607 */
[----:B------:R-:W-:Y:S01]  /*13e0*/  ULOP3.LUT UR4, URZ, UR4, URZ, 0x33, !UPT ;  /* 0x000000043f047292 */ /* 0x000fe2000f8e333f */
[----:B------:R-:W-:Y:S11]  /*13f0*/  BRA `(.L_x_936) ;  /* 0x0000000000107947 */ /* 0x000ff60003800000 */
.L_x_935:
[----:B------:R-:W-:-:S11]  /*1400*/  UISETP.NE.AND UP0, UPT, UR5, 0x1, UPT ;  /* 0x000000010500788c */ /* 0x000fd6000bf05270 */
[----:B------:R-:W-:Y:S02]  /*1410*/  @UP0 ULDC.64 UR10, c[0x0][0x9e8] ;  /* 0x00027a00000a0ab9 */ /* 0x000fe40000000a00 */
[----:B------:R-:W-:-:S04]  /*1420*/  UIMAD.WIDE.U32 UR6, UR4, UR10, URZ ;  /* 0x0000000a040672a5 */ /* 0x000fc8000f8e003f */
[----:B------:R-:W-:-:S12]  /*1430*/  @UP0 USHF.R.U32.HI UR4, URZ, UR11, UR7 ;  /* 0x0000000b3f040299 */ /* 0x000fd80008011607 */
.L_x_936:
[----:B------:R-:W-:-:S04]  /*1440*/  UIMAD UR4, UR4, UR5, URZ ;  /* 0x00000005040472a4 */ /* 0x000fc8000f8e023f */
[----:B------:R-:W-:-:S04]  /*1450*/  UISETP.LT.AND UP0, UPT, UR9, UR4, UPT ;  /* 0x000000040900728c */ /* 0x000fc8000bf01270 */
[----:B------:R-:W-:-:S12]  /*1460*/  USEL UR9, UR9, UR4, !UP0 ;  /* 0x0000000409097287 */ /* 0x000fd8000c000000 */
.L_x_934:
[----:B------:R-:W-:Y:S01]  /*1470*/  USHF.R.S32.HI UR4, URZ, 0x1f, UR9 ;  /* 0x0000001f3f047899 */ /* 0x000fe20008011409 */
[----:B------:R-:W-:Y:S02]  /*1480*/  PLOP3.LUT P0, PT, PT, PT, PT, 0x80, 0x0 ;  /* 0x000000000000781c */ /* 0x000fe40003f0f070 */
[----:B------:R-:W-:Y:S02]  /*1490*/  CS2R R24, SRZ ;  /* 0x0000000000187805 */ /* 0x000fe4000001ff00 */
[----:B------:R-:W-:Y:S01]  /*14a0*/  CS2R R34, SRZ ;  /* 0x0000000000227805 */ /* 0x000fe2000001ff00 */
[----:B------:R-:W-:Y:S01]  /*14b0*/  ULEA.HI UR4, UR4, UR9, URZ, 0x7 ;  /* 0x0000000904047291 */ /* 0x000fe2000f8f383f */
[----:B------:R-:W-:Y:S01]  /*14c0*/  IMAD.MOV.U32 R118, RZ, RZ, RZ ;  /* 0x000000ffff767224 */ /* 0x000fe200078e00ff */
[----:B------:R-:W-:Y:S01]  /*14d0*/  CS2R R32, SRZ ;  /* 0x0000000000207805 */ /* 0x000fe2000001ff00 */
[----:B------:R-:W-:Y:S01]  /*14e0*/  IMAD.MOV.U32 R21, RZ, RZ, RZ ;  /* 0x000000ffff157224 */ /* 0x000fe200078e00ff */
[----:B------:R-:W-:Y:S01]  /*14f0*/  USHF.R.S32.HI UR4, URZ, 0x7, UR4 ;  /* 0x000000073f047899 */ /* 0x000fe20008011404 */
[----:B------:R-:W-:Y:S01]  /*1500*/  IMAD.MOV.U32 R114, RZ, RZ, RZ ;  /* 0x000000ffff727224 */ /* 0x000fe200078e00ff */
[----:B------:R-:W-:Y:S01]  /*1510*/  CS2R R14, SRZ ;  /* 0x00000000000e7805 */ /* 0x000fe2000001ff00 */
[----:B------:R-:W-:Y:S01]  /*1520*/  IMAD.MOV.U32 R29, RZ, RZ, RZ ;  /* 0x000000ffff1d7224 */ /* 0x000fe200078e00ff */
[----:B------:R-:W-:Y:S01]  /*1530*/  UISETP.LT.AND UP0, UPT, URZ, UR4, UPT ;  /* 0x000000043f00728c */ /* 0x000fe2000bf01270 */
[----:B------:R-:W-:Y:S01]  /*1540*/  IMAD.MOV.U32 R110, RZ, RZ, RZ ;  /* 0x000000ffff6e7224 */ /* 0x000fe200078e00ff */
[----:B------:R-:W-:Y:S01]  /*1550*/  CS2R R12, SRZ ;  /* 0x00000000000c7805 */ /* 0x000fe2000001ff00 */
[----:B------:R-:W-:Y:S01]  /*1560*/  IMAD.MOV.U32 R37, RZ, RZ, RZ ;  /* 0x000000ffff257224 */ /* 0x000fe200078e00ff */
[----:B------:R-:W-:Y:S01]  /*1570*/  USEL UR42, URZ, UR4, !UP0 ;  /* 0x000000043f2a7287 */ /* 0x000fe2000c000000 */
[----:B------:R-:W-:Y:S01]  /*1580*/  IMAD.MOV.U32 R106, RZ, RZ, RZ ;  /* 0x000000ffff6a7224 */ /* 0x000fe200078e00ff */
[----:B------:R-:W-:Y:S01]  /*1590*/  CS2R R102, SRZ ;  /* 0x0000000000667805 */ /* 0x000fe2000001ff00 */
[----:B------:R-:W-:Y:S01]  /*15a0*/  IMAD.MOV.U32 R41, RZ, RZ, RZ ;  /* 0x000000ffff297224 */ /* 0x000fe200078e00ff */
[----:B------:R-:W-:-:S02]  /*15b0*/  CS2R R100, SRZ ;  /* 0x0000000000647805 */ /* 0x000fc4000001ff00 */
[----:B------:R-:W-:Y:S02]  /*15c0*/  CS2R R98, SRZ ;  /* 0x0000000000627805 */ /* 0x000fe4000001ff00 */
[----:B------:R-:W-:Y:S02]  /*15d0*/  ISETP.GT.AND P1, PT, R88, UR42, PT ;  /* 0x0000002a58007c0c */ /* 0x000fe4000bf24270 */
[----:B------:R-:W-:Y:S02]  /*15e0*/  CS2R R96, SRZ ;  /* 0x0000000000607805 */ /* 0x000fe4000001ff00 */
[----:B------:R-:W-:Y:S02]  /*15f0*/  CS2R R94, SRZ ;  /* 0x00000000005e7805 */ /* 0x000fe4000001ff00 */
[----:B------:R-:W-:Y:S02]  /*1600*/  CS2R R92, SRZ ;  /* 0x00000000005c7805 */ /* 0x000fe4000001ff00 */
[----:B------:R-:W-:Y:S01]  /*1610*/  CS2R R90, SRZ ;  /* 0x00000000005a7805 */ /* 0x000fe2000001ff00 */
[----:B------:R-:W-:-:S02]  /*1620*/  IMAD.MOV.U32 R89, RZ, RZ, RZ ;  /* 0x000000ffff597224 */ /* 0x000fc400078e00ff */
[----:B------:R-:W-:Y:S02]  /*1630*/  IMAD.MOV.U32 R26, RZ, RZ, RZ ;  /* 0x000000ffff1a7224 */ /* 0x000fe400078e00ff */
[----:B------:R-:W-:Y:S05]  /*1640*/  @!P1 BRA `(.L_x_937) ;  /* 0x000000b8000c9947 */ /* 0x000fea0003800000 */
[----:B------:R-:W0:Y:S01]  /*1650*/  SHFL.IDX PT, R0, R154, RZ, 0x1f ;  /* 0x00001fff9a007589 */ /* 0x000e2200000e0000 */
[----:B------:R-:W1:Y:S01]  /*1660*/  S2UR UR43, SR_CgaCtaId ;  /* 0x00000000002b79c3 */ /* 0x000e620000008800 */
[----:B------:R-:W-:Y:S01]  /*1670*/  UMOV UR45, 0x400 ;  /* 0x00000400002d7882 */ /* 0x000fe20000000000 */
        /* <DEDUP_REMOVED lines=17> */
[----:B------:R-:W-:Y:S01]  /*1790*/  IMAD.U32 R5, RZ, RZ, UR5 ;  /* 0x00000005ff057e24 */ /* 0x000fe2000f8e00ff */
        /* <DEDUP_REMOVED lines=10> */
.L_x_938:
[----:B------:R-:W-:Y:S01]  /*1840*/  ULEA.HI UR4, UR47, UR47, URZ, 0x1 ;  /* 0x0000002f2f047291 */ /* 0x000fe2000f8f083f */
[----:B------:R-:W-:-:S03]  /*1850*/  IMAD.U32 R2, RZ, RZ, UR48 ;  /* 0x00000030ff027e24 */ /* 0x000fc6000f8e00ff */
[----:B------:R-:W-:Y:S02]  /*1860*/  ULOP3.LUT UR4, UR4, 0xfffffffe, URZ, 0xc0, !UPT ;  /* 0xfffffffe04047892 */ /* 0x000fe4000f8ec03f */
[----:B------:R-:W-:Y:S02]  /*1870*/  ISETP.NE.AND P0, PT, R2, 0x3, PT ;  /* 0x000000030200780c */ /* 0x000fe40003f05270 */
[----:B------:R-:W-:-:S06]  /*1880*/  UIADD3 UR4, UR47, -UR4, URZ ;  /* 0x800000042f047290 */ /* 0x000fcc000fffe03f */
[----:B------:R-:W-:-:S05]  /*1890*/  IMAD.U32 R0, RZ, RZ, UR4 ;  /* 0x00000004ff007e24 */ /* 0x000fca000f8e00ff */
[----:B------:R-:W-:-:S04]  /*18a0*/  SHF.L.U32 R0, R0, 0x1f, RZ ;  /* 0x0000001f00007819 */ /* 0x000fc800000006ff */
[----:B------:R-:W0:Y:S02]  /*18b0*/  SYNCS.PHASECHK.TRANS64.TRYWAIT P1, [UR45+0x16800], R0 ;  /* 0x01680000ff0075a7 */ /* 0x000e24000802016d */
[----:B0-----:R-:W-:Y:S05]  /*18c0*/  @!P1 BRA `(.L_x_939) ;  /* 0x00000114001c9947 */ /* 0x001fea0003800000 */
.L_x_1091:
[----:B------:R-:W-:Y:S05]  /*18d0*/  @!P0 BRA `(.L_x_940) ;  /* 0x0000000000048947 */ /* 0x000fea0003800000 */
[----:B------:R-:W-:Y:S01]  /*18e0*/  BPT.TRAP 0x1 ;  /* 0x000000040000795c */ /* 0x000fe20000300000 */
.L_x_940:
[----:B0-----:R-:W-:Y:S02]  /*18f0*/  IMAD.U32 R3, RZ, RZ, UR36 ;  /* 0x00000024ff037e24 */ /* 0x001fe4000f8e00ff */
[----:B------:R-:W-:-:S03]  /*1900*/  IMAD.U32 R0, RZ, RZ, UR46 ;  /* 0x0000002eff007e24 */ /* 0x000fc6000f8e00ff */
[----:B------:R-:W-:Y:S02]  /*1910*/  LEA R3, R3, UR45, 0x3 ;  /* 0x0000002d03037c11 */ /* 0x000fe4000f8e18ff */
[----:B------:R-:W-:-:S04]  /*1920*/  SHF.L.U32 R0, R0, 0x1f, RZ ;  /* 0x0000001f00007819 */ /* 0x000fc800000006ff */
[----:B------:R0:W1:Y:S01]  /*1930*/  SYNCS.PHASECHK.TRANS64.TRYWAIT P1, [R3+URZ+0x16830], R0 ;  /* 0x01683000030075a7 */ /* 0x000062000802017f */
[----:B------:R-:W-:Y:S05]  /*1940*/  @!P0 BRA `(.L_x_941) ;  /* 0x0000000000048947 */ /* 0x000fea0003800000 */
[----:B------:R-:W-:Y:S01]  /*1950*/  BPT.TRAP 0x1 ;  /* 0x000000040000795c */ /* 0x000fe20000300000 */
.L_x_941:
[----:B-1----:R-:W-:Y:S05]  /*1960*/  @P1 BRA `(.L_x_942) ;  /* 0x0000000000081947 */ /* 0x002fea0003800000 */
[----:B------:R-:W1:Y:S02]  /*1970*/  SYNCS.PHASECHK.TRANS64.TRYWAIT P1, [R3+URZ+0x16830], R0 ;  /* 0x01683000030075a7 */ /* 0x000e64000802017f */
[----:B-1----:R-:W-:Y:S05]  /*1980*/  @!P1 BRA `(.L_x_943) ;  /* 0x0000011400049947 */ /* 0x002fea0003800000 */
.L_x_942:
        /* <DEDUP_REMOVED lines=35> */
.L_x_944:
[----:B------:R-:W-:Y:S01]  /*1bc0*/  UISETP.NE.AND UP1, UPT, UR50, URZ, UPT ;  /* 0x0000003f3200728c */ /* 0x000fe2000bf25270 */
[----:B01----:R-:W-:Y:S01]  /*1bd0*/  VIADD R0, R17, UR38 ;  /* 0x0000002611007c36 */ /* 0x003fe20008000000 */
[----:B------:R-:W-:Y:S01]  /*1be0*/  R2UR UR6, R3 ;  /* 0x00000000030672ca */ /* 0x000fe200000e0000 */
[----:B------:R-:W0:Y:S01]  /*1bf0*/  LDC R5, c[0x0][0x2f0] ;  /* 0x0000bc00ff057b82 */ /* 0x000e220000000800 */
[----:B------:R-:W-:Y:S01]  /*1c00*/  IMAD.MOV.U32 R3, RZ, RZ, -0x80 ;  /* 0xffffff80ff037424 */ /* 0x000fe200078e00ff */
[----:B------:R-:W-:Y:S01]  /*1c10*/  UISETP.NE.AND UP0, UPT, UR49, URZ, UPT ;  /* 0x0000003f3100728c */ /* 0x000fe2000bf05270 */
[----:B------:R-:W-:Y:S01]  /*1c20*/  PLOP3.LUT P1, PT, PT, PT, UP1, 0x80, 0x0 ;  /* 0x000000000000781c */ /* 0x000fe20003f2f018 */
[----:B------:R-:W-:Y:S01]  /*1c30*/  ULDC UR22, c[0x0][0x9dc] ;  /* 0x0002770000167ab9 */ /* 0x000fe20000000800 */
[----:B------:R-:W-:Y:S01]  /*1c40*/  PLOP3.LUT P2, PT, PT, PT, UP1, 0x80, 0x0 ;  /* 0x000000000000781c */ /* 0x000fe20003f4f018 */
[----:B------:R-:W-:Y:S01]  /*1c50*/  IMAD R12, R88, R3, 0x80 ;  /* 0x00000080580c7424 */ /* 0x000fe200078e0203 */
[----:B------:R-:W-:Y:S01]  /*1c60*/  ULDC UR11, c[0x0][0x9e0] ;  /* 0x00027800000b7ab9 */ /* 0x000fe20000000800 */
[----:B------:R-:W-:Y:S01]  /*1c70*/  @UP1 ULDC UR7, c[0x0][0x44c] ;  /* 0x0001130000071ab9 */ /* 0x000fe20000000800 */
[----:B------:R-:W1:Y:S01]  /*1c80*/  LDC R6, c[0x0][0x288] ;  /* 0x0000a200ff067b82 */ /* 0x000e620000000800 */
[----:B------:R-:W-:Y:S01]  /*1c90*/  VIADD R3, R12, 0x1 ;  /* 0x000000010c037836 */ /* 0x000fe20000000000 */
[----:B------:R-:W-:Y:S01]  /*1ca0*/  LEA R10, R88, 0xffffff80, 0x7 ;  /* 0xffffff80580a7811 */ /* 0x000fe200078e38ff */
[----:B------:R-:W-:-:S04]  /*1cb0*/  UIADD3 UR6, UR6, 0x16840, URZ ;  /* 0x0001684006067890 */ /* 0x000fc8000fffe03f */
[----:B------:R-:W-:Y:S01]  /*1cc0*/  @P1 IMAD.HI.U32 R2, R0, UR7, RZ ;  /* 0x0000000700021c27 */ /* 0x000fe2000f8e00ff */
[----:B------:R-:W-:Y:S01]  /*1cd0*/  @UP1 ULDC UR7, c[0x0][0x450] ;  /* 0x0001140000071ab9 */ /* 0x000fe20000000800 */
[----:B------:R-:W-:Y:S01]  /*1ce0*/  UPRMT UR6, UR43, 0x654, UR6 ;  /* 0x000006542b067896 */ /* 0x000fe20008000006 */
[----:B------:R-:W-:Y:S02]  /*1cf0*/  PLOP3.LUT P1, PT, PT, PT, UP0, 0x40, 0x0 ;  /* 0x000000000000781c */ /* 0x000fe40003f2e808 */
[----:B------:R-:W-:Y:S01]  /*1d00*/  @P2 SHF.R.U32.HI R0, RZ, UR7, R2 ;  /* 0x00000007ff002c19 */ /* 0x000fe20008011602 */
[C---:B------:R-:W-:Y:S02]  /*1d10*/  IMAD R2, R16.reuse, -0x2, R3 ;  /* 0xfffffffe10027824 */ /* 0x040fe400078e0203 */
[C---:B0-----:R-:W-:Y:S02]  /*1d20*/  IMAD R3, R5.reuse, UR40, R12 ;  /* 0x0000002805037c24 */ /* 0x041fe4000f8e020c */
[----:B------:R-:W0:Y:S01]  /*1d30*/  SHFL.IDX PT, R8, R0, RZ, 0x1c1f ;  /* 0x001c1fff00087589 */ /* 0x000e2200000e0000 */
[----:B------:R-:W-:Y:S01]  /*1d40*/  IMAD R7, R5, UR40, R2 ;  /* 0x0000002805077c24 */ /* 0x000fe2000f8e0202 */
[----:B------:R-:W-:Y:S01]  /*1d50*/  SYNCS.ARRIVE.TRANS64.RED.A1T0 RZ, [UR6], RZ ;  /* 0x000000ffffff79a7 */ /* 0x000fe20008100406 */
[----:B------:R-:W-:Y:S01]  /*1d60*/  ULOP3.LUT UR6, URZ, UR22, URZ, 0x33, !UPT ;  /* 0x000000163f067292 */ /* 0x000fe2000f8e333f */
[----:B------:R-:W-:-:S02]  /*1d70*/  IMAD R14, R16, -0x2, R3 ;  /* 0xfffffffe100e7824 */ /* 0x000fc400078e0203 */
[----:B-1----:R-:W-:-:S04]  /*1d80*/  IMAD.IADD R7, R7, 0x1, -R6 ;  /* 0x0000000107077824 */ /* 0x002fc800078e0a06 */
[C---:B------:R-:W-:Y:S02]  /*1d90*/  VIADD R99, R7.reuse, UR11 ;  /* 0x0000000b07637c36 */ /* 0x040fe40008000000 */
[----:B------:R-:W-:-:S03]  /*1da0*/  VIADD R20, R7, UR6 ;  /* 0x0000000607147c36 */ /* 0x000fc60008000000 */
[----:B0-----:R-:W-:Y:S01]  /*1db0*/  VIADDMNMX R2, R8, R99, R14, PT ;  /* 0x0000006308027246 */ /* 0x001fe2000380010e */
[----:B------:R-:W-:Y:S01]  /*1dc0*/  IMAD.IADD R4, R20, 0x1, R8 ;  /* 0x0000000114047824 */ /* 0x000fe200078e0208 */
[----:B------:R-:W-:Y:S06]  /*1dd0*/  @P1 BRA `(.L_x_945) ;  /* 0x0000000000641947 */ /* 0x000fec0003800000 */
[----:B------:R-:W-:Y:S01]  /*1de0*/  IMAD R3, R5, UR40, R8 ;  /* 0x0000002805037c24 */ /* 0x000fe2000f8e0208 */
[----:B------:R-:W-:Y:S03]  /*1df0*/  BSSY B0, `(.L_x_946) ;  /* 0x0000013000007945 */ /* 0x000fe60003800000 */
[----:B------:R-:W-:-:S05]  /*1e00*/  IMAD.IADD R3, R3, 0x1, -R6 ;  /* 0x0000000103037824 */ /* 0x000fca00078e0a06 */
[----:B------:R-:W-:-:S13]  /*1e10*/  ISETP.GT.AND P1, PT, R3, -0x1, PT ;  /* 0xffffffff0300780c */ /* 0x000fda0003f24270 */
[----:B------:R-:W-:Y:S05]  /*1e20*/  @P1 BRA `(.L_x_947) ;  /* 0x0000000000241947 */ /* 0x000fea0003800000 */
[----:B------:R-:W-:Y:S01]  /*1e30*/  ULDC UR6, c[0x0][0x9e4] ;  /* 0x0002790000067ab9 */ /* 0x000fe20000000800 */
[----:B------:R-:W-:Y:S01]  /*1e40*/  LOP3.LUT R3, RZ, R3, RZ, 0x33, !PT ;  /* 0x00000003ff037212 */ /* 0x000fe200078e33ff */
[----:B------:R-:W-:-:S05]  /*1e50*/  IMAD.U32 R7, RZ, RZ, UR6 ;  /* 0x00000006ff077e24 */ /* 0x000fca000f8e00ff */
[----:B------:R-:W-:-:S13]  /*1e60*/  ISETP.NE.AND P1, PT, R7, 0x1, PT ;  /* 0x000000010700780c */ /* 0x000fda0003f25270 */
[----:B------:R-:W0:Y:S02]  /*1e70*/  @P1 LDC.64 R8, c[0x0][0x9e8] ;  /* 0x00027a00ff081b82 */ /* 0x000e240000000a00 */
[----:B0-----:R-:W-:-:S05]  /*1e80*/  @P1 IMAD.HI.U32 R8, R3, R8, RZ ;  /* 0x0000000803081227 */ /* 0x001fca00078e00ff */
[----:B------:R-:W-:-:S04]  /*1e90*/  @P1 SHF.R.U32.HI R3, RZ, R9, R8 ;  /* 0x00000009ff031219 */ /* 0x000fc80000011608 */
[----:B------:R-:W-:Y:S01]  /*1ea0*/  LOP3.LUT R3, RZ, R3, RZ, 0x33, !PT ;  /* 0x00000003ff037212 */ /* 0x000fe200078e33ff */
[----:B------:R-:W-:Y:S06]  /*1eb0*/  BRA `(.L_x_948) ;  /* 0x0000000000187947 */ /* 0x000fec0003800000 */
.L_x_947:
[----:B------:R-:W-:Y:S02]  /*1ec0*/  ULDC UR6, c[0x0][0x9e4] ;  /* 0x0002790000067ab9 */ /* 0x000fe40000000800 */
[----:B------:R-:W-:-:S05]  /*1ed0*/  IMAD.U32 R7, RZ, RZ, UR6 ;  /* 0x00000006ff077e24 */ /* 0x000fca000f8e00ff */
[----:B------:R-:W-:-:S13]  /*1ee0*/  ISETP.NE.AND P1, PT, R7, 0x1, PT ;  /* 0x000000010700780c */ /* 0x000fda0003f25270 */
[----:B------:R-:W0:Y:S02]  /*1ef0*/  @P1 LDC.64 R8, c[0x0][0x9e8] ;  /* 0x00027a00ff081b82 */ /* 0x000e240000000a00 */
[----:B0-----:R-:W-:-:S05]  /*1f00*/  @P1 IMAD.HI.U32 R8, R3, R8, RZ ;  /* 0x0000000803081227 */ /* 0x001fca00078e00ff */
[----:B------:R-:W-:-:S07]  /*1f10*/  @P1 SHF.R.U32.HI R3, RZ, R9, R8 ;  /* 0x00000009ff031219 */ /* 0x000fce0000011608 */
.L_x_948:
[----:B------:R-:W-:Y:S05]  /*1f20*/  BSYNC B0 ;  /* 0x0000000000007941 */ /* 0x000fea0003800000 */
.L_x_946:
[----:B------:R-:W-:-:S04]  /*1f30*/  IMAD R3, R3, R7, -R10 ;  /* 0x0000000703037224 */ /* 0x000fc800078e0a0a */
[----:B------:R-:W-:-:S05]  /*1f40*/  IMAD R3, R16, -0x2, R3 ;  /* 0xfffffffe10037824 */ /* 0x000fca00078e0203 */
[----:B------:R-:W-:Y:S02]  /*1f50*/  VIADDMNMX R2, R3, R7, R2, PT ;  /* 0x0000000703027246 */ /* 0x000fe40003800102 */
[----:B------:R-:W-:-:S07]  /*1f60*/  VIMNMX R4, R4, R3, !PT ;  /* 0x0000000304047248 */ /* 0x000fce0007fe0100 */
.L_x_945:
[C---:B------:R-:W-:Y:S01]  /*1f70*/  ISETP.GE.AND P6, PT, R12.reuse, 0xa, PT ;  /* 0x0000000a0c00780c */ /* 0x040fe20003fc6270 */
[----:B------:R-:W0:Y:S01]  /*1f80*/  SHFL.IDX PT, R0, R0, 0x1, 0x1c1f ;  /* 0x003c1f0000007f89 */ /* 0x000e2200000e0000 */
[C---:B------:R-:W-:Y:S01]  /*1f90*/  ISETP.GE.AND P1, PT, R12.reuse, 0x2, PT ;  /* 0x000000020c00780c */ /* 0x040fe20003f26270 */
[----:B------:R-:W-:Y:S01]  /*1fa0*/  UISETP.NE.AND UP0, UPT, UR49, URZ, UPT ;  /* 0x0000003f3100728c */ /* 0x000fe2000bf05270 */
[C---:B------:R-:W-:Y:S02]  /*1fb0*/  ISETP.GE.AND P2, PT, R12.reuse, 0x9, PT ;  /* 0x000000090c00780c */ /* 0x040fe40003f46270 */
[----:B------:R-:W-:Y:S02]  /*1fc0*/  ISETP.GE.AND P5, PT, R12, 0x11, PT ;  /* 0x000000110c00780c */ /* 0x000fe40003fa6270 */
[----:B------:R-:W-:Y:S02]  /*1fd0*/  LOP3.LUT R19, R19, 0xfffffffb, RZ, 0xc0, !PT ;  /* 0xfffffffb13137812 */ /* 0x000fe400078ec0ff */
[----:B------:R-:W-:-:S02]  /*1fe0*/  ISETP.GT.AND P4, PT, R4, 0x1, !P1 ;  /* 0x000000010400780c */ /* 0x000fc40004f84270 */
[----:B------:R-:W-:Y:S02]  /*1ff0*/  ISETP.GT.AND P3, PT, R4, 0x8, !P2 ;  /* 0x000000080400780c */ /* 0x000fe40005764270 */
[----:B------:R-:W-:Y:S02]  /*2000*/  @P6 LOP3.LUT R19, R19, 0x4, RZ, 0xfc, !PT ;  /* 0x0000000413136812 */ /* 0x000fe400078efcff */
[C---:B------:R-:W-:Y:S02]  /*2010*/  ISETP.LT.OR P4, PT, R2.reuse, 0x2, P4 ;  /* 0x000000020200780c */ /* 0x040fe40002781670 */
[----:B------:R-:W-:Y:S02]  /*2020*/  ISETP.LT.OR P3, PT, R2, 0x9, P3 ;  /* 0x000000090200780c */ /* 0x000fe40001f61670 */
[----:B------:R-:W-:Y:S02]  /*2030*/  LOP3.LUT R19, R19, 0xfffffff7, RZ, 0xc0, !PT ;  /* 0xfffffff713137812 */ /* 0x000fe400078ec0ff */
[----:B------:R-:W-:-:S02]  /*2040*/  FSEL R123, R25, -INF , !P4 ;  /* 0xff800000197b7808 */ /* 0x000fc40006000000 */
[----:B------:R-:W-:Y:S01]  /*2050*/  FSEL R121, R28, -INF , !P3 ;  /* 0xff8000001c797808 */ /* 0x000fe20005800000 */
[----:B0-----:R-:W-:Y:S01]  /*2060*/  IMAD.IADD R8, R20, 0x1, R0 ;  /* 0x0000000114087824 */ /* 0x001fe200078e0200 */
[C---:B------:R-:W-:Y:S02]  /*2070*/  ISETP.GT.AND P4, PT, R4.reuse, 0x9, !P6 ;  /* 0x000000090400780c */ /* 0x040fe40007784270 */
[----:B------:R-:W-:Y:S02]  /*2080*/  @P5 LOP3.LUT R19, R19, 0x8, RZ, 0xfc, !PT ;  /* 0x0000000813135812 */ /* 0x000fe400078efcff */
[----:B------:R-:W-:Y:S02]  /*2090*/  ISETP.GT.AND P3, PT, R4, 0x10, !P5 ;  /* 0x000000100400780c */ /* 0x000fe40006f64270 */
[----:B------:R-:W-:Y:S02]  /*20a0*/  ISETP.GE.AND P5, PT, R12, 0x12, PT ;  /* 0x000000120c00780c */ /* 0x000fe40003fa6270 */
[----:B------:R-:W-:-:S02]  /*20b0*/  ISETP.LT.OR P4, PT, R2, 0xa, P4 ;  /* 0x0000000a0200780c */ /* 0x000fc40002781670 */
[----:B------:R-:W-:Y:S02]  /*20c0*/  ISETP.LT.OR P3, PT, R2, 0x11, P3 ;  /* 0x000000110200780c */ /* 0x000fe40001f61670 */
[----:B------:R-:W-:Y:S02]  /*20d0*/  FSEL R119, R29, -INF , !P4 ;  /* 0xff8000001d777808 */ /* 0x000fe40006000000 */
[----:B------:R-:W-:Y:S02]  /*20e0*/  ISETP.GE.AND P4, PT, R12, 0x19, PT ;  /* 0x000000190c00780c */ /* 0x000fe40003f86270 */
[----:B------:R-:W-:Y:S02]  /*20f0*/  LOP3.LUT R19, R19, 0xffffffef, RZ, 0xc0, !PT ;  /* 0xffffffef13137812 */ /* 0x000fe400078ec0ff */
[----:B------:R-:W-:Y:S02]  /*2100*/  FSEL R97, R32, -INF , !P3 ;  /* 0xff80000020617808 */ /* 0x000fe40005800000 */
[----:B------:R-:W-:-:S02]  /*2110*/  ISETP.GT.AND P3, PT, R4, 0x11, !P5 ;  /* 0x000000110400780c */ /* 0x000fc40006f64270 */
[----:B------:R-:W-:Y:S02]  /*2120*/  @P5 LOP3.LUT R19, R19, 0x10, RZ, 0xfc, !PT ;  /* 0x0000001013135812 */ /* 0x000fe400078efcff */
[----:B------:R-:W-:Y:S02]  /*2130*/  ISETP.LT.OR P3, PT, R2, 0x12, P3 ;  /* 0x000000120200780c */ /* 0x000fe40001f61670 */
[----:B------:R-:W-:Y:S02]  /*2140*/  LOP3.LUT R19, R19, 0xfdffffff, RZ, 0xc0, !PT ;  /* 0xfdffffff13137812 */ /* 0x000fe400078ec0ff */
[----:B------:R-:W-:Y:S02]  /*2150*/  FSEL R33, R33, -INF , !P3 ;  /* 0xff80000021217808 */ /* 0x000fe40005800000 */
[----:B------:R-:W-:Y:S02]  /*2160*/  @P4 LOP3.LUT R19, R19, 0x2000000, RZ, 0xfc, !PT ;  /* 0x0200000013134812 */ /* 0x000fe400078efcff */
[----:B------:R-:W-:-:S02]  /*2170*/  ISETP.GT.AND P3, PT, R4, 0x18, !P4 ;  /* 0x000000180400780c */ /* 0x000fc40006764270 */
[----:B------:R-:W-:Y:S02]  /*2180*/  ISETP.GE.AND P4, PT, R12, 0x1a, PT ;  /* 0x0000001a0c00780c */ /* 0x000fe40003f86270 */
[----:B------:R-:W-:Y:S02]  /*2190*/  ISETP.LT.OR P3, PT, R2, 0x19, P3 ;  /* 0x000000190200780c */ /* 0x000fe40001f61670 */
[----:B------:R-:W-:Y:S02]  /*21a0*/  LOP3.LUT R19, R19, 0xfeffffff, RZ, 0xc0, !PT ;  /* 0xfeffffff13137812 */ /* 0x000fe400078ec0ff */
[----:B------:R-:W-:Y:S02]  /*21b0*/  FSEL R95, R36, -INF , !P3 ;  /* 0xff800000245f7808 */ /* 0x000fe40005800000 */
[----:B------:R-:W-:-:S04]  /*21c0*/  ISETP.GT.AND P3, PT, R4, 0x19, !P4 ;  /* 0x000000190400780c */ /* 0x000fc80006764270 */
[----:B------:R-:W-:Y:S02]  /*21d0*/  ISETP.LT.OR P3, PT, R2, 0x1a, P3 ;  /* 0x0000001a0200780c */ /* 0x000fe40001f61670 */
[----:B------:R-:W-:Y:S02]  /*21e0*/  @P4 LOP3.LUT R19, R19, 0x1000000, RZ, 0xfc, !PT ;  /* 0x0100000013134812 */ /* 0x000fe400078efcff */
[----:B------:R-:W-:Y:S02]  /*21f0*/  ISETP.GE.AND P4, PT, R12, 0x21, PT ;  /* 0x000000210c00780c */ /* 0x000fe40003f86270 */
[----:B------:R-:W-:Y:S02]  /*2200*/  LOP3.LUT R19, R19, 0xff7fffff, RZ, 0xc0, !PT ;  /* 0xff7fffff13137812 */ /* 0x000fe400078ec0ff */
[----:B------:R-:W-:Y:S02]  /*2210*/  FSEL R37, R37, -INF , !P3 ;  /* 0xff80000025257808 */ /* 0x000fe40005800000 */
[----:B------:R-:W-:-:S04]  /*2220*/  ISETP.GT.AND P3, PT, R4, 0x20, !P4 ;  /* 0x000000200400780c */ /* 0x000fc80006764270 */
[----:B------:R-:W-:-:S03]  /*2230*/  ISETP.LT.OR P3, PT, R2, 0x21, P3 ;  /* 0x000000210200780c */ /* 0x000fc60001f61670 */
        /* <DEDUP_REMOVED lines=104> */
[----:B------:R-:W-:Y:S02]  /*28c0*/  FSEL R73, R73, -INF , !P3 ;  /* 0xff80000049497808 */ /* 0x000fe40005800000 */
[----:B------:R-:W-:Y:S02]  /*28d0*/  LOP3.LUT R19, R19, 0xfbffffff, RZ, 0xc0, !PT ;  /* 0xfbffffff13137812 */ /* 0x000fe400078ec0ff */
[----:B------:R-:W-:-:S04]  /*28e0*/  ISETP.GT.AND P3, PT, R4, 0x68, !P4 ;  /* 0x000000680400780c */ /* 0x000fc80006764270 */
[----:B------:R-:W-:-:S03]  /*28f0*/  ISETP.LT.OR P3, PT, R2, 0x69, P3 ;  /* 0x000000690200780c */ /* 0x000fc60001f61670 */
[----:B------:R-:W-:Y:S02]  /*2900*/  @P4 LOP3.LUT R19, R19, 0x4000000, RZ, 0xfc, !PT ;  /* 0x0400000013134812 */ /* 0x000fe400078efcff */
[----:B------:R-:W-:Y:S02]  /*2910*/  ISETP.GE.AND P4, PT, R12, 0x6a, PT ;  /* 0x0000006a0c00780c */ /* 0x000fe40003f86270 */
[----:B------:R-:W-:Y:S02]  /*2920*/  FSEL R15, R76, -INF , !P3 ;  /* 0xff8000004c0f7808 */ /* 0x000fe40005800000 */
[----:B------:R-:W-:Y:S02]  /*2930*/  ISETP.GT.AND P3, PT, R4, 0x69, !P4 ;  /* 0x000000690400780c */ /* 0x000fe40006764270 */
[----:B------:R-:W-:Y:S02]  /*2940*/  LOP3.LUT R19, R19, 0xffffffdf, RZ, 0xc0, !PT ;  /* 0xffffffdf13137812 */ /* 0x000fe400078ec0ff */
[----:B------:R-:W-:-:S04]  /*2950*/  ISETP.LT.OR P3, PT, R2, 0x6a, P3 ;  /* 0x0000006a0200780c */ /* 0x000fc80001f61670 */
[----:B------:R-:W-:Y:S02]  /*2960*/  FSEL R77, R77, -INF , !P3 ;  /* 0xff8000004d4d7808 */ /* 0x000fe40005800000 */
[----:B------:R-:W-:Y:S02]  /*2970*/  ISETP.GE.AND P3, PT, R12, 0x71, PT ;  /* 0x000000710c00780c */ /* 0x000fe40003f66270 */
[----:B------:R-:W-:Y:S02]  /*2980*/  @P4 LOP3.LUT R19, R19, 0x20, RZ, 0xfc, !PT ;  /* 0x0000002013134812 */ /* 0x000fe400078efcff */
[----:B------:R-:W-:Y:S02]  /*2990*/  ISETP.GT.AND P4, PT, R4, 0x70, !P3 ;  /* 0x000000700400780c */ /* 0x000fe40005f84270 */
[----:B------:R-:W-:Y:S02]  /*29a0*/  LOP3.LUT R19, R19, 0xfffffffd, RZ, 0xc0, !PT ;  /* 0xfffffffd13137812 */ /* 0x000fe400078ec0ff */
[----:B------:R-:W-:-:S04]  /*29b0*/  ISETP.LT.OR P4, PT, R2, 0x71, P4 ;  /* 0x000000710200780c */ /* 0x000fc80002781670 */
[----:B------:R-:W-:Y:S02]  /*29c0*/  FSEL R21, R80, -INF , !P4 ;  /* 0xff80000050157808 */ /* 0x000fe40006000000 */
[----:B------:R-:W-:-:S04]  /*29d0*/  ISETP.GE.AND P4, PT, R12, 0x72, PT ;  /* 0x000000720c00780c */ /* 0x000fc80003f86270 */
[----:B------:R-:W-:-:S04]  /*29e0*/  ISETP.GT.AND P5, PT, R4, 0x71, !P4 ;  /* 0x000000710400780c */ /* 0x000fc800067a4270 */
[----:B------:R-:W-:-:S04]  /*29f0*/  ISETP.LT.OR P5, PT, R2, 0x72, P5 ;  /* 0x000000720200780c */ /* 0x000fc80002fa1670 */
[----:B------:R-:W-:Y:S02]  /*2a00*/  FSEL R81, R81, -INF , !P5 ;  /* 0xff80000051517808 */ /* 0x000fe40006800000 */
[----:B------:R-:W-:-:S04]  /*2a10*/  ISETP.GE.AND P5, PT, R12, 0x79, PT ;  /* 0x000000790c00780c */ /* 0x000fc80003fa6270 */
[----:B------:R-:W-:-:S04]  /*2a20*/  ISETP.GT.AND P6, PT, R4, 0x78, !P5 ;  /* 0x000000780400780c */ /* 0x000fc80006fc4270 */
[----:B------:R-:W-:-:S04]  /*2a30*/  ISETP.LT.OR P6, PT, R2, 0x79, P6 ;  /* 0x000000790200780c */ /* 0x000fc800037c1670 */
[----:B------:R-:W-:Y:S02]  /*2a40*/  FSEL R3, R84, -INF , !P6 ;  /* 0xff80000054037808 */ /* 0x000fe40007000000 */
[----:B------:R-:W-:-:S13]  /*2a50*/  ISETP.GE.AND P6, PT, R12, 0x1, PT ;  /* 0x000000010c00780c */ /* 0x000fda0003fc6270 */
[----:B------:R-:W-:Y:S02]  /*2a60*/  @P6 LOP3.LUT R19, R19, 0x2, RZ, 0xfc, !PT ;  /* 0x0000000213136812 */ /* 0x000fe400078efcff */
[----:B------:R-:W-:Y:S02]  /*2a70*/  ISETP.GT.AND P6, PT, R4, RZ, !P6 ;  /* 0x000000ff0400720c */ /* 0x000fe400077c4270 */
[----:B------:R-:W-:Y:S02]  /*2a80*/  LOP3.LUT R19, R19, 0xfffffffe, RZ, 0xc0, !PT ;  /* 0xfffffffe13137812 */ /* 0x000fe400078ec0ff */
[----:B------:R-:W-:-:S04]  /*2a90*/  ISETP.LT.OR P6, PT, R2, 0x1, P6 ;  /* 0x000000010200780c */ /* 0x000fc800037c1670 */
[----:B------:R-:W-:Y:S02]  /*2aa0*/  FSEL R129, R24, -INF , !P6 ;  /* 0xff80000018817808 */ /* 0x000fe40007000000 */
[----:B------:R-:W-:-:S13]  /*2ab0*/  ISETP.GE.AND P6, PT, R12, 0x7a, PT ;  /* 0x0000007a0c00780c */ /* 0x000fda0003fc6270 */
[----:B------:R-:W-:Y:S02]  /*2ac0*/  @P6 LOP3.LUT R19, R19, 0x1, RZ, 0xfc, !PT ;  /* 0x0000000113136812 */ /* 0x000fe400078efcff */
[----:B------:R-:W-:Y:S02]  /*2ad0*/  ISETP.GT.AND P6, PT, R4, 0x79, !P6 ;  /* 0x000000790400780c */ /* 0x000fe400077c4270 */
[----:B------:R-:W-:Y:S02]  /*2ae0*/  VIADDMNMX R4, R0, R99, R14, PT ;  /* 0x0000006300047246 */ /* 0x000fe4000380010e */
[----:B------:R-:W-:-:S04]  /*2af0*/  ISETP.LT.OR P6, PT, R2, 0x7a, P6 ;  /* 0x0000007a0200780c */ /* 0x000fc800037c1670 */
[----:B------:R-:W-:Y:S02]  /*2b00*/  FSEL R85, R85, -INF , !P6 ;  /* 0xff80000055557808 */ /* 0x000fe40007000000 */
[----:B------:R-:W-:-:S13]  /*2b10*/  PLOP3.LUT P6, PT, PT, PT, UP0, 0x40, 0x0 ;  /* 0x000000000000781c */ /* 0x000fda0003fce808 */
[----:B------:R-:W-:Y:S05]  /*2b20*/  @P6 BRA `(.L_x_949) ;  /* 0x0000000000646947 */ /* 0x000fea0003800000 */
        /* <DEDUP_REMOVED lines=14> */
.L_x_951:
[----:B------:R-:W-:Y:S02]  /*2c10*/  ULDC UR6, c[0x0][0x9e4] ;  /* 0x0002790000067ab9 */ /* 0x000fe40000000800 */
[----:B------:R-:W-:-:S05]  /*2c20*/  IMAD.U32 R2, RZ, RZ, UR6 ;  /* 0x00000006ff027e24 */ /* 0x000fca000f8e00ff */
[----:B------:R-:W-:-:S13]  /*2c30*/  ISETP.NE.AND P6, PT, R2, 0x1, PT ;  /* 0x000000010200780c */ /* 0x000fda0003fc5270 */
[----:B------:R-:W0:Y:S02]  /*2c40*/  @P6 LDC.64 R100, c[0x0][0x9e8] ;  /* 0x00027a00ff646b82 */ /* 0x000e240000000a00 */
[----:B0-----:R-:W-:-:S05]  /*2c50*/  @P6 IMAD.HI.U32 R0, R99, R100, RZ ;  /* 0x0000006463006227 */ /* 0x001fca00078e00ff */
[----:B------:R-:W-:-:S07]  /*2c60*/  @P6 SHF.R.U32.HI R99, RZ, R101, R0 ;  /* 0x00000065ff636219 */ /* 0x000fce0000011600 */
.L_x_952:
[----:B------:R-:W-:Y:S05]  /*2c70*/  BSYNC B0 ;  /* 0x0000000000007941 */ /* 0x000fea0003800000 */
.L_x_950:
[----:B------:R-:W-:-:S04]  /*2c80*/  IMAD R99, R99, R2, -R10 ;  /* 0x0000000263637224 */ /* 0x000fc800078e0a0a */
[----:B------:R-:W-:-:S05]  /*2c90*/  IMAD R99, R16, -0x2, R99 ;  /* 0xfffffffe10637824 */ /* 0x000fca00078e0263 */
[----:B------:R-:W-:Y:S02]  /*2ca0*/  VIADDMNMX R4, R99, R2, R4, PT ;  /* 0x0000000263047246 */ /* 0x000fe40003800104 */
[----:B------:R-:W-:-:S07]  /*2cb0*/  VIMNMX R8, R8, R99, !PT ;  /* 0x0000006308087248 */ /* 0x000fce0007fe0100 */
.L_x_949:
[----:B------:R-:W-:Y:S01]  /*2cc0*/  ISETP.GT.AND P1, PT, R8, 0x1, !P1 ;  /* 0x000000010800780c */ /* 0x000fe20004f24270 */
[----:B------:R-:W-:Y:S01]  /*2cd0*/  ULDC UR6, c[0x0][0x988] ;  /* 0x0002620000067ab9 */ /* 0x000fe20000000800 */
[----:B------:R-:W-:Y:S01]  /*2ce0*/  LOP3.LUT P6, RZ, R19, 0x4, RZ, 0xc0, !PT ;  /* 0x0000000413ff7812 */ /* 0x000fe200078cc0ff */
[----:B------:R-:W-:Y:S01]  /*2cf0*/  UISETP.NE.AND UP1, UPT, UR50, URZ, UPT ;  /* 0x0000003f3200728c */ /* 0x000fe2000bf25270 */
[----:B------:R-:W-:Y:S01]  /*2d00*/  ISETP.LT.OR P1, PT, R4, 0x2, P1 ;  /* 0x000000020400780c */ /* 0x000fe20000f21670 */
[----:B------:R-:W-:Y:S01]  /*2d10*/  UISETP.NE.AND UP0, UPT, UR49, URZ, UPT ;  /* 0x0000003f3100728c */ /* 0x000fe2000bf05270 */
[----:B------:R-:W-:Y:S01]  /*2d20*/  FMNMX.FTZ R0, R129, R123, !PT ;  /* 0x0000007b81007209 */ /* 0x000fe20007810000 */
[----:B------:R-:W-:Y:S01]  /*2d30*/  UMOV UR10, UR38 ;  /* 0x00000026000a7c82 */ /* 0x000fe20008000000 */
[----:B------:R-:W-:Y:S02]  /*2d40*/  FSEL R117, R27, -INF , !P1 ;  /* 0xff8000001b757808 */ /* 0x000fe40004800000 */
[----:B------:R-:W-:-:S02]  /*2d50*/  ISETP.GT.AND P1, PT, R8, 0x9, !P6 ;  /* 0x000000090800780c */ /* 0x000fc40007724270 */
[----:B------:R-:W-:Y:S02]  /*2d60*/  FMNMX.FTZ R0, R121, R0, !PT ;  /* 0x0000000079007209 */ /* 0x000fe40007810000 */
[----:B------:R-:W-:Y:S01]  /*2d70*/  ISETP.LT.OR P1, PT, R4, 0xa, P1 ;  /* 0x0000000a0400780c */ /* 0x000fe20000f21670 */
[----:B------:R-:W-:Y:S01]  /*2d80*/  @UP1 ULDC UR14, c[0x0][0x450] ;  /* 0x00011400000e1ab9 */ /* 0x000fe20000000800 */
[----:B------:R-:W-:Y:S02]  /*2d90*/  FMNMX.FTZ R0, R119, R0, !PT ;  /* 0x0000000077007209 */ /* 0x000fe40007810000 */
[----:B------:R-:W-:Y:S02]  /*2da0*/  FSEL R115, R31, -INF , !P1 ;  /* 0xff8000001f737808 */ /* 0x000fe40004800000 */
[----:B------:R-:W-:Y:S02]  /*2db0*/  LOP3.LUT P1, RZ, R19, 0x8, RZ, 0xc0, !PT ;  /* 0x0000000813ff7812 */ /* 0x000fe4000782c0ff */
[----:B------:R-:W-:-:S02]  /*2dc0*/  FMNMX.FTZ R0, R97, R0, !PT ;  /* 0x0000000061007209 */ /* 0x000fc40007810000 */
[----:B------:R-:W-:Y:S02]  /*2dd0*/  ISETP.GT.AND P1, PT, R8, 0x10, !P1 ;  /* 0x000000100800780c */ /* 0x000fe40004f24270 */
[----:B------:R-:W-:Y:S02]  /*2de0*/  FMNMX.FTZ R0, R33, R0, !PT ;  /* 0x0000000021007209 */ /* 0x000fe40007810000 */
[----:B------:R-:W-:Y:S02]  /*2df0*/  ISETP.LT.OR P1, PT, R4, 0x11, P1 ;  /* 0x000000110400780c */ /* 0x000fe40000f21670 */
[----:B------:R-:W-:Y:S02]  /*2e00*/  ISETP.GT.AND P2, PT, R8, 0x8, !P2 ;  /* 0x000000080800780c */ /* 0x000fe40005744270 */
[----:B------:R-:W-:Y:S02]  /*2e10*/  FSEL R99, R34, -INF , !P1 ;  /* 0xff80000022637808 */ /* 0x000fe40004800000 */
[----:B------:R-:W-:-:S02]  /*2e20*/  LOP3.LUT P1, RZ, R19, 0x10, RZ, 0xc0, !PT ;  /* 0x0000001013ff7812 */ /* 0x000fc4000782c0ff */
[----:B------:R-:W-:Y:S02]  /*2e30*/  FMNMX.FTZ R0, R95, R0, !PT ;  /* 0x000000005f007209 */ /* 0x000fe40007810000 */
[----:B------:R-:W-:Y:S02]  /*2e40*/  ISETP.GT.AND P1, PT, R8, 0x11, !P1 ;  /* 0x000000110800780c */ /* 0x000fe40004f24270 */
[C---:B------:R-:W-:Y:S02]  /*2e50*/  ISETP.LT.OR P2, PT, R4.reuse, 0x9, P2 ;  /* 0x000000090400780c */ /* 0x040fe40001741670 */
[----:B------:R-:W-:Y:S02]  /*2e60*/  ISETP.LT.OR P1, PT, R4, 0x12, P1 ;  /* 0x000000120400780c */ /* 0x000fe40000f21670 */
[----:B------:R-:W-:Y:S02]  /*2e70*/  FMNMX.FTZ R0, R37, R0, !PT ;  /* 0x0000000025007209 */ /* 0x000fe40007810000 */
[----:B------:R-:W-:-:S02]  /*2e80*/  FSEL R113, R35, -INF , !P1 ;  /* 0xff80000023717808 */ /* 0x000fc40004800000 */
[C---:B------:R-:W-:Y:S02]  /*2e90*/  LOP3.LUT P1, RZ, R19.reuse, 0x2000000, RZ, 0xc0, !PT ;  /* 0x0200000013ff7812 */ /* 0x040fe4000782c0ff */
[----:B------:R-:W-:Y:S02]  /*2ea0*/  FSEL R103, R30, -INF , !P2 ;  /* 0xff8000001e677808 */ /* 0x000fe40005000000 */
[----:B------:R-:W-:Y:S02]  /*2eb0*/  ISETP.GT.AND P1, PT, R8, 0x18, !P1 ;  /* 0x000000180800780c */ /* 0x000fe40004f24270 */
[----:B------:R-:W-:Y:S02]  /*2ec0*/  LOP3.LUT P2, RZ, R19, 0x40000, RZ, 0xc0, !PT ;  /* 0x0004000013ff7812 */ /* 0x000fe4000784c0ff */
[----:B------:R-:W-:Y:S02]  /*2ed0*/  ISETP.LT.OR P1, PT, R4, 0x19, P1 ;  /* 0x000000190400780c */ /* 0x000fe40000f21670 */
[----:B------:R-:W-:-:S02]  /*2ee0*/  FMNMX.FTZ R0, R93, R0, !PT ;  /* 0x000000005d007209 */ /* 0x000fc40007810000 */
[----:B------:R-:W-:Y:S02]  /*2ef0*/  FSEL R101, R38, -INF , !P1 ;  /* 0xff80000026657808 */ /* 0x000fe40004800000 */
[----:B------:R-:W-:Y:S02]  /*2f00*/  LOP3.LUT P1, RZ, R19, 0x1000000, RZ, 0xc0, !PT ;  /* 0x0100000013ff7812 */ /* 0x000fe4000782c0ff */
[----:B------:R-:W-:Y:S02]  /*2f10*/  FMNMX.FTZ R0, R41, R0, !PT ;  /* 0x0000000029007209 */ /* 0x000fe40007810000 */
[----:B------:R-:W-:Y:S02]  /*2f20*/  ISETP.GT.AND P1, PT, R8, 0x19, !P1 ;  /* 0x000000190800780c */ /* 0x000fe40004f24270 */
[----:B------:R-:W-:Y:S02]  /*2f30*/  LOP3.LUT P6, RZ, R19, 0x20000, RZ, 0xc0, !PT ;  /* 0x0002000013ff7812 */ /* 0x000fe400078cc0ff */
[----:B------:R-:W-:-:S02]  /*2f40*/  ISETP.LT.OR P1, PT, R4, 0x1a, P1 ;  /* 0x0000001a0400780c */ /* 0x000fc40000f21670 */
[----:B------:R-:W-:Y:S02]  /*2f50*/  FMNMX.FTZ R0, R91, R0, !PT ;  /* 0x000000005b007209 */ /* 0x000fe40007810000 */
[----:B------:R-:W-:Y:S02]  /*2f60*/  FSEL R111, R39, -INF , !P1 ;  /* 0xff800000276f7808 */ /* 0x000fe40004800000 */
[----:B------:R-:W-:Y:S02]  /*2f70*/  LOP3.LUT P1, RZ, R19, 0x800000, RZ, 0xc0, !PT ;  /* 0x0080000013ff7812 */ /* 0x000fe4000782c0ff */
[----:B------:R-:W-:Y:S02]  /*2f80*/  FMNMX.FTZ R0, R45, R0, !PT ;  /* 0x000000002d007209 */ /* 0x000fe40007810000 */
[----:B------:R-:W-:Y:S02]  /*2f90*/  ISETP.GT.AND P1, PT, R8, 0x20, !P1 ;  /* 0x000000200800780c */ /* 0x000fe40004f24270 */
[----:B------:R-:W-:-:S02]  /*2fa0*/  FMNMX.FTZ R0, R89, R0, !PT ;  /* 0x0000000059007209 */ /* 0x000fc40007810000 */
[----:B------:R-:W-:Y:S02]  /*2fb0*/  ISETP.LT.OR P1, PT, R4, 0x21, P1 ;  /* 0x000000210400780c */ /* 0x000fe40000f21670 */
[----:B------:R-:W-:Y:S02]  /*2fc0*/  FMNMX.FTZ R0, R49, R0, !PT ;  /* 0x0000000031007209 */ /* 0x000fe40007810000 */
[----:B------:R-:W-:Y:S02]  /*2fd0*/  FSEL R35, R42, -INF , !P1 ;  /* 0xff8000002a237808 */ /* 0x000fe40004800000 */
[----:B------:R-:W-:Y:S02]  /*2fe0*/  LOP3.LUT P1, RZ, R19, 0x400000, RZ, 0xc0, !PT ;  /* 0x0040000013ff7812 */ /* 0x000fe4000782c0ff */
[----:B------:R-:W-:Y:S02]  /*2ff0*/  FMNMX.FTZ R0, R29, R0, !PT ;  /* 0x000000001d007209 */ /* 0x000fe40007810000 */
[----:B------:R-:W-:-:S02]  /*3000*/  ISETP.GT.AND P1, PT, R8, 0x21, !P1 ;  /* 0x000000210800780c */ /* 0x000fc40004f24270 */
[----:B------:R-:W-:Y:S02]  /*3010*/  FMNMX.FTZ R0, R53, R0, !PT ;  /* 0x0000000035007209 */ /* 0x000fe40007810000 */
[----:B------:R-:W-:Y:S02]  /*3020*/  ISETP.LT.OR P1, PT, R4, 0x22, P1 ;  /* 0x000000220400780c */ /* 0x000fe40000f21670 */
[----:B------:R-:W-:Y:S02]  /*3030*/  FMNMX.FTZ R0, R25, R0, !PT ;  /* 0x0000000019007209 */ /* 0x000fe40007810000 */
[----:B------:R-:W-:Y:S02]  /*3040*/  FSEL R109, R43, -INF , !P1 ;  /* 0xff8000002b6d7808 */ /* 0x000fe40004800000 */
[----:B------:R-:W-:Y:S02]  /*3050*/  LOP3.LUT P1, RZ, R19, 0x200000, RZ, 0xc0, !PT ;  /* 0x0020000013ff7812 */ /* 0x000fe4000782c0ff */
[----:B------:R-:W-:-:S02]  /*3060*/  FMNMX.FTZ R0, R57, R0, !PT ;  /* 0x0000000039007209 */ /* 0x000fc40007810000 */
[----:B------:R-:W-:Y:S02]  /*3070*/  ISETP.GT.AND P1, PT, R8, 0x28, !P1 ;  /* 0x000000280800780c */ /* 0x000fe40004f24270 */
[----:B------:R-:W-:Y:S02]  /*3080*/  FMNMX.FTZ R0, R7, R0, !PT ;  /* 0x0000000007007209 */ /* 0x000fe40007810000 */
[----:B------:R-:W-:Y:S02]  /*3090*/  ISETP.LT.OR P1, PT, R4, 0x29, P1 ;  /* 0x000000290400780c */ /* 0x000fe40000f21670 */
[----:B------:R-:W-:Y:S02]  /*30a0*/  FMNMX.FTZ R0, R61, R0, !PT ;  /* 0x000000003d007209 */ /* 0x000fe40007810000 */
[----:B------:R-:W-:Y:S02]  /*30b0*/  FSEL R39, R46, -INF , !P1 ;  /* 0xff8000002e277808 */ /* 0x000fe40004800000 */
[----:B------:R-:W-:-:S02]  /*30c0*/  LOP3.LUT P1, RZ, R19, 0x100000, RZ, 0xc0, !PT ;  /* 0x0010000013ff7812 */ /* 0x000fc4000782c0ff */
[----:B------:R-:W-:Y:S02]  /*30d0*/  FMNMX.FTZ R0, R9, R0, !PT ;  /* 0x0000000009007209 */ /* 0x000fe40007810000 */
[----:B------:R-:W-:Y:S02]  /*30e0*/  ISETP.GT.AND P1, PT, R8, 0x29, !P1 ;  /* 0x000000290800780c */ /* 0x000fe40004f24270 */
[----:B------:R-:W-:Y:S02]  /*30f0*/  FMNMX.FTZ R0, R65, R0, !PT ;  /* 0x0000000041007209 */ /* 0x000fe40007810000 */
[----:B------:R-:W-:Y:S02]  /*3100*/  ISETP.LT.OR P1, PT, R4, 0x2a, P1 ;  /* 0x0000002a0400780c */ /* 0x000fe40000f21670 */
[----:B------:R-:W-:Y:S02]  /*3110*/  FMNMX.FTZ R0, R11, R0, !PT ;  /* 0x000000000b007209 */ /* 0x000fe40007810000 */
[----:B------:R-:W-:-:S02]  /*3120*/  FSEL R107, R47, -INF , !P1 ;  /* 0xff8000002f6b7808 */ /* 0x000fc40004800000 */
[----:B------:R-:W-:Y:S02]  /*3130*/  LOP3.LUT P1, RZ, R19, 0x80000, RZ, 0xc0, !PT ;  /* 0x0008000013ff7812 */ /* 0x000fe4000782c0ff */
[----:B------:R-:W-:Y:S02]  /*3140*/  FMNMX.FTZ R0, R69, R0, !PT ;  /* 0x0000000045007209 */ /* 0x000fe40007810000 */
[----:B------:R-:W-:Y:S02]  /*3150*/  ISETP.GT.AND P1, PT, R8, 0x30, !P1 ;  /* 0x000000300800780c */ /* 0x000fe40004f24270 */
[----:B------:R-:W-:Y:S02]  /*3160*/  FMNMX.FTZ R0, R13, R0, !PT ;  /* 0x000000000d007209 */ /* 0x000fe40007810000 */
[----:B------:R-:W-:Y:S02]  /*3170*/  ISETP.LT.OR P1, PT, R4, 0x31, P1 ;  /* 0x000000310400780c */ /* 0x000fe40000f21670 */
[----:B------:R-:W-:-:S02]  /*3180*/  FMNMX.FTZ R0, R73, R0, !PT ;  /* 0x0000000049007209 */ /* 0x000fc40007810000 */
[----:B------:R-:W-:Y:S02]  /*3190*/  FSEL R43, R50, -INF , !P1 ;  /* 0xff800000322b7808 */ /* 0x000fe40004800000 */
[----:B------:R-:W-:Y:S02]  /*31a0*/  ISETP.GT.AND P1, PT, R8, 0x31, !P2 ;  /* 0x000000310800780c */ /* 0x000fe40005724270 */
[----:B------:R-:W-:Y:S02]  /*31b0*/  FMNMX.FTZ R0, R15, R0, !PT ;  /* 0x000000000f007209 */ /* 0x000fe40007810000 */
[----:B------:R-:W-:Y:S02]  /*31c0*/  ISETP.LT.OR P1, PT, R4, 0x32, P1 ;  /* 0x000000320400780c */ /* 0x000fe40000f21670 */
[----:B------:R-:W-:Y:S02]  /*31d0*/  FMNMX.FTZ R0, R77, R0, !PT ;  /* 0x000000004d007209 */ /* 0x000fe40007810000 */
[----:B------:R-:W-:-:S02]  /*31e0*/  FSEL R105, R51, -INF , !P1 ;  /* 0xff80000033697808 */ /* 0x000fc40004800000 */
        /* <DEDUP_REMOVED lines=8> */
[----:B------:R-:W-:Y:S01]  /*3270*/  FMNMX.FTZ R12, R85, R0, !PT ;  /* 0x00000000550c7209 */ /* 0x000fe20007810000 */
[----:B------:R-:W-:Y:S01]  /*3280*/  IMAD.U32 R0, RZ, RZ, UR6 ;  /* 0x00000006ff007e24 */ /* 0x000fe2000f8e00ff */
[----:B------:R-:W-:Y:S01]  /*3290*/  ISETP.LT.OR P1, PT, R4, 0x3a, P1 ;  /* 0x0000003a0400780c */ /* 0x000fe20000f21670 */
[----:B------:R-:W-:Y:S01]  /*32a0*/  @UP1 ULDC UR6, c[0x0][0x44c] ;  /* 0x0001130000061ab9 */ /* 0x000fe20000000800 */
[----:B------:R-:W-:Y:S01]  /*32b0*/  LOP3.LUT P2, RZ, R19, 0x80, RZ, 0xc0, !PT ;  /* 0x0000008013ff7812 */ /* 0x000fe2000784c0ff */
[----:B------:R-:W0:Y:S01]  /*32c0*/  SHFL.BFLY PT, R131, R12, 0x2, 0x1f ;  /* 0x0c401f000c837f89 */ /* 0x000e2200000e0000 */
[----:B------:R-:W-:Y:S01]  /*32d0*/  FSEL R55, R55, -INF , !P1 ;  /* 0xff80000037377808 */ /* 0x000fe20004800000 */
[----:B------:R-:W-:Y:S01]  /*32e0*/  UIMAD.WIDE.U32 UR6, UR38, UR6, URZ ;  /* 0x00000006260672a5 */ /* 0x000fe2000f8e003f */
[----:B------:R-:W-:-:S02]  /*32f0*/  LOP3.LUT P1, RZ, R19, 0x8000, RZ, 0xc0, !PT ;  /* 0x0000800013ff7812 */ /* 0x000fc4000782c0ff */
[----:B------:R-:W-:Y:S01]  /*3300*/  LOP3.LUT P6, RZ, R19, 0x40, RZ, 0xc0, !PT ;  /* 0x0000004013ff7812 */ /* 0x000fe200078cc0ff */
[----:B------:R-:W-:Y:S01]  /*3310*/  @UP1 USHF.R.U32.HI UR10, URZ, UR14, UR7 ;  /* 0x0000000e3f0a1299 */ /* 0x000fe20008011607 */
[C---:B------:R-:W-:Y:S02]  /*3320*/  ISETP.GT.AND P1, PT, R8.reuse, 0x40, !P1 ;  /* 0x000000400800780c */ /* 0x040fe40004f24270 */
[----:B------:R-:W-:Y:S01]  /*3330*/  ISETP.GT.AND P3, PT, R8, 0x70, !P3 ;  /* 0x000000700800780c */ /* 0x000fe20005f64270 */
[----:B------:R-:W-:Y:S01]  /*3340*/  UIADD3 UR51, UR51, UR10, URZ ;  /* 0x0000000a33337290 */ /* 0x000fe2000fffe03f */
[----:B------:R-:W-:Y:S02]  /*3350*/  ISETP.LT.OR P1, PT, R4, 0x41, P1 ;  /* 0x000000410400780c */ /* 0x000fe40000f21670 */
[----:B------:R-:W-:Y:S01]  /*3360*/  ISETP.GT.AND P4, PT, R8, 0x71, !P4 ;  /* 0x000000710800780c */ /* 0x000fe20006784270 */
[----:B------:R-:W-:Y:S01]  /*3370*/  UIADD3 UR10, UR51, UR11, URZ ;  /* 0x0000000b330a7290 */ /* 0x000fe2000fffe03f */
[----:B------:R-:W-:-:S02]  /*3380*/  FSEL R47, R58, -INF , !P1 ;  /* 0xff8000003a2f7808 */ /* 0x000fc40004800000 */
[----:B------:R-:W-:Y:S02]  /*3390*/  LOP3.LUT P1, RZ, R19, 0x4000, RZ, 0xc0, !PT ;  /* 0x0000400013ff7812 */ /* 0x000fe4000782c0ff */
[----:B------:R-:W-:Y:S02]  /*33a0*/  ISETP.LT.OR P3, PT, R4, 0x71, P3 ;  /* 0x000000710400780c */ /* 0x000fe40001f61670 */
[C---:B------:R-:W-:Y:S02]  /*33b0*/  ISETP.GT.AND P1, PT, R8.reuse, 0x41, !P1 ;  /* 0x000000410800780c */ /* 0x040fe40004f24270 */
[----:B------:R-:W-:Y:S02]  /*33c0*/  ISETP.GT.AND P5, PT, R8, 0x78, !P5 ;  /* 0x000000780800780c */ /* 0x000fe40006fa4270 */
[----:B------:R-:W-:Y:S02]  /*33d0*/  ISETP.LT.OR P1, PT, R4, 0x42, P1 ;  /* 0x000000420400780c */ /* 0x000fe40000f21670 */
[----:B0-----:R-:W-:-:S02]  /*33e0*/  FMNMX.FTZ R131, R12, R131, !PT ;  /* 0x000000830c837209 */ /* 0x001fc40007810000 */
[----:B------:R-:W-:Y:S02]  /*33f0*/  FSEL R59, R59, -INF , !P1 ;  /* 0xff8000003b3b7808 */ /* 0x000fe40004800000 */
[----:B------:R-:W-:Y:S01]  /*3400*/  LOP3.LUT P1, RZ, R19, 0x2000, RZ, 0xc0, !PT ;  /* 0x0000200013ff7812 */ /* 0x000fe2000782c0ff */
[----:B------:R-:W0:Y:S01]  /*3410*/  SHFL.BFLY PT, R2, R131, 0x1, 0x1f ;  /* 0x0c201f0083027f89 */ /* 0x000e2200000e0000 */
[----:B------:R-:W-:Y:S02]  /*3420*/  ISETP.LT.OR P4, PT, R4, 0x72, P4 ;  /* 0x000000720400780c */ /* 0x000fe40002781670 */
[----:B------:R-:W-:Y:S02]  /*3430*/  ISETP.GT.AND P1, PT, R8, 0x48, !P1 ;  /* 0x000000480800780c */ /* 0x000fe40004f24270 */
[C---:B------:R-:W-:Y:S02]  /*3440*/  ISETP.LT.OR P5, PT, R4.reuse, 0x79, P5 ;  /* 0x000000790400780c */ /* 0x040fe40002fa1670 */
[----:B------:R-:W-:-:S02]  /*3450*/  ISETP.LT.OR P1, PT, R4, 0x49, P1 ;  /* 0x000000490400780c */ /* 0x000fc40000f21670 */
[----:B------:R-:W-:Y:S02]  /*3460*/  FSEL R83, R83, -INF , !P4 ;  /* 0xff80000053537808 */ /* 0x000fe40006000000 */
[----:B------:R-:W-:Y:S02]  /*3470*/  FSEL R31, R62, -INF , !P1 ;  /* 0xff8000003e1f7808 */ /* 0x000fe40004800000 */
[----:B------:R-:W-:-:S04]  /*3480*/  LOP3.LUT P1, RZ, R19, 0x1000, RZ, 0xc0, !PT ;  /* 0x0000100013ff7812 */ /* 0x000fc8000782c0ff */
[----:B------:R-:W-:-:S04]  /*3490*/  ISETP.GT.AND P1, PT, R8, 0x49, !P1 ;  /* 0x000000490800780c */ /* 0x000fc80004f24270 */
[----:B------:R-:W-:Y:S02]  /*34a0*/  ISETP.LT.OR P1, PT, R4, 0x4a, P1 ;  /* 0x0000004a0400780c */ /* 0x000fe40000f21670 */
[----:B0-----:R-:W-:Y:S02]  /*34b0*/  FMNMX.FTZ R2, R131, R2, !PT ;  /* 0x0000000283027209 */ /* 0x001fe40007810000 */
[----:B------:R-:W-:Y:S02]  /*34c0*/  FSEL R63, R63, -INF , !P1 ;  /* 0xff8000003f3f7808 */ /* 0x000fe40004800000 */
[----:B------:R-:W-:Y:S01]  /*34d0*/  LOP3.LUT P1, RZ, R19, 0x800, RZ, 0xc0, !PT ;  /* 0x0000080013ff7812 */ /* 0x000fe2000782c0ff */
[----:B------:R-:W-:-:S03]  /*34e0*/  FMUL.FTZ R10, R2, R0 ;  /* 0x00000000020a7220 */ /* 0x000fc60000410000 */
[----:B------:R-:W-:-:S04]  /*34f0*/  ISETP.GT.AND P1, PT, R8, 0x50, !P1 ;  /* 0x000000500800780c */ /* 0x000fc80004f24270 */
[----:B------:R-:W-:-:S04]  /*3500*/  ISETP.LT.OR P1, PT, R4, 0x51, P1 ;  /* 0x000000510400780c */ /* 0x000fc80000f21670 */
[----:B------:R-:W-:Y:S02]  /*3510*/  FSEL R27, R66, -INF , !P1 ;  /* 0xff800000421b7808 */ /* 0x000fe40004800000 */
[----:B------:R-:W-:-:S04]  /*3520*/  LOP3.LUT P1, RZ, R19, 0x400, RZ, 0xc0, !PT ;  /* 0x0000040013ff7812 */ /* 0x000fc8000782c0ff */
        /* <DEDUP_REMOVED lines=11> */
[----:B------:R-:W-:Y:S02]  /*35e0*/  ISETP.GT.AND P1, PT, R8, 0x60, !P2 ;  /* 0x000000600800780c */ /* 0x000fe40005724270 */
[----:B------:R-:W-:Y:S02]  /*35f0*/  LOP3.LUT P2, RZ, R19, 0x20, RZ, 0xc0, !PT ;  /* 0x0000002013ff7812 */ /* 0x000fe4000784c0ff */
[----:B------:R-:W-:Y:S02]  /*3600*/  ISETP.LT.OR P1, PT, R4, 0x61, P1 ;  /* 0x000000610400780c */ /* 0x000fe40000f21670 */
[----:B------:R-:W-:Y:S02]  /*3610*/  ISETP.GT.AND P2, PT, R8, 0x69, !P2 ;  /* 0x000000690800780c */ /* 0x000fe40005744270 */
[----:B------:R-:W-:-:S02]  /*3620*/  FSEL R127, R74, -INF , !P1 ;  /* 0xff8000004a7f7808 */ /* 0x000fc40004800000 */
[----:B------:R-:W-:Y:S02]  /*3630*/  ISETP.GT.AND P1, PT, R8, 0x61, !P6 ;  /* 0x000000610800780c */ /* 0x000fe40007724270 */
[----:B------:R-:W-:Y:S02]  /*3640*/  LOP3.LUT P6, RZ, R19, 0x2, RZ, 0xc0, !PT ;  /* 0x0000000213ff7812 */ /* 0x000fe400078cc0ff */
[C---:B------:R-:W-:Y:S02]  /*3650*/  ISETP.LT.OR P1, PT, R4.reuse, 0x62, P1 ;  /* 0x000000620400780c */ /* 0x040fe40000f21670 */
[----:B------:R-:W-:Y:S02]  /*3660*/  ISETP.LT.OR P2, PT, R4, 0x6a, P2 ;  /* 0x0000006a0400780c */ /* 0x000fe40001741670 */
[----:B------:R-:W-:Y:S02]  /*3670*/  FSEL R75, R75, -INF , !P1 ;  /* 0xff8000004b4b7808 */ /* 0x000fe40004800000 */
[----:B------:R-:W-:-:S02]  /*3680*/  FSETP.NEU.FTZ.AND P1, PT, R2, -INF , PT ;  /* 0xff8000000200780b */ /* 0x000fc40003f3d000 */
[----:B------:R-:W-:Y:S02]  /*3690*/  FSEL R79, R79, -INF , !P2 ;  /* 0xff8000004f4f7808 */ /* 0x000fe40005000000 */
[----:B------:R-:W-:Y:S02]  /*36a0*/  FSEL R10, R10, RZ, P1 ;  /* 0x000000ff0a0a7208 */ /* 0x000fe40000800000 */
[----:B------:R-:W-:Y:S02]  /*36b0*/  ISETP.GT.AND P1, PT, R8, RZ, !P6 ;  /* 0x000000ff0800720c */ /* 0x000fe40007724270 */
[----:B------:R-:W-:Y:S01]  /*36c0*/  LOP3.LUT P6, RZ, R19, 0x1, RZ, 0xc0, !PT ;  /* 0x0000000113ff7812 */ /* 0x000fe200078cc0ff */
[-CC-:B------:R-:W-:Y:S01]  /*36d0*/  FFMA.FTZ R138, R29, R0.reuse, -R10.reuse ;  /* 0x000000001d8a7223 */ /* 0x180fe2000001080a */
[----:B------:R-:W-:Y:S01]  /*36e0*/  ISETP.LT.OR P1, PT, R4, 0x1, P1 ;  /* 0x000000010400780c */ /* 0x000fe20000f21670 */
[-CC-:B------:R-:W-:Y:S01]  /*36f0*/  FFMA.FTZ R29, R53, R0.reuse, -R10.reuse ;  /* 0x00000000351d7223 */ /* 0x180fe2000001080a */
[-CC-:B------:R-:W-:Y:S01]  /*3700*/  FFMA.FTZ R136, R89, R0.reuse, -R10.reuse ;  /* 0x0000000059887223 */ /* 0x180fe2000001080a */
[----:B------:R-:W-:Y:S01]  /*3710*/  FSEL R89, R82, -INF , !P3 ;  /* 0xff80000052597808 */ /* 0x000fe20005800000 */
[-CC-:B------:R-:W-:Y:S01]  /*3720*/  FFMA.FTZ R132, R25, R0.reuse, -R10.reuse ;  /* 0x0000000019847223 */ /* 0x180fe2000001080a */
[----:B------:R-:W-:Y:S01]  /*3730*/  FSEL R26, R26, -INF , !P1 ;  /* 0xff8000001a1a7808 */ /* 0x000fe20004800000 */
[-CC-:B------:R-:W-:Y:S01]  /*3740*/  FFMA.FTZ R25, R57, R0.reuse, -R10.reuse ;  /* 0x0000000039197223 */ /* 0x180fe2000001080a */
[----:B------:R-:W-:Y:S01]  /*3750*/  LOP3.LUT P1, RZ, R19, 0x4000000, RZ, 0xc0, !PT ;  /* 0x0400000013ff7812 */ /* 0x000fe2000782c0ff */
[-CC-:B------:R-:W-:Y:S01]  /*3760*/  FFMA.FTZ R142, R91, R0.reuse, -R10.reuse ;  /* 0x000000005b8e7223 */ /* 0x180fe2000001080a */
[----:B------:R-:W-:Y:S01]  /*3770*/  FMNMX.FTZ R12, R26, R117, !PT ;  /* 0x000000751a0c7209 */ /* 0x000fe20007810000 */
[-CC-:B------:R-:W-:Y:S01]  /*3780*/  FFMA.FTZ R148, R129, R0.reuse, -R10.reuse ;  /* 0x0000000081947223 */ /* 0x180fe2000001080a */
[----:B------:R-:W-:Y:S01]  /*3790*/  ISETP.GT.AND P1, PT, R8, 0x68, !P1 ;  /* 0x000000680800780c */ /* 0x000fe20004f24270 */
[--C-:B------:R-:W-:Y:S01]  /*37a0*/  FFMA.FTZ R123, R123, R0, -R10.reuse ;  /* 0x000000007b7b7223 */ /* 0x100fe2000001080a */
[----:B------:R-:W-:Y:S01]  /*37b0*/  FMNMX.FTZ R12, R103, R12, !PT ;  /* 0x0000000c670c7209 */ /* 0x000fe20007810000 */
[--C-:B------:R-:W-:Y:S01]  /*37c0*/  FFMA.FTZ R150, R121, R0, -R10.reuse ;  /* 0x0000000079967223 */ /* 0x100fe2000001080a */
[----:B------:R-:W-:Y:S01]  /*37d0*/  ISETP.LT.OR P1, PT, R4, 0x69, P1 ;  /* 0x000000690400780c */ /* 0x000fe20000f21670 */
[----:B------:R-:W-:Y:S01]  /*37e0*/  MUFU.EX2 R148, R148 ;  /* 0x0000009400947308 */ /* 0x000fe20000000800 */
[----:B------:R-:W-:Y:S01]  /*37f0*/  FMNMX.FTZ R12, R115, R12, !PT ;  /* 0x0000000c730c7209 */ /* 0x000fe20007810000 */
[-CC-:B------:R-:W-:Y:S01]  /*3800*/  FFMA.FTZ R130, R11, R0.reuse, -R10.reuse ;  /* 0x000000000b827223 */ /* 0x180fe2000001080a */
[----:B------:R-:W-:Y:S01]  /*3810*/  FSEL R53, R78, -INF , !P1 ;  /* 0xff8000004e357808 */ /* 0x000fe20004800000 */
[--C-:B------:R-:W-:Y:S01]  /*3820*/  FFMA.FTZ R119, R119, R0, -R10.reuse ;  /* 0x0000000077777223 */ /* 0x100fe2000001080a */
[----:B------:R-:W-:Y:S01]  /*3830*/  FMNMX.FTZ R12, R99, R12, !PT ;  /* 0x0000000c630c7209 */ /* 0x000fe20007810000 */
[--C-:B------:R-:W-:Y:S01]  /*3840*/  FFMA.FTZ R144, R97, R0, -R10.reuse ;  /* 0x0000000061907223 */ /* 0x100fe2000001080a */
[----:B------:R-:W-:Y:S01]  /*3850*/  ISETP.GT.AND P6, PT, R8, 0x79, !P6 ;  /* 0x000000790800780c */ /* 0x000fe200077c4270 */
[----:B------:R-:W0:Y:S01]  /*3860*/  MUFU.EX2 R123, R123 ;  /* 0x0000007b007b7308 */ /* 0x000e220000000800 */
[----:B------:R-:W-:Y:S01]  /*3870*/  FMNMX.FTZ R12, R113, R12, !PT ;  /* 0x0000000c710c7209 */ /* 0x000fe20007810000 */
[-CC-:B------:R-:W-:Y:S01]  /*3880*/  FFMA.FTZ R33, R33, R0.reuse, -R10.reuse ;  /* 0x0000000021217223 */ /* 0x180fe2000001080a */
[----:B------:R-:W-:Y:S01]  /*3890*/  ISETP.LT.OR P6, PT, R4, 0x7a, P6 ;  /* 0x0000007a0400780c */ /* 0x000fe200037c1670 */
[--C-:B------:R-:W-:Y:S01]  /*38a0*/  FFMA.FTZ R146, R95, R0, -R10.reuse ;  /* 0x000000005f927223 */ /* 0x100fe2000001080a */
[----:B------:R-:W-:Y:S01]  /*38b0*/  FMNMX.FTZ R12, R101, R12, !PT ;  /* 0x0000000c650c7209 */ /* 0x000fe20007810000 */
[--C-:B------:R-:W-:Y:S01]  /*38c0*/  FFMA.FTZ R37, R37, R0, -R10.reuse ;  /* 0x0000000025257223 */ /* 0x100fe2000001080a */
[----:B------:R-:W-:Y:S01]  /*38d0*/  FSEL R57, R86, -INF , !P5 ;  /* 0xff80000056397808 */ /* 0x000fe20006800000 */
[----:B------:R-:W1:Y:S01]  /*38e0*/  MUFU.EX2 R150, R150 ;  /* 0x0000009600967308 */ /* 0x000e620000000800 */
[----:B------:R-:W-:Y:S01]  /*38f0*/  FMNMX.FTZ R12, R111, R12, !PT ;  /* 0x0000000c6f0c7209 */ /* 0x000fe20007810000 */
[-CC-:B------:R-:W-:Y:S01]  /*3900*/  FFMA.FTZ R140, R93, R0.reuse, -R10.reuse ;  /* 0x000000005d8c7223 */ /* 0x180fe2000001080a */
[----:B------:R-:W-:Y:S01]  /*3910*/  FSEL R87, R87, -INF , !P6 ;  /* 0xff80000057577808 */ /* 0x000fe20007000000 */
        /* <DEDUP_REMOVED lines=12> */
[----:B------:R-:W3:Y:S01]  /*39e0*/  MUFU.EX2 R144, R144 ;  /* 0x0000009000907308 */ /* 0x000ee20000000800 */
[----:B------:R-:W-:Y:S01]  /*39f0*/  FMNMX.FTZ R12, R107, R12, !PT ;  /* 0x0000000c6b0c7209 */ /* 0x000fe20007810000 */
[-CC-:B------:R-:W-:Y:S01]  /*3a00*/  FFMA.FTZ R122, R3, R0.reuse, -R10.reuse ;  /* 0x00000000037a7223 */ /* 0x180fe2000001080a */
[-CC-:B------:R-:W-:Y:S01]  /*3a10*/  FFMA.FTZ R49, R49, R0.reuse, -R10.reuse ;  /* 0x0000000031317223 */ /* 0x180fe2000001080a */
[--C-:B------:R-:W-:Y:S01]  /*3a20*/  FFMA.FTZ R9, R65, R0, -R10.reuse ;  /* 0x0000000041097223 */ /* 0x100fe2000001080a */
[----:B------:R-:W-:Y:S01]  /*3a30*/  FMNMX.FTZ R12, R43, R12, !PT ;  /* 0x0000000c2b0c7209 */ /* 0x000fe20007810000 */
[-CC-:B------:R-:W-:Y:S01]  /*3a40*/  FFMA.FTZ R61, R69, R0.reuse, -R10.reuse ;  /* 0x00000000453d7223 */ /* 0x180fe2000001080a */
[--C-:B------:R-:W-:Y:S01]  /*3a50*/  FFMA.FTZ R13, R73, R0, -R10.reuse ;  /* 0x00000000490d7223 */ /* 0x100fe2000001080a */
[----:B------:R-:W4:Y:S01]  /*3a60*/  MUFU.EX2 R33, R33 ;  /* 0x0000002100217308 */ /* 0x000f220000000800 */
[----:B------:R-:W-:Y:S01]  /*3a70*/  FMNMX.FTZ R12, R105, R12, !PT ;  /* 0x0000000c690c7209 */ /* 0x000fe20007810000 */
[-CC-:B------:R-:W-:Y:S01]  /*3a80*/  FFMA.FTZ R15, R77, R0.reuse, -R10.reuse ;  /* 0x000000004d0f7223 */ /* 0x180fe2000001080a */
[-CC-:B------:R-:W-:Y:S01]  /*3a90*/  FFMA.FTZ R21, R81, R0.reuse, -R10.reuse ;  /* 0x0000000051157223 */ /* 0x180fe2000001080a */
[----:B------:R-:W-:Y:S01]  /*3aa0*/  FFMA.FTZ R3, R85, R0, -R10 ;  /* 0x0000000055037223 */ /* 0x000fe2000001080a */
        /* <DEDUP_REMOVED lines=26> */
[----:B------:R-:W-:-:S05]  /*3c50*/  FMNMX.FTZ R12, R87, R12, !PT ;  /* 0x0000000c570c7209 */ /* 0x000fca0007810000 */
[----:B------:R-:W0:Y:S02]  /*3c60*/  SHFL.BFLY PT, R91, R12, 0x2, 0x1f ;  /* 0x0c401f000c5b7f89 */ /* 0x000e2400000e0000 */
        /* <DEDUP_REMOVED lines=9> */
[----:B0-----:R-:W-:-:S04]  /*3d00*/  FMNMX.FTZ R11, R91, R4, !PT ;  /* 0x000000045b0b7209 */ /* 0x001fc80007810000 */
[C---:B------:R-:W-:Y:S01]  /*3d10*/  FSETP.NEU.FTZ.AND P1, PT, R11.reuse, -INF , PT ;  /* 0xff8000000b00780b */ /* 0x040fe20003f3d000 */
[----:B------:R-:W-:Y:S02]  /*3d20*/  FMUL.FTZ R4, R11, R0 ;  /* 0x000000000b047220 */ /* 0x000fe40000410000 */
[----:B------:R-:W-:Y:S03]  /*3d30*/  MUFU.EX2 R130, R130 ;  /* 0x0000008200827308 */ /* 0x000fe60000000800 */
[----:B------:R-:W-:Y:S02]  /*3d40*/  FSEL R4, R4, RZ, P1 ;  /* 0x000000ff04047208 */ /* 0x000fe40000800000 */
[----:B------:R-:W-:-:S03]  /*3d50*/  PLOP3.LUT P1, PT, PT, PT, UP0, 0x40, 0x0 ;  /* 0x000000000000781c */ /* 0x000fc60003f2e808 */
[----:B------:R-:W-:Y:S01]  /*3d60*/  MUFU.EX2 R61, R61 ;  /* 0x0000003d003d7308 */ /* 0x000fe20000000800 */
[-CC-:B------:R-:W-:Y:S01]  /*3d70*/  FFMA.FTZ R141, R35, R0.reuse, -R4.reuse ;  /* 0x00000000238d7223 */ /* 0x180fe20000010804 */
[----:B------:R-:W-:Y:S01]  /*3d80*/  FADD.FTZ R35, R148, R123 ;  /* 0x0000007b94237221 */ /* 0x000fe20000010000 */
[-CC-:B------:R-:W-:Y:S01]  /*3d90*/  FFMA.FTZ R149, R26, R0.reuse, -R4.reuse ;  /* 0x000000001a957223 */ /* 0x180fe20000010804 */
[-CC-:B------:R-:W-:Y:S01]  /*3da0*/  FFMA.FTZ R8, R117, R0.reuse, -R4.reuse ;  /* 0x0000000075087223 */ /* 0x180fe20000010804 */
[-CC-:B------:R-:W-:Y:S01]  /*3db0*/  FFMA.FTZ R151, R103, R0.reuse, -R4.reuse ;  /* 0x0000000067977223 */ /* 0x180fe20000010804 */
[----:B-1----:R-:W-:Y:S01]  /*3dc0*/  FADD.FTZ R28, R150, R35 ;  /* 0x00000023961c7221 */ /* 0x002fe20000010000 */
[-CC-:B------:R-:W-:Y:S01]  /*3dd0*/  FFMA.FTZ R10, R115, R0.reuse, -R4.reuse ;  /* 0x00000000730a7223 */ /* 0x180fe20000010804 */
[-C--:B------:R-:W-:Y:S01]  /*3de0*/  FFMA.FTZ R145, R99, R0.reuse, -R4 ;  /* 0x0000000063917223 */ /* 0x080fe20000010804 */
[----:B------:R-:W-:Y:S01]  /*3df0*/  MUFU.EX2 R149, R149 ;  /* 0x0000009500957308 */ /* 0x000fe20000000800 */
[----:B--2---:R-:W-:Y:S01]  /*3e00*/  FADD.FTZ R35, R119, R28 ;  /* 0x0000001c77237221 */ /* 0x004fe20000010000 */
[-CC-:B------:R-:W-:Y:S01]  /*3e10*/  FFMA.FTZ R12, R113, R0.reuse, -R4.reuse ;  /* 0x00000000710c7223 */ /* 0x180fe20000010804 */
[-CC-:B------:R-:W-:Y:S01]  /*3e20*/  FFMA.FTZ R147, R101, R0.reuse, -R4.reuse ;  /* 0x0000000065937223 */ /* 0x180fe20000010804 */
[-CC-:B------:R-:W-:Y:S01]  /*3e30*/  FFMA.FTZ R14, R111, R0.reuse, -R4.reuse ;  /* 0x000000006f0e7223 */ /* 0x180fe20000010804 */
[----:B---3--:R-:W-:Y:S01]  /*3e40*/  FADD.FTZ R30, R144, R35 ;  /* 0x00000023901e7221 */ /* 0x008fe20000010000 */
[-CC-:B------:R-:W-:Y:S01]  /*3e50*/  FFMA.FTZ R135, R31, R0.reuse, -R4.reuse ;  /* 0x000000001f877223 */ /* 0x180fe20000010804 */
[-C--:B------:R-:W-:Y:S01]  /*3e60*/  FFMA.FTZ R20, R109, R0.reuse, -R4 ;  /* 0x000000006d147223 */ /* 0x080fe20000010804 */
[----:B------:R-:W0:Y:S01]  /*3e70*/  MUFU.EX2 R8, R8 ;  /* 0x0000000800087308 */ /* 0x000e220000000800 */
[----:B----4-:R-:W-:Y:S01]  /*3e80*/  FADD.FTZ R35, R33, R30 ;  /* 0x0000001e21237221 */ /* 0x010fe20000010000 */
[-CC-:B------:R-:W-:Y:S01]  /*3e90*/  FFMA.FTZ R129, R27, R0.reuse, -R4.reuse ;  /* 0x000000001b817223 */ /* 0x180fe20000010804 */
[-CC-:B------:R-:W-:Y:S01]  /*3ea0*/  FFMA.FTZ R143, R39, R0.reuse, -R4.reuse ;  /* 0x00000000278f7223 */ /* 0x180fe20000010804 */
[-CC-:B------:R-:W-:Y:S01]  /*3eb0*/  FFMA.FTZ R24, R107, R0.reuse, -R4.reuse ;  /* 0x000000006b187223 */ /* 0x180fe20000010804 */
[----:B-----5:R-:W-:Y:S01]  /*3ec0*/  FADD.FTZ R30, R146, R35 ;  /* 0x00000023921e7221 */ /* 0x020fe20000010000 */
[-CC-:B------:R-:W-:Y:S01]  /*3ed0*/  FFMA.FTZ R137, R43, R0.reuse, -R4.reuse ;  /* 0x000000002b897223 */ /* 0x180fe20000010804 */
[-C--:B------:R-:W-:Y:S01]  /*3ee0*/  FFMA.FTZ R26, R105, R0.reuse, -R4 ;  /* 0x00000000691a7223 */ /* 0x080fe20000010804 */
[----:B------:R-:W1:Y:S01]  /*3ef0*/  MUFU.EX2 R151, R151 ;  /* 0x0000009700977308 */ /* 0x000e620000000800 */
[----:B------:R-:W-:Y:S01]  /*3f00*/  FADD.FTZ R35, R37, R30 ;  /* 0x0000001e25237221 */ /* 0x000fe20000010000 */
[-CC-:B------:R-:W-:Y:S01]  /*3f10*/  FFMA.FTZ R139, R51, R0.reuse, -R4.reuse ;  /* 0x00000000338b7223 */ /* 0x180fe20000010804 */
[-CC-:B------:R-:W-:Y:S01]  /*3f20*/  FFMA.FTZ R28, R55, R0.reuse, -R4.reuse ;  /* 0x00000000371c7223 */ /* 0x180fe20000010804 */
[-CC-:B------:R-:W-:Y:S01]  /*3f30*/  FFMA.FTZ R133, R47, R0.reuse, -R4.reuse ;  /* 0x000000002f857223 */ /* 0x180fe20000010804 */
[----:B------:R-:W-:Y:S01]  /*3f40*/  FADD.FTZ R32, R140, R35 ;  /* 0x000000238c207221 */ /* 0x000fe20000010000 */
[-CC-:B------:R-:W-:Y:S01]  /*3f50*/  FFMA.FTZ R30, R59, R0.reuse, -R4.reuse ;  /* 0x000000003b1e7223 */ /* 0x180fe20000010804 */
[-C--:B------:R-:W-:Y:S01]  /*3f60*/  FFMA.FTZ R131, R67, R0.reuse, -R4 ;  /* 0x0000000043837223 */ /* 0x080fe20000010804 */
[----:B------:R-:W2:Y:S01]  /*3f70*/  MUFU.EX2 R10, R10 ;  /* 0x0000000a000a7308 */ /* 0x000ea20000000800 */
[----:B------:R-:W-:Y:S01]  /*3f80*/  FADD.FTZ R35, R41, R32 ;  /* 0x0000002029237221 */ /* 0x000fe20000010000 */
[----:B0-----:R-:W-:Y:S01]  /*3f90*/  FADD.FTZ R34, R149, R8 ;  /* 0x0000000895227221 */ /* 0x001fe20000010000 */
[-CC-:B------:R-:W-:Y:S01]  /*3fa0*/  FFMA.FTZ R71, R71, R0.reuse, -R4.reuse ;  /* 0x0000000047477223 */ /* 0x180fe20000010804 */
[-CC-:B------:R-:W-:Y:S01]  /*3fb0*/  FFMA.FTZ R127, R127, R0.reuse, -R4.reuse ;  /* 0x000000007f7f7223 */ /* 0x180fe20000010804 */
[----:B------:R-:W-:Y:S01]  /*3fc0*/  FADD.FTZ R32, R142, R35 ;  /* 0x000000238e207221 */ /* 0x000fe20000010000 */
[-CC-:B------:R-:W-:Y:S01]  /*3fd0*/  FFMA.FTZ R75, R75, R0.reuse, -R4.reuse ;  /* 0x000000004b4b7223 */ /* 0x180fe20000010804 */
[-C--:B------:R-:W-:Y:S01]  /*3fe0*/  FFMA.FTZ R53, R53, R0.reuse, -R4 ;  /* 0x0000000035357223 */ /* 0x080fe20000010804 */
[----:B------:R-:W0:Y:S01]  /*3ff0*/  MUFU.EX2 R145, R145 ;  /* 0x0000009100917308 */ /* 0x000e220000000800 */
[----:B------:R-:W-:Y:S01]  /*4000*/  FADD.FTZ R35, R45, R32 ;  /* 0x000000202d237221 */ /* 0x000fe20000010000 */
[----:B-1----:R-:W-:Y:S01]  /*4010*/  FADD.FTZ R31, R151, R34 ;  /* 0x00000022971f7221 */ /* 0x002fe20000010000 */
[-CC-:B------:R-:W-:Y:S01]  /*4020*/  FFMA.FTZ R32, R63, R0.reuse, -R4.reuse ;  /* 0x000000003f207223 */ /* 0x180fe20000010804 */
[-CC-:B------:R-:W-:Y:S01]  /*4030*/  FFMA.FTZ R79, R79, R0.reuse, -R4.reuse ;  /* 0x000000004f4f7223 */ /* 0x180fe20000010804 */
[----:B------:R-:W-:Y:S01]  /*4040*/  FADD.FTZ R36, R136, R35 ;  /* 0x0000002388247221 */ /* 0x000fe20000010000 */
[-CC-:B------:R-:W-:Y:S01]  /*4050*/  FFMA.FTZ R89, R89, R0.reuse, -R4.reuse ;  /* 0x0000000059597223 */ /* 0x180fe20000010804 */
[-C--:B------:R-:W-:Y:S01]  /*4060*/  FFMA.FTZ R83, R83, R0.reuse, -R4 ;  /* 0x0000000053537223 */ /* 0x080fe20000010804 */
[----:B------:R-:W1:Y:S01]  /*4070*/  MUFU.EX2 R12, R12 ;  /* 0x0000000c000c7308 */ /* 0x000e620000000800 */
[C---:B--2---:R-:W-:Y:S01]  /*4080*/  FADD.FTZ R34, R10.reuse, R31 ;  /* 0x0000001f0a227221 */ /* 0x044fe20000010000 */
[----:B------:R-:W-:Y:S01]  /*4090*/  FADD.FTZ R31, R49, R36 ;  /* 0x00000024311f7221 */ /* 0x000fe20000010000 */
[-CC-:B------:R-:W-:Y:S01]  /*40a0*/  FFMA.FTZ R57, R57, R0.reuse, -R4.reuse ;  /* 0x0000000039397223 */ /* 0x180fe20000010804 */
[-C--:B------:R-:W-:Y:S01]  /*40b0*/  FFMA.FTZ R87, R87, R0.reuse, -R4 ;  /* 0x0000000057577223 */ /* 0x080fe20000010804 */
[----:B------:R-:W-:Y:S01]  /*40c0*/  F2FP.BF16.F32.PACK_AB R151, R10, R151 ;  /* 0x000000970a97723e */ /* 0x000fe200000010ff */
[----:B------:R-:W-:Y:S01]  /*40d0*/  FADD.FTZ R38, R138, R31 ;  /* 0x0000001f8a267221 */ /* 0x000fe20000010000 */
[----:B------:R-:W-:Y:S01]  /*40e0*/  F2FP.BF16.F32.PACK_AB R149, R8, R149 ;  /* 0x000000950895723e */ /* 0x000fe200000010ff */
[----:B------:R-:W2:Y:S01]  /*40f0*/  MUFU.EX2 R147, R147 ;  /* 0x0000009300937308 */ /* 0x000ea20000000800 */
[----:B0-----:R-:W-:Y:S01]  /*4100*/  FADD.FTZ R27, R145, R34 ;  /* 0x00000022911b7221 */ /* 0x001fe20000010000 */
[----:B------:R-:W-:Y:S01]  /*4110*/  FADD.FTZ R31, R29, R38 ;  /* 0x000000261d1f7221 */ /* 0x000fe20000010000 */
[----:B------:R-:W-:Y:S01]  /*4120*/  FFMA.FTZ R34, R125, R0, -R4 ;  /* 0x000000007d227223 */ /* 0x000fe20000010804 */
[----:B------:R-:W-:-:S02]  /*4130*/  F2FP.BF16.F32.PACK_AB R148, R123, R148 ;  /* 0x000000947b94723e */ /* 0x000fc400000010ff */
[----:B------:R-:W-:Y:S01]  /*4140*/  FADD.FTZ R38, R132, R31 ;  /* 0x0000001f84267221 */ /* 0x000fe20000010000 */
[C---:B------:R-:W-:Y:S01]  /*4150*/  F2FP.BF16.F32.PACK_AB R132, R25.reuse, R132 ;  /* 0x000000841984723e */ /* 0x040fe200000010ff */
[----:B------:R-:W0:Y:S01]  /*4160*/  MUFU.EX2 R14, R14 ;  /* 0x0000000e000e7308 */ /* 0x000e220000000800 */
[C---:B-1----:R-:W-:Y:S01]  /*4170*/  FADD.FTZ R36, R12.reuse, R27 ;  /* 0x0000001b0c247221 */ /* 0x042fe20000010000 */
[----:B------:R-:W-:Y:S01]  /*4180*/  FADD.FTZ R31, R25, R38 ;  /* 0x00000026191f7221 */ /* 0x000fe20000010000 */
[----:B------:R-:W-:Y:S02]  /*4190*/  F2FP.BF16.F32.PACK_AB R145, R12, R145 ;  /* 0x000000910c91723e */ /* 0x000fe400000010ff */
[----:B------:R-:W-:Y:S01]  /*41a0*/  F2FP.BF16.F32.PACK_AB R150, R119, R150 ;  /* 0x000000967796723e */ /* 0x000fe200000010ff */
[----:B------:R-:W-:Y:S01]  /*41b0*/  FADD.FTZ R38, R134, R31 ;  /* 0x0000001f86267221 */ /* 0x000fe20000010000 */
[----:B------:R-:W-:Y:S01]  /*41c0*/  F2FP.BF16.F32.PACK_AB R134, R7, R134 ;  /* 0x000000860786723e */ /* 0x000fe200000010ff */
[----:B------:R-:W1:Y:S01]  /*41d0*/  MUFU.EX2 R141, R141 ;  /* 0x0000008d008d7308 */ /* 0x000e620000000800 */
[----:B--2---:R-:W-:Y:S01]  /*41e0*/  FADD.FTZ R27, R147, R36 ;  /* 0x00000024931b7221 */ /* 0x004fe20000010000 */
[----:B------:R-:W-:Y:S01]  /*41f0*/  FADD.FTZ R31, R7, R38 ;  /* 0x00000026071f7221 */ /* 0x000fe20000010000 */
[----:B------:R-:W-:-:S02]  /*4200*/  F2FP.BF16.F32.PACK_AB R144, R33, R144 ;  /* 0x000000902190723e */ /* 0x000fc400000010ff */
[----:B------:R-:W-:Y:S01]  /*4210*/  F2FP.BF16.F32.PACK_AB R146, R37, R146 ;  /* 0x000000922592723e */ /* 0x000fe200000010ff */
[----:B------:R-:W-:Y:S01]  /*4220*/  FADD.FTZ R40, R128, R31 ;  /* 0x0000001f80287221 */ /* 0x000fe20000010000 */
[C---:B------:R-:W-:Y:S01]  /*4230*/  F2FP.BF16.F32.PACK_AB R128, R9.reuse, R128 ;  /* 0x000000800980723e */ /* 0x040fe200000010ff */
[----:B------:R-:W2:Y:S01]  /*4240*/  MUFU.EX2 R20, R20 ;  /* 0x0000001400147308 */ /* 0x000ea20000000800 */
[----:B0-----:R-:W-:Y:S01]  /*4250*/  FADD.FTZ R36, R14, R27 ;  /* 0x0000001b0e247221 */ /* 0x001fe20000010000 */
[----:B------:R-:W-:Y:S01]  /*4260*/  FADD.FTZ R31, R9, R40 ;  /* 0x00000028091f7221 */ /* 0x000fe20000010000 */
[----:B------:R-:W-:Y:S02]  /*4270*/  F2FP.BF16.F32.PACK_AB R140, R41, R140 ;  /* 0x0000008c298c723e */ /* 0x000fe400000010ff */
[----:B------:R-:W-:Y:S02]  /*4280*/  F2FP.BF16.F32.PACK_AB R142, R45, R142 ;  /* 0x0000008e2d8e723e */ /* 0x000fe400000010ff */
[----:B------:R-:W-:Y:S01]  /*4290*/  F2FP.BF16.F32.PACK_AB R136, R49, R136 ;  /* 0x000000883188723e */ /* 0x000fe200000010ff */
[----:B------:R-:W0:Y:S01]  /*42a0*/  MUFU.EX2 R143, R143 ;  /* 0x0000008f008f7308 */ /* 0x000e220000000800 */
[----:B-1----:R-:W-:Y:S01]  /*42b0*/  FADD.FTZ R27, R141, R36 ;  /* 0x000000248d1b7221 */ /* 0x002fe20000010000 */
[----:B------:R-:W-:-:S02]  /*42c0*/  F2FP.BF16.F32.PACK_AB R138, R29, R138 ;  /* 0x0000008a1d8a723e */ /* 0x000fc400000010ff */
[----:B------:R-:W-:-:S04]  /*42d0*/  F2FP.BF16.F32.PACK_AB R147, R14, R147 ;  /* 0x000000930e93723e */ /* 0x000fc800000010ff */
        /* <DEDUP_REMOVED lines=9> */
[----:B--2---:R-:W-:Y:S01]  /*4370*/  FADD.FTZ R27, R137, R38 ;  /* 0x00000026891b7221 */ /* 0x004fe20000010000 */
[----:B------:R-:W-:Y:S01]  /*4380*/  FADD.FTZ R38, R130, R31 ;  /* 0x0000001f82267221 */ /* 0x000fe20000010000 */
[----:B------:R-:W-:-:S03]  /*4390*/  F2FP.BF16.F32.PACK_AB R130, R61, R130 ;  /* 0x000000823d82723e */ /* 0x000fc600000010ff */
[----:B------:R-:W-:Y:S02]  /*43a0*/  FADD.FTZ R31, R61, R38 ;  /* 0x000000263d1f7221 */ /* 0x000fe40000010000 */
        /* <DEDUP_REMOVED lines=36> */
[----:B--2---:R-:W-:Y:S01]  /*45f0*/  FADD.FTZ R4, R122, R9 ;  /* 0x000000097a047221 */ /* 0x004fe20000010000 */
[----:B------:R-:W-:-:S06]  /*4600*/  VIADD R9, R88, 0xfffffffe ;  /* 0xfffffffe58097836 */ /* 0x000fcc0000000000 */
        /* <DEDUP_REMOVED lines=25> */
[----:B------:R-:W-:-:S03]  /*47a0*/  F2FP.BF16.F32.PACK_AB R121, R8, R89 ;  /* 0x000000590879723e */ /* 0x000fc600000010ff */
[----:B-1----:R-:W-:-:S04]  /*47b0*/  FADD.FTZ R3, R57, R12 ;  /* 0x0000000c39037221 */ /* 0x002fc80000010000 */
[C---:B--2---:R-:W-:Y:S01]  /*47c0*/  FADD.FTZ R3, R10.reuse, R3 ;  /* 0x000000030a037221 */ /* 0x044fe20000010000 */
[----:B------:R-:W-:Y:S01]  /*47d0*/  F2FP.BF16.F32.PACK_AB R123, R10, R57 ;  /* 0x000000390a7b723e */ /* 0x000fe200000010ff */
[----:B------:R-:W-:Y:S06]  /*47e0*/  @P1 BRA `(.L_x_953) ;  /* 0x00000000004c1947 */ /* 0x000fec0003800000 */
[----:B------:R-:W-:Y:S01]  /*47f0*/  ISETP.LT.AND P1, PT, RZ, UR51, PT ;  /* 0x00000033ff007c0c */ /* 0x000fe2000bf21270 */
[----:B------:R-:W-:-:S12]  /*4800*/  UIADD3 UR11, UR51, -0x1, URZ ;  /* 0xffffffff330b7890 */ /* 0x000fd8000fffe03f */
[----:B------:R-:W-:Y:S05]  /*4810*/  @P1 BRA `(.L_x_954) ;  /* 0x0000000000201947 */ /* 0x000fea0003800000 */
[----:B------:R-:W-:Y:S01]  /*4820*/  ULDC UR14, c[0x0][0x9e4] ;  /* 0x00027900000e7ab9 */ /* 0x000fe20000000800 */
[----:B------:R-:W-:Y:S02]  /*4830*/  UIADD3 UR11, -UR51, URZ, URZ ;  /* 0x0000003f330b7290 */ /* 0x000fe4000fffe13f */
[----:B------:R-:W-:-:S11]  /*4840*/  UISETP.NE.AND UP0, UPT, UR14, 0x1, UPT ;  /* 0x000000010e00788c */ /* 0x000fd6000bf05270 */
[----:B------:R-:W-:Y:S02]  /*4850*/  @UP0 ULDC.64 UR18, c[0x0][0x9e8] ;  /* 0x00027a0000120ab9 */ /* 0x000fe40000000a00 */
[----:B------:R-:W-:-:S04]  /*4860*/  UIMAD.WIDE.U32 UR6, UR11, UR18, URZ ;  /* 0x000000120b0672a5 */ /* 0x000fc8000f8e003f */
[----:B------:R-:W-:-:S04]  /*4870*/  @UP0 USHF.R.U32.HI UR11, URZ, UR19, UR7 ;  /* 0x000000133f0b0299 */ /* 0x000fc80008011607 */
[----:B------:R-:W-:Y:S01]  /*4880*/  ULOP3.LUT UR11, URZ, UR11, URZ, 0x33, !UPT ;  /* 0x0000000b3f0b7292 */ /* 0x000fe2000f8e333f */
[----:B------:R-:W-:Y:S11]  /*4890*/  BRA `(.L_x_955) ;  /* 0x0000000000147947 */ /* 0x000ff60003800000 */
.L_x_954:
[----:B------:R-:W-:Y:S02]  /*48a0*/  ULDC UR14, c[0x0][0x9e4] ;  /* 0x00027900000e7ab9 */ /* 0x000fe40000000800 */
[----:B------:R-:W-:-:S11]  /*48b0*/  UISETP.NE.AND UP0, UPT, UR14, 0x1, UPT ;  /* 0x000000010e00788c */ /* 0x000fd6000bf05270 */
[----:B------:R-:W-:Y:S02]  /*48c0*/  @UP0 ULDC.64 UR18, c[0x0][0x9e8] ;  /* 0x00027a0000120ab9 */ /* 0x000fe40000000a00 */
[----:B------:R-:W-:-:S04]  /*48d0*/  UIMAD.WIDE.U32 UR6, UR11, UR18, URZ ;  /* 0x000000120b0672a5 */ /* 0x000fc8000f8e003f */
[----:B------:R-:W-:-:S12]  /*48e0*/  @UP0 USHF.R.U32.HI UR11, URZ, UR19, UR7 ;  /* 0x000000133f0b0299 */ /* 0x000fd80008011607 */
.L_x_955:
[----:B------:R-:W-:-:S04]  /*48f0*/  UIMAD UR11, UR11, UR14, UR14 ;  /* 0x0000000e0b0b72a4 */ /* 0x000fc8000f8e020e */
[----:B------:R-:W-:-:S04]  /*4900*/  UISETP.LT.AND UP0, UPT, UR10, UR11, UPT ;  /* 0x0000000b0a00728c */ /* 0x000fc8000bf01270 */
[----:B------:R-:W-:-:S12]  /*4910*/  USEL UR10, UR10, UR11, UP0 ;  /* 0x0000000b0a0a7287 */ /* 0x000fd80008000000 */
.L_x_953:
[----:B------:R-:W-:Y:S01]  /*4920*/  USHF.R.S32.HI UR6, URZ, 0x1f, UR10 ;  /* 0x0000001f3f067899 */ /* 0x000fe2000801140a */
[----:B------:R-:W-:Y:S02]  /*4930*/  CS2R R118, SRZ ;  /* 0x0000000000767805 */ /* 0x000fe4000001ff00 */
[----:B------:R-:W-:Y:S02]  /*4940*/  CS2R R116, SRZ ;  /* 0x0000000000747805 */ /* 0x000fe4000001ff00 */
[----:B------:R-:W-:Y:S01]  /*4950*/  CS2R R114, SRZ ;  /* 0x0000000000727805 */ /* 0x000fe2000001ff00 */
[----:B------:R-:W-:Y:S01]  /*4960*/  ULEA.HI UR6, UR6, UR10, URZ, 0x7 ;  /* 0x0000000a06067291 */ /* 0x000fe2000f8f383f */
[----:B------:R-:W-:Y:S02]  /*4970*/  CS2R R112, SRZ ;  /* 0x0000000000707805 */ /* 0x000fe4000001ff00 */
[----:B------:R-:W-:Y:S02]  /*4980*/  CS2R R110, SRZ ;  /* 0x00000000006e7805 */ /* 0x000fe4000001ff00 */
[----:B------:R-:W-:Y:S01]  /*4990*/  CS2R R108, SRZ ;  /* 0x00000000006c7805 */ /* 0x000fe2000001ff00 */
[----:B------:R-:W-:Y:S01]  /*49a0*/  USHF.R.S32.HI UR6, URZ, 0x7, UR6 ;  /* 0x000000073f067899 */ /* 0x000fe20008011406 */
[----:B------:R-:W-:-:S02]  /*49b0*/  CS2R R106, SRZ ;  /* 0x00000000006a7805 */ /* 0x000fc4000001ff00 */
[----:B------:R-:W-:Y:S02]  /*49c0*/  CS2R R104, SRZ ;  /* 0x0000000000687805 */ /* 0x000fe4000001ff00 */
[----:B------:R-:W-:Y:S01]  /*49d0*/  CS2R R102, SRZ ;  /* 0x0000000000667805 */ /* 0x000fe2000001ff00 */
[----:B------:R-:W-:Y:S01]  /*49e0*/  UISETP.LT.AND UP0, UPT, UR42, UR6, UPT ;  /* 0x000000062a00728c */ /* 0x000fe2000bf01270 */
[----:B------:R-:W-:Y:S02]  /*49f0*/  CS2R R100, SRZ ;  /* 0x0000000000647805 */ /* 0x000fe4000001ff00 */
[----:B------:R-:W-:Y:S02]  /*4a00*/  CS2R R98, SRZ ;  /* 0x0000000000627805 */ /* 0x000fe4000001ff00 */
[----:B------:R-:W-:Y:S01]  /*4a10*/  CS2R R96, SRZ ;  /* 0x0000000000607805 */ /* 0x000fe2000001ff00 */
[----:B------:R-:W-:Y:S01]  /*4a20*/  USEL UR24, UR42, UR6, !UP0 ;  /* 0x000000062a187287 */ /* 0x000fe2000c000000 */
[----:B------:R-:W-:-:S02]  /*4a30*/  CS2R R94, SRZ ;  /* 0x00000000005e7805 */ /* 0x000fc4000001ff00 */
[----:B------:R-:W-:Y:S02]  /*4a40*/  CS2R R92, SRZ ;  /* 0x00000000005c7805 */ /* 0x000fe4000001ff00 */
[----:B------:R-:W-:Y:S02]  /*4a50*/  CS2R R90, SRZ ;  /* 0x00000000005a7805 */ /* 0x000fe4000001ff00 */
[----:B------:R-:W-:Y:S02]  /*4a60*/  CS2R R88, SRZ ;  /* 0x0000000000587805 */ /* 0x000fe4000001ff00 */
[----:B------:R-:W-:-:S13]  /*4a70*/  ISETP.GE.AND P1, PT, R9, UR24, PT ;  /* 0x0000001809007c0c */ /* 0x000fda000bf26270 */
[----:B------:R-:W-:Y:S05]  /*4a80*/  @!P1 BRA `(.L_x_956) ;  /* 0x0000002c00a09947 */ /* 0x000fea0003800000 */
[----:B------:R-:W-:Y:S01]  /*4a90*/  IMAD.MOV.U32 R8, RZ, RZ, R11 ;  /* 0x000000ffff087224 */ /* 0x000fe200078e000b */
[----:B------:R-:W-:Y:S01]  /*4aa0*/  UMOV UR26, UR46 ;  /* 0x0000002e001a7c82 */ /* 0x000fe20008000000 */
[----:B------:R-:W-:Y:S01]  /*4ab0*/  IMAD.MOV.U32 R7, RZ, RZ, R2 ;  /* 0x000000ffff077224 */ /* 0x000fe200078e0002 */
[----:B------:R-:W-:Y:S01]  /*4ac0*/  UMOV UR25, UR36 ;  /* 0x0000002400197c82 */ /* 0x000fe20008000000 */
[----:B------:R-:W-:Y:S01]  /*4ad0*/  IMAD.MOV.U32 R119, RZ, RZ, RZ ;  /* 0x000000ffff777224 */ /* 0x000fe200078e00ff */
[----:B------:R-:W-:Y:S01]  /*4ae0*/  ULDC UR21, c[0x0][0x9e4] ;  /* 0x0002790000157ab9 */ /* 0x000fe20000000800 */
[----:B------:R-:W-:Y:S01]  /*4af0*/  ULDC UR22, c[0x0][0x9dc] ;  /* 0x0002770000167ab9 */ /* 0x000fe20000000800 */
[----:B------:R-:W-:-:S05]  /*4b00*/  ULDC UR23, c[0x0][0x9e0] ;  /* 0x0002780000177ab9 */ /* 0x000fca0000000800 */
.L_x_975:
[----:B------:R-:W-:Y:S01]  /*4b10*/  ISETP.NE.AND P2, PT, RZ, UR44, PT ;  /* 0x0000002cff007c0c */ /* 0x000fe2000bf45270 */
[----:B------:R-:W-:-:S04]  /*4b20*/  UISETP.NE.AND UP0, UPT, UR25, 0x1, UPT ;  /* 0x000000011900788c */ /* 0x000fc8000bf05270 */
[----:B------:R-:W-:-:S04]  /*4b30*/  USEL UR46, URZ, 0x1, UP0 ;  /* 0x000000013f2e7887 */ /* 0x000fc80008000000 */
[----:B------:R-:W-:-:S04]  /*4b40*/  ULOP3.LUT UR46, UR26, UR46, URZ, 0x3c, !UPT ;  /* 0x0000002e1a2e7292 */ /* 0x000fc8000f8e3c3f */
[----:B------:R-:W-:Y:S08]  /*4b50*/  @P2 BRA `(.L_x_957) ;  /* 0x0000000000382947 */ /* 0x000ff00003800000 */
[----:B------:R-:W-:Y:S05]  /*4b60*/  @!P0 BRA `(.L_x_958) ;  /* 0x0000000000048947 */ /* 0x000fea0003800000 */
[----:B------:R-:W-:Y:S01]  /*4b70*/  BPT.TRAP 0x1 ;  /* 0x000000040000795c */ /* 0x000fe20000300000 */
.L_x_958:
        /* <DEDUP_REMOVED lines=9> */
.L_x_959:
[----:B-1----:R-:W-:Y:S05]  /*4c10*/  @P1 BRA `(.L_x_957) ;  /* 0x0000000000081947 */ /* 0x002fea0003800000 */
[----:B------:R-:W1:Y:S02]  /*4c20*/  SYNCS.PHASECHK.TRANS64.TRYWAIT P1, [UR6+0x16830], R0 ;  /* 0x01683000ff0075a7 */ /* 0x000e640008020146 */
[----:B-1----:R-:W-:Y:S05]  /*4c30*/  @!P1 BRA `(.L_x_960) ;  /* 0x000000e0006c9947 */ /* 0x002fea0003800000 */
.L_x_957:
        /* <DEDUP_REMOVED lines=28> */
.L_x_962:
[----:B------:R-:W-:Y:S01]  /*4e00*/  ULEA UR6, UR25, UR45, 0x3 ;  /* 0x0000002d19067291 */ /* 0x000fe2000f8e183f */
[----:B------:R-:W-:-:S05]  /*4e10*/  IMAD.U32 R0, RZ, RZ, UR26 ;  /* 0x0000001aff007e24 */ /* 0x000fca000f8e00ff */
[----:B------:R-:W-:-:S04]  /*4e20*/  SHF.L.U32 R0, R0, 0x1f, RZ ;  /* 0x0000001f00007819 */ /* 0x000fc800000006ff */
[----:B------:R0:W1:Y:S01]  /*4e30*/  SYNCS.PHASECHK.TRANS64.TRYWAIT P1, [UR6+0x16850], R0 ;  /* 0x01685000ff0075a7 */ /* 0x0000620008020146 */
[----:B------:R-:W-:Y:S05]  /*4e40*/  @!P0 BRA `(.L_x_963) ;  /* 0x0000000000048947 */ /* 0x000fea0003800000 */
[----:B------:R-:W-:Y:S01]  /*4e50*/  BPT.TRAP 0x1 ;  /* 0x000000040000795c */ /* 0x000fe20000300000 */
.L_x_963:
[----:B-1----:R-:W-:Y:S05]  /*4e60*/  @P1 BRA `(.L_x_961) ;  /* 0x0000000000081947 */ /* 0x002fea0003800000 */
[----:B------:R-:W1:Y:S02]  /*4e70*/  SYNCS.PHASECHK.TRANS64.TRYWAIT P1, [UR6+0x16850], R0 ;  /* 0x01685000ff0075a7 */ /* 0x000e640008020146 */
[----:B-1----:R-:W-:Y:S05]  /*4e80*/  @!P1 BRA `(.L_x_964) ;  /* 0x000000dc00f09947 */ /* 0x002fea0003800000 */
.L_x_961:
[----:B------:R-:W-:Y:S01]  /*4e90*/  UIADD3 UR6, UR45, 0x400, URZ ;  /* 0x000004002d067890 */ /* 0x000fe2000fffe03f */
[----:B------:R-:W-:Y:S01]  /*4ea0*/  WARPGROUP.ARRIVE ;  /* 0x00000000000079c5 */ /* 0x000fe20000000000 */
[----:B------:R-:W-:-:S05]  /*4eb0*/  UMOV UR7, 0x40000040 ;  /* 0x4000004000077882 */ /* 0x000fca0000000000 */
[----:B------:R-:W2:Y:S01]  /*4ec0*/  S2R R2, SR_TID.X ;  /* 0x0000000000027919 */ /* 0x000ea20000002100 */
[----:B------:R-:W-:Y:S01]  /*4ed0*/  USHF.R.U32.HI UR6, URZ, 0x4, UR6 ;  /* 0x000000043f067899 */ /* 0x000fe20008011606 */
[----:B01----:R-:W-:-:S03]  /*4ee0*/  VIADD R0, R23, 0x9 ;  /* 0x0000000917007836 */ /* 0x003fc60000000000 */
[----:B------:R-:W-:-:S04]  /*4ef0*/  ULOP3.LUT UR6, UR6, 0x3fff, URZ, 0xc0, !UPT ;  /* 0x00003fff06067892 */ /* 0x000fc8000f8ec03f */
[----:B------:R-:W-:-:S07]  /*4f00*/  ULEA UR10, UR25, UR6, 0xa ;  /* 0x00000006190a7291 */ /* 0x000fce000f8e503f */
[----:B------:R-:W-:Y:S02]  /*4f10*/  UMOV UR6, UR10 ;  /* 0x0000000a00067c82 */ /* 0x000fe40008000000 */
[----:B------:R-:W-:Y:S01]  /*4f20*/  HGMMA.64x64x16.F32.BF16 R88, R148, gdesc[UR4].tnspB, R88, gsb0 ;  /* 0x40e0000494587df0 */ /* 0x000fe20008001858 */
[----:B------:R-:W-:Y:S01]  /*4f30*/  UIADD3 UR6, UR10, 0x80, URZ ;  /* 0x000000800a067890 */ /* 0x000fe2000fffe03f */
[----:B------:R-:W-:Y:S01]  /*4f40*/  UMOV UR7, 0x40000040 ;  /* 0x4000004000077882 */ /* 0x000fe20000000000 */
[----:B--2---:R-:W-:-:S04]  /*4f50*/  ISETP.GE.U32.AND P1, PT, R2, 0x180, PT ;  /* 0x000001800200780c */ /* 0x004fc80003f26070 */
        /* <DEDUP_REMOVED lines=38> */
.L_x_965:
[----:B------:R-:W-:Y:S01]  /*51c0*/  UISETP.NE.AND UP1, UPT, UR50, URZ, UPT ;  /* 0x0000003f3200728c */ /* 0x000fe2000bf25270 */
[----:B------:R-:W-:Y:S01]  /*51d0*/  VIADD R11, R17, UR38 ;  /* 0x00000026110b7c36 */ /* 0x000fe20008000000 */
[----:B------:R-:W1:Y:S01]  /*51e0*/  LDC R5, c[0x0][0x2f0] ;  /* 0x0000bc00ff057b82 */ /* 0x000e620000000800 */
[----:B------:R-:W-:Y:S02]  /*51f0*/  ULEA UR6, UR36, UR45, 0x3 ;  /* 0x0000002d24067291 */ /* 0x000fe4000f8e183f */
[----:B------:R-:W-:Y:S01]  /*5200*/  UISETP.NE.AND UP0, UPT, UR49, URZ, UPT ;  /* 0x0000003f3100728c */ /* 0x000fe2000bf05270 */
[----:B------:R-:W-:Y:S01]  /*5210*/  PLOP3.LUT P1, PT, PT, PT, UP1, 0x80, 0x0 ;  /* 0x000000000000781c */ /* 0x000fe20003f2f018 */
[----:B------:R-:W-:Y:S01]  /*5220*/  UIADD3 UR6, UR6, 0x16840, URZ ;  /* 0x0001684006067890 */ /* 0x000fe2000fffe03f */
[----:B------:R-:W-:Y:S02]  /*5230*/  PLOP3.LUT P2, PT, PT, PT, UP1, 0x80, 0x0 ;  /* 0x000000000000781c */ /* 0x000fe40003f4f018 */
[----:B------:R-:W2:Y:S01]  /*5240*/  LDC R6, c[0x0][0x288] ;  /* 0x0000a200ff067b82 */ /* 0x000ea20000000800 */
[----:B------:R-:W-:Y:S01]  /*5250*/  @UP1 ULDC UR7, c[0x0][0x44c] ;  /* 0x0001130000071ab9 */ /* 0x000fe20000000800 */
[----:B------:R-:W-:-:S07]  /*5260*/  UPRMT UR6, UR43, 0x654, UR6 ;  /* 0x000006542b067896 */ /* 0x000fce0008000006 */
[----:B0-----:R-:W-:Y:S01]  /*5270*/  @P1 IMAD.HI.U32 R0, R11, UR7, RZ ;  /* 0x000000070b001c27 */ /* 0x001fe2000f8e00ff */
[----:B------:R-:W-:Y:S01]  /*5280*/  @UP1 ULDC UR7, c[0x0][0x450] ;  /* 0x0001140000071ab9 */ /* 0x000fe20000000800 */
[----:B------:R-:W-:Y:S01]  /*5290*/  PLOP3.LUT P1, PT, PT, PT, UP0, 0x40, 0x0 ;  /* 0x000000000000781c */ /* 0x000fe20003f2e808 */
[----:B------:R-:W-:Y:S01]  /*52a0*/  SYNCS.ARRIVE.TRANS64.RED.A1T0 RZ, [UR6], RZ ;  /* 0x000000ffffff79a7 */ /* 0x000fe20008100406 */
[----:B------:R-:W-:Y:S01]  /*52b0*/  ULOP3.LUT UR6, URZ, UR22, URZ, 0x33, !UPT ;  /* 0x000000163f067292 */ /* 0x000fe2000f8e333f */
[----:B------:R-:W-:Y:S01]  /*52c0*/  @P2 SHF.R.U32.HI R11, RZ, UR7, R0 ;  /* 0x00000007ff0b2c19 */ /* 0x000fe20008011600 */
[----:B------:R-:W-:-:S04]  /*52d0*/  IMAD.SHL.U32 R0, R9, 0x80, RZ ;  /* 0x0000008009007824 */ /* 0x000fc800078e00ff */
[----:B------:R-:W0:Y:S01]  /*52e0*/  SHFL.IDX PT, R15, R11, RZ, 0x1c1f ;  /* 0x001c1fff0b0f7589 */ /* 0x000e2200000e0000 */
[----:B------:R-:W-:-:S05]  /*52f0*/  IADD3 R13, -R0, 0x1, RZ ;  /* 0x00000001000d7810 */ /* 0x000fca0007ffe1ff */
[----:B------:R-:W-:-:S04]  /*5300*/  IMAD R2, R16, -0x2, R13 ;  /* 0xfffffffe10027824 */ /* 0x000fc800078e020d */
[----:B-1----:R-:W-:-:S04]  /*5310*/  IMAD R13, R5, UR40, R2 ;  /* 0x00000028050d7c24 */ /* 0x002fc8000f8e0202 */
[----:B--2---:R-:W-:-:S04]  /*5320*/  IMAD.IADD R13, R13, 0x1, -R6 ;  /* 0x000000010d0d7824 */ /* 0x004fc800078e0a06 */
[C---:B------:R-:W-:Y:S02]  /*5330*/  VIADD R14, R13.reuse, UR23 ;  /* 0x000000170d0e7c36 */ /* 0x040fe40008000000 */
[----:B------:R-:W-:Y:S02]  /*5340*/  VIADD R12, R13, UR6 ;  /* 0x000000060d0c7c36 */ /* 0x000fe40008000000 */
[--C-:B0-----:R-:W-:Y:S02]  /*5350*/  IMAD.IADD R2, R14, 0x1, R15.reuse ;  /* 0x000000010e027824 */ /* 0x101fe400078e020f */
[----:B------:R-:W-:Y:S01]  /*5360*/  IMAD.IADD R10, R12, 0x1, R15 ;  /* 0x000000010c0a7824 */ /* 0x000fe200078e020f */
[----:B------:R-:W-:Y:S06]  /*5370*/  @P1 BRA `(.L_x_966) ;  /* 0x00000000005c1947 */ /* 0x000fec0003800000 */
[----:B------:R-:W-:Y:S01]  /*5380*/  IMAD R13, R5, UR40, R15 ;  /* 0x00000028050d7c24 */ /* 0x000fe2000f8e020f */
[----:B------:R-:W-:Y:S03]  /*5390*/  BSSY B0, `(.L_x_967) ;  /* 0x0000011000007945 */ /* 0x000fe60003800000 */
[----:B------:R-:W-:-:S05]  /*53a0*/  IMAD.IADD R13, R13, 0x1, -R6 ;  /* 0x000000010d0d7824 */ /* 0x000fca00078e0a06 */
[----:B------:R-:W-:-:S13]  /*53b0*/  ISETP.GT.AND P1, PT, R13, -0x1, PT ;  /* 0xffffffff0d00780c */ /* 0x000fda0003f24270 */
[----:B------:R-:W-:Y:S05]  /*53c0*/  @P1 BRA `(.L_x_968) ;  /* 0x0000000000201947 */ /* 0x000fea0003800000 */
[----:B------:R-:W-:Y:S01]  /*53d0*/  IMAD.U32 R15, RZ, RZ, UR21 ;  /* 0x00000015ff0f7e24 */ /* 0x000fe2000f8e00ff */
[----:B------:R-:W-:-:S04]  /*53e0*/  LOP3.LUT R13, RZ, R13, RZ, 0x33, !PT ;  /* 0x0000000dff0d7212 */ /* 0x000fc800078e33ff */
[----:B------:R-:W-:-:S13]  /*53f0*/  ISETP.NE.AND P1, PT, R15, 0x1, PT ;  /* 0x000000010f00780c */ /* 0x000fda0003f25270 */
[----:B------:R-:W0:Y:S02]  /*5400*/  @P1 LDC.64 R20, c[0x0][0x9e8] ;  /* 0x00027a00ff141b82 */ /* 0x000e240000000a00 */
[----:B0-----:R-:W-:-:S05]  /*5410*/  @P1 IMAD.HI.U32 R20, R13, R20, RZ ;  /* 0x000000140d141227 */ /* 0x001fca00078e00ff */
[----:B------:R-:W-:-:S04]  /*5420*/  @P1 SHF.R.U32.HI R13, RZ, R21, R20 ;  /* 0x00000015ff0d1219 */ /* 0x000fc80000011614 */
[----:B------:R-:W-:Y:S01]  /*5430*/  LOP3.LUT R13, RZ, R13, RZ, 0x33, !PT ;  /* 0x0000000dff0d7212 */ /* 0x000fe200078e33ff */
[----:B------:R-:W-:Y:S06]  /*5440*/  BRA `(.L_x_969) ;  /* 0x0000000000147947 */ /* 0x000fec0003800000 */
.L_x_968:
[----:B------:R-:W-:-:S05]  /*5450*/  IMAD.U32 R15, RZ, RZ, UR21 ;  /* 0x00000015ff0f7e24 */ /* 0x000fca000f8e00ff */
[----:B------:R-:W-:-:S13]  /*5460*/  ISETP.NE.AND P1, PT, R15, 0x1, PT ;  /* 0x000000010f00780c */ /* 0x000fda0003f25270 */
[----:B------:R-:W0:Y:S02]  /*5470*/  @P1 LDC.64 R20, c[0x0][0x9e8] ;  /* 0x00027a00ff141b82 */ /* 0x000e240000000a00 */
[----:B0-----:R-:W-:-:S05]  /*5480*/  @P1 IMAD.HI.U32 R20, R13, R20, RZ ;  /* 0x000000140d141227 */ /* 0x001fca00078e00ff */
[----:B------:R-:W-:-:S07]  /*5490*/  @P1 SHF.R.U32.HI R13, RZ, R21, R20 ;  /* 0x00000015ff0d1219 */ /* 0x000fce0000011614 */
.L_x_969:
[----:B------:R-:W-:Y:S05]  /*54a0*/  BSYNC B0 ;  /* 0x0000000000007941 */ /* 0x000fea0003800000 */
.L_x_967:
[----:B------:R-:W-:-:S04]  /*54b0*/  IMAD R13, R13, R15, -R0 ;  /* 0x0000000f0d0d7224 */ /* 0x000fc800078e0a00 */
[----:B------:R-:W-:-:S05]  /*54c0*/  IMAD R13, R16, -0x2, R13 ;  /* 0xfffffffe100d7824 */ /* 0x000fca00078e020d */
[----:B------:R-:W-:Y:S02]  /*54d0*/  VIADDMNMX R2, R13, R15, R2, PT ;  /* 0x0000000f0d027246 */ /* 0x000fe40003800102 */
[----:B------:R-:W-:-:S07]  /*54e0*/  VIMNMX R10, R10, R13, !PT ;  /* 0x0000000d0a0a7248 */ /* 0x000fce0007fe0100 */
.L_x_966:
[----:B------:R-:W-:Y:S01]  /*54f0*/  ISETP.GT.AND P1, PT, R9, -0x1, PT ;  /* 0xffffffff0900780c */ /* 0x000fe20003f24270 */
[----:B------:R-:W0:Y:S01]  /*5500*/  SHFL.IDX PT, R11, R11, 0x1, 0x1c1f ;  /* 0x003c1f000b0b7f89 */ /* 0x000e2200000e0000 */
[----:B------:R-:W-:Y:S02]  /*5510*/  UISETP.NE.AND UP0, UPT, UR49, URZ, UPT ;  /* 0x0000003f3100728c */ /* 0x000fe4000bf05270 */
[C---:B------:R-:W-:Y:S02]  /*5520*/  ISETP.GT.AND P3, PT, R10.reuse, 0x8, P1 ;  /* 0x000000080a00780c */ /* 0x040fe40000f64270 */
[----:B------:R-:W-:Y:S02]  /*5530*/  ISETP.GT.AND P6, PT, R10, RZ, P1 ;  /* 0x000000ff0a00720c */ /* 0x000fe40000fc4270 */
[----:B------:R-:W-:Y:S02]  /*5540*/  ISETP.LT.OR P3, PT, R2, 0x9, P3 ;  /* 0x000000090200780c */ /* 0x000fe40001f61670 */
[----:B------:R-:W-:-:S02]  /*5550*/  ISETP.GT.AND P2, PT, R10, 0x1, P1 ;  /* 0x000000010a00780c */ /* 0x000fc40000f44270 */
[----:B------:R-:W-:Y:S02]  /*5560*/  FSEL R13, R28, -INF , !P3 ;  /* 0xff8000001c0d7808 */ /* 0x000fe40005800000 */
[----:B------:R-:W-:Y:S02]  /*5570*/  ISETP.GT.AND P3, PT, R10, 0x19, P1 ;  /* 0x000000190a00780c */ /* 0x000fe40000f64270 */
[C---:B------:R-:W-:Y:S02]  /*5580*/  ISETP.LT.OR P6, PT, R2.reuse, 0x1, P6 ;  /* 0x000000010200780c */ /* 0x040fe400037c1670 */
[C---:B------:R-:W-:Y:S02]  /*5590*/  ISETP.LT.OR P2, PT, R2.reuse, 0x2, P2 ;  /* 0x000000020200780c */ /* 0x040fe40001741670 */
[----:B------:R-:W-:Y:S02]  /*55a0*/  ISETP.LT.OR P3, PT, R2, 0x1a, P3 ;  /* 0x0000001a0200780c */ /* 0x000fe40001f61670 */
[----:B------:R-:W-:-:S02]  /*55b0*/  FSEL R24, R24, -INF , !P6 ;  /* 0xff80000018187808 */ /* 0x000fc40007000000 */
[----:B------:R-:W-:Y:S01]  /*55c0*/  FSEL R25, R25, -INF , !P2 ;  /* 0xff80000019197808 */ /* 0x000fe20005000000 */
[--C-:B0-----:R-:W-:Y:S01]  /*55d0*/  IMAD.IADD R14, R14, 0x1, R11.reuse ;  /* 0x000000010e0e7824 */ /* 0x101fe200078e020b */
[----:B------:R-:W-:Y:S01]  /*55e0*/  ISETP.GT.AND P5, PT, R10, 0x9, P1 ;  /* 0x000000090a00780c */ /* 0x000fe20000fa4270 */
[----:B------:R-:W-:Y:S01]  /*55f0*/  IMAD.IADD R12, R12, 0x1, R11 ;  /* 0x000000010c0c7824 */ /* 0x000fe200078e020b */
[C---:B------:R-:W-:Y:S02]  /*5600*/  ISETP.GT.AND P4, PT, R10.reuse, 0x10, P1 ;  /* 0x000000100a00780c */ /* 0x040fe40000f84270 */
[C---:B------:R-:W-:Y:S02]  /*5610*/  ISETP.GT.AND P6, PT, R10.reuse, 0x11, P1 ;  /* 0x000000110a00780c */ /* 0x040fe40000fc4270 */
[----:B------:R-:W-:Y:S02]  /*5620*/  ISETP.GT.AND P2, PT, R10, 0x18, P1 ;  /* 0x000000180a00780c */ /* 0x000fe40000f44270 */
[----:B------:R-:W-:-:S02]  /*5630*/  FSEL R37, R37, -INF , !P3 ;  /* 0xff80000025257808 */ /* 0x000fc40005800000 */
[----:B------:R-:W-:Y:S02]  /*5640*/  ISETP.GT.AND P3, PT, R10, 0x30, P1 ;  /* 0x000000300a00780c */ /* 0x000fe40000f64270 */
[C---:B------:R-:W-:Y:S02]  /*5650*/  ISETP.LT.OR P5, PT, R2.reuse, 0xa, P5 ;  /* 0x0000000a0200780c */ /* 0x040fe40002fa1670 */
[C---:B------:R-:W-:Y:S02]  /*5660*/  ISETP.LT.OR P4, PT, R2.reuse, 0x11, P4 ;  /* 0x000000110200780c */ /* 0x040fe40002781670 */
[C---:B------:R-:W-:Y:S02]  /*5670*/  ISETP.LT.OR P6, PT, R2.reuse, 0x12, P6 ;  /* 0x000000120200780c */ /* 0x040fe400037c1670 */
[C---:B------:R-:W-:Y:S02]  /*5680*/  ISETP.LT.OR P2, PT, R2.reuse, 0x19, P2 ;  /* 0x000000190200780c */ /* 0x040fe40001741670 */
[----:B------:R-:W-:-:S02]  /*5690*/  ISETP.LT.OR P3, PT, R2, 0x31, P3 ;  /* 0x000000310200780c */ /* 0x000fc40001f61670 */
[----:B------:R-:W-:Y:S02]  /*56a0*/  FSEL R29, R29, -INF , !P5 ;  /* 0xff8000001d1d7808 */ /* 0x000fe40006800000 */
[----:B------:R-:W-:Y:S02]  /*56b0*/  FSEL R15, R32, -INF , !P4 ;  /* 0xff800000200f7808 */ /* 0x000fe40006000000 */
[----:B------:R-:W-:Y:S02]  /*56c0*/  FSEL R33, R33, -INF , !P6 ;  /* 0xff80000021217808 */ /* 0x000fe40007000000 */
[----:B------:R-:W-:Y:S02]  /*56d0*/  FSEL R21, R36, -INF , !P2 ;  /* 0xff80000024157808 */ /* 0x000fe40005000000 */
[C---:B------:R-:W-:Y:S02]  /*56e0*/  ISETP.GT.AND P5, PT, R10.reuse, 0x20, P1 ;  /* 0x000000200a00780c */ /* 0x040fe40000fa4270 */
[----:B------:R-:W-:-:S02]  /*56f0*/  ISETP.GT.AND P4, PT, R10, 0x21, P1 ;  /* 0x000000210a00780c */ /* 0x000fc40000f84270 */
[C---:B------:R-:W-:Y:S02]  /*5700*/  ISETP.GT.AND P6, PT, R10.reuse, 0x28, P1 ;  /* 0x000000280a00780c */ /* 0x040fe40000fc4270 */
[----:B------:R-:W-:Y:S02]  /*5710*/  ISETP.GT.AND P2, PT, R10, 0x29, P1 ;  /* 0x000000290a00780c */ /* 0x000fe40000f44270 */
[----:B------:R-:W-:Y:S02]  /*5720*/  FSEL R125, R48, -INF , !P3 ;  /* 0xff800000307d7808 */ /* 0x000fe40005800000 */
[----:B------:R-:W-:Y:S02]  /*5730*/  ISETP.GT.AND P3, PT, R10, 0x41, P1 ;  /* 0x000000410a00780c */ /* 0x000fe40000f64270 */
[C---:B------:R-:W-:Y:S02]  /*5740*/  ISETP.LT.OR P5, PT, R2.reuse, 0x21, P5 ;  /* 0x000000210200780c */ /* 0x040fe40002fa1670 */
[----:B------:R-:W-:-:S02]  /*5750*/  ISETP.LT.OR P4, PT, R2, 0x22, P4 ;  /* 0x000000220200780c */ /* 0x000fc40002781670 */
[C---:B------:R-:W-:Y:S02]  /*5760*/  ISETP.LT.OR P6, PT, R2.reuse, 0x29, P6 ;  /* 0x000000290200780c */ /* 0x040fe400037c1670 */
[C---:B------:R-:W-:Y:S02]  /*5770*/  ISETP.LT.OR P2, PT, R2.reuse, 0x2a, P2 ;  /* 0x0000002a0200780c */ /* 0x040fe40001741670 */
[----:B------:R-:W-:Y:S02]  /*5780*/  ISETP.LT.OR P3, PT, R2, 0x42, P3 ;  /* 0x000000420200780c */ /* 0x000fe40001f61670 */
[----:B------:R-:W-:Y:S02]  /*5790*/  FSEL R121, R40, -INF , !P5 ;  /* 0xff80000028797808 */ /* 0x000fe40006800000 */
[----:B------:R-:W-:Y:S02]  /*57a0*/  FSEL R41, R41, -INF , !P4 ;  /* 0xff80000029297808 */ /* 0x000fe40006000000 */
[----:B------:R-:W-:-:S02]  /*57b0*/  FSEL R123, R44, -INF , !P6 ;  /* 0xff8000002c7b7808 */ /* 0x000fc40007000000 */
[----:B------:R-:W-:Y:S02]  /*57c0*/  FSEL R45, R45, -INF , !P2 ;  /* 0xff8000002d2d7808 */ /* 0x000fe40005000000 */
[C---:B------:R-:W-:Y:S02]  /*57d0*/  ISETP.GT.AND P5, PT, R10.reuse, 0x31, P1 ;  /* 0x000000310a00780c */ /* 0x040fe40000fa4270 */
        /* <DEDUP_REMOVED lines=34> */
[----:B------:R-:W-:Y:S02]  /*5a00*/  PLOP3.LUT P3, PT, PT, PT, UP0, 0x40, 0x0 ;  /* 0x000000000000781c */ /* 0x000fe40003f6e808 */
[C---:B------:R-:W-:Y:S02]  /*5a10*/  ISETP.LT.OR P5, PT, R2.reuse, 0x5a, P5 ;  /* 0x0000005a0200780c */ /* 0x040fe40002fa1670 */
[C---:B------:R-:W-:Y:S02]  /*5a20*/  ISETP.LT.OR P4, PT, R2.reuse, 0x61, P4 ;  /* 0x000000610200780c */ /* 0x040fe40002781670 */
[C---:B------:R-:W-:Y:S02]  /*5a30*/  ISETP.LT.OR P6, PT, R2.reuse, 0x62, P6 ;  /* 0x000000620200780c */ /* 0x040fe400037c1670 */
[----:B------:R-:W-:Y:S02]  /*5a40*/  ISETP.LT.OR P2, PT, R2, 0x69, P2 ;  /* 0x000000690200780c */ /* 0x000fe40001741670 */
[----:B------:R-:W-:-:S02]  /*5a50*/  FSEL R69, R69, -INF , !P5 ;  /* 0xff80000045457808 */ /* 0x000fc40006800000 */
[----:B------:R-:W-:Y:S02]  /*5a60*/  FSEL R137, R72, -INF , !P4 ;  /* 0xff80000048897808 */ /* 0x000fe40006000000 */
[----:B------:R-:W-:Y:S02]  /*5a70*/  FSEL R73, R73, -INF , !P6 ;  /* 0xff80000049497808 */ /* 0x000fe40007000000 */
[----:B------:R-:W-:Y:S02]  /*5a80*/  FSEL R139, R76, -INF , !P2 ;  /* 0xff8000004c8b7808 */ /* 0x000fe40005000000 */
[C---:B------:R-:W-:Y:S02]  /*5a90*/  ISETP.GT.AND P5, PT, R10.reuse, 0x70, P1 ;  /* 0x000000700a00780c */ /* 0x040fe40000fa4270 */
[C---:B------:R-:W-:Y:S02]  /*5aa0*/  ISETP.GT.AND P4, PT, R10.reuse, 0x71, P1 ;  /* 0x000000710a00780c */ /* 0x040fe40000f84270 */
[----:B------:R-:W-:-:S02]  /*5ab0*/  ISETP.GT.AND P6, PT, R10, 0x78, P1 ;  /* 0x000000780a00780c */ /* 0x000fc40000fc4270 */
[----:B------:R-:W-:Y:S02]  /*5ac0*/  ISETP.GT.AND P2, PT, R10, 0x79, P1 ;  /* 0x000000790a00780c */ /* 0x000fe40000f44270 */
[C---:B------:R-:W-:Y:S02]  /*5ad0*/  ISETP.LT.OR P5, PT, R2.reuse, 0x71, P5 ;  /* 0x000000710200780c */ /* 0x040fe40002fa1670 */
[C---:B------:R-:W-:Y:S02]  /*5ae0*/  ISETP.LT.OR P4, PT, R2.reuse, 0x72, P4 ;  /* 0x000000720200780c */ /* 0x040fe40002781670 */
[C---:B------:R-:W-:Y:S02]  /*5af0*/  ISETP.LT.OR P6, PT, R2.reuse, 0x79, P6 ;  /* 0x000000790200780c */ /* 0x040fe400037c1670 */
[----:B------:R-:W-:Y:S02]  /*5b00*/  ISETP.LT.OR P2, PT, R2, 0x7a, P2 ;  /* 0x0000007a0200780c */ /* 0x000fe40001741670 */
[----:B------:R-:W-:-:S02]  /*5b10*/  FSEL R141, R80, -INF , !P5 ;  /* 0xff800000508d7808 */ /* 0x000fc40006800000 */
[----:B------:R-:W-:Y:S02]  /*5b20*/  FSEL R81, R81, -INF , !P4 ;  /* 0xff80000051517808 */ /* 0x000fe40006000000 */
[----:B------:R-:W-:Y:S02]  /*5b30*/  FSEL R143, R84, -INF , !P6 ;  /* 0xff800000548f7808 */ /* 0x000fe40007000000 */
[----:B------:R-:W-:Y:S01]  /*5b40*/  FSEL R85, R85, -INF , !P2 ;  /* 0xff80000055557808 */ /* 0x000fe20005000000 */
        /* <DEDUP_REMOVED lines=14> */
.L_x_972:
[----:B------:R-:W-:-:S05]  /*5c30*/  IMAD.U32 R2, RZ, RZ, UR21 ;  /* 0x00000015ff027e24 */ /* 0x000fca000f8e00ff */
[----:B------:R-:W-:-:S13]  /*5c40*/  ISETP.NE.AND P2, PT, R2, 0x1, PT ;  /* 0x000000010200780c */ /* 0x000fda0003f45270 */
[----:B------:R-:W0:Y:S02]  /*5c50*/  @P2 LDC.64 R10, c[0x0][0x9e8] ;  /* 0x00027a00ff0a2b82 */ /* 0x000e240000000a00 */
[----:B0-----:R-:W-:-:S05]  /*5c60*/  @P2 IMAD.HI.U32 R10, R145, R10, RZ ;  /* 0x0000000a910a2227 */ /* 0x001fca00078e00ff */
[----:B------:R-:W-:-:S07]  /*5c70*/  @P2 SHF.R.U32.HI R145, RZ, R11, R10 ;  /* 0x0000000bff912219 */ /* 0x000fce000001160a */
.L_x_973:
[----:B------:R-:W-:Y:S05]  /*5c80*/  BSYNC B0 ;  /* 0x0000000000007941 */ /* 0x000fea0003800000 */
.L_x_971:
[----:B------:R-:W-:-:S04]  /*5c90*/  IMAD R145, R145, R2, -R0 ;  /* 0x0000000291917224 */ /* 0x000fc800078e0a00 */
[----:B------:R-:W-:-:S05]  /*5ca0*/  IMAD R145, R16, -0x2, R145 ;  /* 0xfffffffe10917824 */ /* 0x000fca00078e0291 */
[----:B------:R-:W-:Y:S02]  /*5cb0*/  VIADDMNMX R14, R145, R2, R14, PT ;  /* 0x00000002910e7246 */ /* 0x000fe4000380010e */
[----:B------:R-:W-:-:S07]  /*5cc0*/  VIMNMX R12, R12, R145, !PT ;  /* 0x000000910c0c7248 */ /* 0x000fce0007fe0100 */
.L_x_970:
[----:B------:R-:W-:Y:S02]  /*5cd0*/  FMNMX.FTZ R0, R24, R7, !PT ;  /* 0x0000000718007209 */ /* 0x000fe40007810000 */
[C---:B------:R-:W-:Y:S02]  /*5ce0*/  ISETP.GT.AND P6, PT, R12.reuse, 0x1, P1 ;  /* 0x000000010c00780c */ /* 0x040fe40000fc4270 */
[----:B------:R-:W-:Y:S02]  /*5cf0*/  FMNMX.FTZ R0, R25, R0, !PT ;  /* 0x0000000019007209 */ /* 0x000fe40007810000 */
[----:B------:R-:W-:Y:S02]  /*5d00*/  ISETP.GT.AND P5, PT, R12, 0x10, P1 ;  /* 0x000000100c00780c */ /* 0x000fe40000fa4270 */
[----:B------:R-:W-:Y:S02]  /*5d10*/  FMNMX.FTZ R0, R13, R0, !PT ;  /* 0x000000000d007209 */ /* 0x000fe40007810000 */
[----:B------:R-:W-:-:S02]  /*5d20*/  ISETP.LT.OR P6, PT, R14, 0x2, P6 ;  /* 0x000000020e00780c */ /* 0x000fc400037c1670 */
[----:B------:R-:W-:Y:S02]  /*5d30*/  FMNMX.FTZ R0, R29, R0, !PT ;  /* 0x000000001d007209 */ /* 0x000fe40007810000 */
[----:B------:R-:W-:Y:S02]  /*5d40*/  ISETP.LT.OR P5, PT, R14, 0x11, P5 ;  /* 0x000000110e00780c */ /* 0x000fe40002fa1670 */
[----:B------:R-:W-:Y:S02]  /*5d50*/  FMNMX.FTZ R0, R15, R0, !PT ;  /* 0x000000000f007209 */ /* 0x000fe40007810000 */
[----:B------:R-:W-:Y:S02]  /*5d60*/  FSEL R27, R27, -INF , !P6 ;  /* 0xff8000001b1b7808 */ /* 0x000fe40007000000 */
[----:B------:R-:W-:Y:S02]  /*5d70*/  FMNMX.FTZ R0, R33, R0, !PT ;  /* 0x0000000021007209 */ /* 0x000fe40007810000 */
[----:B------:R-:W-:-:S02]  /*5d80*/  FSEL R147, R34, -INF , !P5 ;  /* 0xff80000022937808 */ /* 0x000fc40006800000 */
[----:B------:R-:W-:Y:S02]  /*5d90*/  FMNMX.FTZ R0, R21, R0, !PT ;  /* 0x0000000015007209 */ /* 0x000fe40007810000 */
[----:B------:R-:W-:Y:S02]  /*5da0*/  ISETP.GT.AND P5, PT, R12, 0x20, P1 ;  /* 0x000000200c00780c */ /* 0x000fe40000fa4270 */
[----:B------:R-:W-:Y:S02]  /*5db0*/  FMNMX.FTZ R0, R37, R0, !PT ;  /* 0x0000000025007209 */ /* 0x000fe40007810000 */
[----:B------:R-:W-:Y:S02]  /*5dc0*/  ISETP.LT.OR P5, PT, R14, 0x21, P5 ;  /* 0x000000210e00780c */ /* 0x000fe40002fa1670 */
[----:B------:R-:W-:Y:S02]  /*5dd0*/  FMNMX.FTZ R0, R121, R0, !PT ;  /* 0x0000000079007209 */ /* 0x000fe40007810000 */
[----:B------:R-:W-:-:S02]  /*5de0*/  ISETP.GT.AND P3, PT, R12, 0x8, P1 ;  /* 0x000000080c00780c */ /* 0x000fc40000f64270 */
[----:B------:R-:W-:Y:S02]  /*5df0*/  FMNMX.FTZ R0, R41, R0, !PT ;  /* 0x0000000029007209 */ /* 0x000fe40007810000 */
[----:B------:R-:W-:Y:S02]  /*5e00*/  ISETP.GT.AND P4, PT, R12, 0x9, P1 ;  /* 0x000000090c00780c */ /* 0x000fe40000f84270 */
[----:B------:R-:W-:Y:S02]  /*5e10*/  FMNMX.FTZ R0, R123, R0, !PT ;  /* 0x000000007b007209 */ /* 0x000fe40007810000 */
[C---:B------:R-:W-:Y:S02]  /*5e20*/  ISETP.LT.OR P3, PT, R14.reuse, 0x9, P3 ;  /* 0x000000090e00780c */ /* 0x040fe40001f61670 */
[----:B------:R-:W-:Y:S02]  /*5e30*/  FMNMX.FTZ R0, R45, R0, !PT ;  /* 0x000000002d007209 */ /* 0x000fe40007810000 */
[----:B------:R-:W-:-:S02]  /*5e40*/  ISETP.LT.OR P4, PT, R14, 0xa, P4 ;  /* 0x0000000a0e00780c */ /* 0x000fc40002781670 */
[----:B------:R-:W-:Y:S02]  /*5e50*/  FMNMX.FTZ R0, R125, R0, !PT ;  /* 0x000000007d007209 */ /* 0x000fe40007810000 */
[----:B------:R-:W-:Y:S02]  /*5e60*/  FSEL R145, R30, -INF , !P3 ;  /* 0xff8000001e917808 */ /* 0x000fe40005800000 */
[----:B------:R-:W-:Y:S02]  /*5e70*/  FMNMX.FTZ R0, R49, R0, !PT ;  /* 0x0000000031007209 */ /* 0x000fe40007810000 */
[----:B------:R-:W-:Y:S02]  /*5e80*/  ISETP.GT.AND P2, PT, R12, 0x11, P1 ;  /* 0x000000110c00780c */ /* 0x000fe40000f44270 */
        /* <DEDUP_REMOVED lines=9> */
[C---:B------:R-:W-:Y:S02]  /*5f20*/  ISETP.LT.OR P3, PT, R14.reuse, 0x19, P3 ;  /* 0x000000190e00780c */ /* 0x040fe40001f61670 */
[----:B------:R-:W-:Y:S02]  /*5f30*/  FMNMX.FTZ R0, R61, R0, !PT ;  /* 0x000000003d007209 */ /* 0x000fe40007810000 */
[----:B------:R-:W-:Y:S02]  /*5f40*/  FSEL R149, R35, -INF , !P2 ;  /* 0xff80000023957808 */ /* 0x000fe40005000000 */
        /* <DEDUP_REMOVED lines=15> */
[----:B------:R-:W-:Y:S02]  /*6040*/  ISETP.LT.OR P3, PT, R14, 0x29, P3 ;  /* 0x000000290e00780c */ /* 0x000fe40001f61670 */
[----:B------:R-:W-:Y:S02]  /*6050*/  FMNMX.FTZ R0, R141, R0, !PT ;  /* 0x000000008d007209 */ /* 0x000fe40007810000 */
[----:B------:R-:W-:Y:S02]  /*6060*/  FSEL R43, R43, -INF , !P2 ;  /* 0xff8000002b2b7808 */ /* 0x000fe40005000000 */
[----:B------:R-:W-:Y:S02]  /*6070*/  FMNMX.FTZ R0, R81, R0, !PT ;  /* 0x0000000051007209 */ /* 0x000fe40007810000 */
[----:B------:R-:W-:-:S02]  /*6080*/  ISETP.GT.AND P2, PT, R12, 0x30, P1 ;  /* 0x000000300c00780c */ /* 0x000fc40000f44270 */
[----:B------:R-:W-:Y:S02]  /*6090*/  FMNMX.FTZ R0, R143, R0, !PT ;  /* 0x000000008f007209 */ /* 0x000fe40007810000 */
[----:B------:R-:W-:Y:S02]  /*60a0*/  FSEL R46, R46, -INF , !P3 ;  /* 0xff8000002e2e7808 */ /* 0x000fe40005800000 */
[----:B------:R-:W-:Y:S02]  /*60b0*/  FMNMX.FTZ R10, R85, R0, !PT ;  /* 0x00000000550a7209 */ /* 0x000fe40007810000 */
[----:B------:R-:W0:Y:S01]  /*60c0*/  LDC R0, c[0x0][0x988] ;  /* 0x00026200ff007b82 */ /* 0x000e220000000800 */
[----:B------:R-:W-:Y:S02]  /*60d0*/  ISETP.LT.OR P4, PT, R14, 0x2a, P4 ;  /* 0x0000002a0e00780c */ /* 0x000fe40002781670 */
[----:B------:R-:W1:Y:S01]  /*60e0*/  SHFL.BFLY PT, R11, R10, 0x2, 0x1f ;  /* 0x0c401f000a0b7f89 */ /* 0x000e6200000e0000 */
[----:B------:R-:W-:-:S02]  /*60f0*/  ISETP.GT.AND P3, PT, R12, 0x31, P1 ;  /* 0x000000310c00780c */ /* 0x000fc40000f64270 */
[----:B------:R-:W-:Y:S02]  /*6100*/  ISETP.LT.OR P2, PT, R14, 0x31, P2 ;  /* 0x000000310e00780c */ /* 0x000fe40001741670 */
[----:B------:R-:W-:Y:S02]  /*6110*/  FSEL R47, R47, -INF , !P4 ;  /* 0xff8000002f2f7808 */ /* 0x000fe40006000000 */
[----:B------:R-:W-:Y:S02]  /*6120*/  FSEL R50, R50, -INF , !P2 ;  /* 0xff80000032327808 */ /* 0x000fe40005000000 */
[----:B------:R-:W-:Y:S02]  /*6130*/  ISETP.LT.OR P3, PT, R14, 0x32, P3 ;  /* 0x000000320e00780c */ /* 0x000fe40001f61670 */
[----:B------:R-:W-:Y:S02]  /*6140*/  ISETP.GT.AND P4, PT, R12, 0x39, P1 ;  /* 0x000000390c00780c */ /* 0x000fe40000f84270 */
[----:B------:R-:W-:-:S02]  /*6150*/  FSEL R51, R51, -INF , !P3 ;  /* 0xff80000033337808 */ /* 0x000fc40005800000 */
[----:B------:R-:W-:Y:S02]  /*6160*/  ISETP.GT.AND P2, PT, R12, 0x40, P1 ;  /* 0x000000400c00780c */ /* 0x000fe40000f44270 */
[----:B------:R-:W-:Y:S02]  /*6170*/  ISETP.LT.OR P4, PT, R14, 0x3a, P4 ;  /* 0x0000003a0e00780c */ /* 0x000fe40002781670 */
[----:B------:R-:W-:Y:S02]  /*6180*/  ISETP.GT.AND P3, PT, R12, 0x41, P1 ;  /* 0x000000410c00780c */ /* 0x000fe40000f64270 */
[----:B------:R-:W-:Y:S02]  /*6190*/  ISETP.LT.OR P2, PT, R14, 0x41, P2 ;  /* 0x000000410e00780c */ /* 0x000fe40001741670 */
[----:B------:R-:W-:Y:S02]  /*61a0*/  FSEL R55, R55, -INF , !P4 ;  /* 0xff80000037377808 */ /* 0x000fe40006000000 */
[----:B-1----:R-:W-:-:S02]  /*61b0*/  FMNMX.FTZ R11, R10, R11, !PT ;  /* 0x0000000b0a0b7209 */ /* 0x002fc40007810000 */
[----:B------:R-:W-:Y:S02]  /*61c0*/  FSEL R58, R58, -INF , !P2 ;  /* 0xff8000003a3a7808 */ /* 0x000fe40005000000 */
[----:B------:R-:W-:Y:S01]  /*61d0*/  ISETP.LT.OR P3, PT, R14, 0x42, P3 ;  /* 0x000000420e00780c */ /* 0x000fe20001f61670 */
[----:B------:R-:W1:Y:S01]  /*61e0*/  SHFL.BFLY PT, R2, R11, 0x1, 0x1f ;  /* 0x0c201f000b027f89 */ /* 0x000e6200000e0000 */
[C---:B------:R-:W-:Y:S02]  /*61f0*/  ISETP.GT.AND P4, PT, R12.reuse, 0x49, P1 ;  /* 0x000000490c00780c */ /* 0x040fe40000f84270 */
[----:B------:R-:W-:Y:S02]  /*6200*/  FSEL R59, R59, -INF , !P3 ;  /* 0xff8000003b3b7808 */ /* 0x000fe40005800000 */
[----:B------:R-:W-:Y:S02]  /*6210*/  ISETP.GT.AND P2, PT, R12, 0x50, P1 ;  /* 0x000000500c00780c */ /* 0x000fe40000f44270 */
[----:B------:R-:W-:-:S02]  /*6220*/  ISETP.LT.OR P4, PT, R14, 0x4a, P4 ;  /* 0x0000004a0e00780c */ /* 0x000fc40002781670 */
[----:B------:R-:W-:Y:S02]  /*6230*/  ISETP.GT.AND P3, PT, R12, 0x51, P1 ;  /* 0x000000510c00780c */ /* 0x000fe40000f64270 */
[C---:B------:R-:W-:Y:S02]  /*6240*/  ISETP.LT.OR P2, PT, R14.reuse, 0x51, P2 ;  /* 0x000000510e00780c */ /* 0x040fe40001741670 */
[----:B------:R-:W-:Y:S02]  /*6250*/  FSEL R63, R63, -INF , !P4 ;  /* 0xff8000003f3f7808 */ /* 0x000fe40006000000 */
[----:B------:R-:W-:Y:S02]  /*6260*/  ISETP.LT.OR P3, PT, R14, 0x52, P3 ;  /* 0x000000520e00780c */ /* 0x000fe40001f61670 */
[----:B------:R-:W-:Y:S02]  /*6270*/  ISETP.GT.AND P4, PT, R12, 0x59, P1 ;  /* 0x000000590c00780c */ /* 0x000fe40000f84270 */
[----:B------:R-:W-:-:S02]  /*6280*/  FSEL R67, R67, -INF , !P3 ;  /* 0xff80000043437808 */ /* 0x000fc40005800000 */
[----:B------:R-:W-:Y:S02]  /*6290*/  ISETP.LT.OR P4, PT, R14, 0x5a, P4 ;  /* 0x0000005a0e00780c */ /* 0x000fe40002781670 */
[----:B------:R-:W-:Y:S02]  /*62a0*/  ISETP.GT.AND P3, PT, R12, 0x61, P1 ;  /* 0x000000610c00780c */ /* 0x000fe40000f64270 */
[----:B-1----:R-:W-:Y:S02]  /*62b0*/  FMNMX.FTZ R2, R11, R2, !PT ;  /* 0x000000020b027209 */ /* 0x002fe40007810000 */
[----:B------:R-:W-:Y:S02]  /*62c0*/  ISETP.LT.OR P3, PT, R14, 0x62, P3 ;  /* 0x000000620e00780c */ /* 0x000fe40001f61670 */
[C---:B------:R-:W-:Y:S01]  /*62d0*/  FSETP.NEU.FTZ.AND P6, PT, R2.reuse, -INF , PT ;  /* 0xff8000000200780b */ /* 0x040fe20003fdd000 */
[----:B0-----:R-:W-:-:S05]  /*62e0*/  FMUL.FTZ R10, R2, R0 ;  /* 0x00000000020a7220 */ /* 0x001fca0000410000 */
[----:B------:R-:W-:-:S05]  /*62f0*/  FSEL R10, R10, RZ, P6 ;  /* 0x000000ff0a0a7208 */ /* 0x000fca0003000000 */
[-CC-:B------:R-:W-:Y:S01]  /*6300*/  FFMA.FTZ R148, R25, R0.reuse, -R10.reuse ;  /* 0x0000000019947223 */ /* 0x180fe2000001080a */
[----:B------:R-:W-:Y:S01]  /*6310*/  FSEL R25, R42, -INF , !P5 ;  /* 0xff8000002a197808 */ /* 0x000fe20006800000 */
[-CC-:B------:R-:W-:Y:S01]  /*6320*/  FFMA.FTZ R150, R13, R0.reuse, -R10.reuse ;  /* 0x000000000d967223 */ /* 0x180fe2000001080a */
[----:B------:R-:W-:Y:S01]  /*6330*/  ISETP.GT.AND P5, PT, R12, RZ, P1 ;  /* 0x000000ff0c00720c */ /* 0x000fe20000fa4270 */
[-CC-:B------:R-:W-:Y:S01]  /*6340*/  FFMA.FTZ R13, R29, R0.reuse, -R10.reuse ;  /* 0x000000001d0d7223 */ /* 0x180fe2000001080a */
[-CC-:B------:R-:W-:Y:S01]  /*6350*/  FFMA.FTZ R140, R121, R0.reuse, -R10.reuse ;  /* 0x00000000798c7223 */ /* 0x180fe2000001080a */
[-CC-:B------:R-:W-:Y:S01]  /*6360*/  FFMA.FTZ R24, R24, R0.reuse, -R10.reuse ;  /* 0x0000000018187223 */ /* 0x180fe2000001080a */
[----:B------:R-:W-:Y:S01]  /*6370*/  ISETP.LT.OR P5, PT, R14, 0x1, P5 ;  /* 0x000000010e00780c */ /* 0x000fe20002fa1670 */
[-CC-:B------:R-:W-:Y:S01]  /*6380*/  FFMA.FTZ R142, R123, R0.reuse, -R10.reuse ;  /* 0x000000007b8e7223 */ /* 0x180fe2000001080a */
[----:B------:R-:W-:Y:S01]  /*6390*/  FSEL R123, R66, -INF , !P2 ;  /* 0xff800000427b7808 */ /* 0x000fe20005000000 */
[----:B------:R0:W-:Y:S01]  /*63a0*/  MUFU.EX2 R35, R24 ;  /* 0x0000001800237308 */ /* 0x0001e20000000800 */
[----:B------:R-:W-:Y:S01]  /*63b0*/  FSEL R29, R26, -INF , !P5 ;  /* 0xff8000001a1d7808 */ /* 0x000fe20006800000 */
[-CC-:B------:R-:W-:Y:S01]  /*63c0*/  FFMA.FTZ R136, R125, R0.reuse, -R10.reuse ;  /* 0x000000007d887223 */ /* 0x180fe2000001080a */
[----:B------:R-:W-:Y:S01]  /*63d0*/  ISETP.GT.AND P5, PT, R12, 0x38, P1 ;  /* 0x000000380c00780c */ /* 0x000fe20000fa4270 */
[--C-:B------:R-:W-:Y:S01]  /*63e0*/  FFMA.FTZ R138, R127, R0, -R10.reuse ;  /* 0x000000007f8a7223 */ /* 0x100fe2000001080a */
[----:B------:R-:W-:Y:S01]  /*63f0*/  FMNMX.FTZ R20, R29, R8, !PT ;  /* 0x000000081d147209 */ /* 0x000fe20007810000 */
[-CC-:B------:R-:W-:Y:S01]  /*6400*/  FFMA.FTZ R132, R129, R0.reuse, -R10.reuse ;  /* 0x0000000081847223 */ /* 0x180fe2000001080a */
[----:B------:R-:W-:Y:S01]  /*6410*/  ISETP.LT.OR P5, PT, R14, 0x39, P5 ;  /* 0x000000390e00780c */ /* 0x000fe20002fa1670 */
[--C-:B------:R-:W-:Y:S01]  /*6420*/  FFMA.FTZ R120, R141, R0, -R10.reuse ;  /* 0x000000008d787223 */ /* 0x100fe2000001080a */
[----:B------:R-:W-:Y:S01]  /*6430*/  FMNMX.FTZ R20, R27, R20, !PT ;  /* 0x000000141b147209 */ /* 0x000fe20007810000 */
[-CC-:B------:R-:W-:Y:S01]  /*6440*/  FFMA.FTZ R144, R15, R0.reuse, -R10.reuse ;  /* 0x000000000f907223 */ /* 0x180fe2000001080a */
[----:B------:R-:W-:Y:S01]  /*6450*/  FSEL R54, R54, -INF , !P5 ;  /* 0xff80000036367808 */ /* 0x000fe20006800000 */
[--C-:B------:R-:W-:Y:S01]  /*6460*/  FFMA.FTZ R15, R33, R0, -R10.reuse ;  /* 0x00000000210f7223 */ /* 0x100fe2000001080a */
[----:B------:R-:W-:Y:S01]  /*6470*/  FMNMX.FTZ R20, R145, R20, !PT ;  /* 0x0000001491147209 */ /* 0x000fe20007810000 */
        /* <DEDUP_REMOVED lines=21> */
[----:B------:R-:W-:Y:S01]  /*65d0*/  ISETP.GT.AND P2, PT, R12, 0x60, P1 ;  /* 0x000000600c00780c */ /* 0x000fe20000f44270 */
[--C-:B------:R-:W-:Y:S01]  /*65e0*/  FFMA.FTZ R126, R139, R0, -R10.reuse ;  /* 0x000000008b7e7223 */ /* 0x100fe2000001080a */
[----:B------:R-:W-:Y:S01]  /*65f0*/  FMNMX.FTZ R20, R25, R20, !PT ;  /* 0x0000001419147209 */ /* 0x000fe20007810000 */
[-CC-:B------:R-:W-:Y:S01]  /*6600*/  FFMA.FTZ R57, R77, R0.reuse, -R10.reuse ;  /* 0x000000004d397223 */ /* 0x180fe2000001080a */
[----:B------:R-:W-:Y:S01]  /*6610*/  FSEL R125, R70, -INF , !P5 ;  /* 0xff800000467d7808 */ /* 0x000fe20006800000 */
[--C-:B------:R-:W-:Y:S01]  /*6620*/  FFMA.FTZ R53, R81, R0, -R10.reuse ;  /* 0x0000000051357223 */ /* 0x100fe2000001080a */
[----:B------:R-:W-:Y:S01]  /*6630*/  FMNMX.FTZ R11, R43, R20, !PT ;  /* 0x000000142b0b7209 */ /* 0x000fe20007810000 */
[----:B------:R-:W-:Y:S01]  /*6640*/  FFMA.FTZ R122, R143, R0, -R10 ;  /* 0x000000008f7a7223 */ /* 0x000fe2000001080a */
[----:B------:R-:W-:Y:S01]  /*6650*/  ISETP.LT.OR P2, PT, R14, 0x61, P2 ;  /* 0x000000610e00780c */ /* 0x000fe20001741670 */
[----:B------:R-:W-:Y:S01]  /*6660*/  MUFU.EX2 R148, R148 ;  /* 0x0000009400947308 */ /* 0x000fe20000000800 */
[----:B------:R-:W-:-:S02]  /*6670*/  FMNMX.FTZ R20, R46, R11, !PT ;  /* 0x0000000b2e147209 */ /* 0x000fc40007810000 */
[----:B------:R-:W-:Y:S02]  /*6680*/  ISETP.GT.AND P5, PT, R12, 0x68, P1 ;  /* 0x000000680c00780c */ /* 0x000fe40000fa4270 */
[----:B------:R-:W-:Y:S02]  /*6690*/  FMNMX.FTZ R11, R47, R20, !PT ;  /* 0x000000142f0b7209 */ /* 0x000fe40007810000 */
[----:B------:R-:W-:Y:S01]  /*66a0*/  FSEL R74, R74, -INF , !P2 ;  /* 0xff8000004a4a7808 */ /* 0x000fe20005000000 */
[----:B------:R-:W-:Y:S01]  /*66b0*/  MUFU.EX2 R150, R150 ;  /* 0x0000009600967308 */ /* 0x000fe20000000800 */
[----:B------:R-:W-:Y:S02]  /*66c0*/  FMNMX.FTZ R20, R50, R11, !PT ;  /* 0x0000000b32147209 */ /* 0x000fe40007810000 */
[----:B------:R-:W-:Y:S02]  /*66d0*/  ISETP.LT.OR P5, PT, R14, 0x69, P5 ;  /* 0x000000690e00780c */ /* 0x000fe40002fa1670 */
[----:B------:R-:W-:-:S02]  /*66e0*/  FMNMX.FTZ R11, R51, R20, !PT ;  /* 0x00000014330b7209 */ /* 0x000fc40007810000 */
[----:B------:R-:W-:Y:S01]  /*66f0*/  FSEL R127, R75, -INF , !P3 ;  /* 0xff8000004b7f7808 */ /* 0x000fe20005800000 */
[-CC-:B------:R-:W-:Y:S01]  /*6700*/  FFMA.FTZ R75, R61, R0.reuse, -R10.reuse ;  /* 0x000000003d4b7223 */ /* 0x180fe2000001080a */
[----:B------:R-:W-:Y:S01]  /*6710*/  FMNMX.FTZ R20, R54, R11, !PT ;  /* 0x0000000b36147209 */ /* 0x000fe20007810000 */
[----:B------:R-:W-:Y:S01]  /*6720*/  FFMA.FTZ R61, R73, R0, -R10 ;  /* 0x00000000493d7223 */ /* 0x000fe2000001080a */
[----:B------:R-:W-:Y:S01]  /*6730*/  ISETP.GT.AND P2, PT, R12, 0x70, P1 ;  /* 0x000000700c00780c */ /* 0x000fe20000f44270 */
[----:B------:R-:W-:Y:S01]  /*6740*/  MUFU.EX2 R13, R13 ;  /* 0x0000000d000d7308 */ /* 0x000fe20000000800 */
[----:B------:R-:W-:Y:S02]  /*6750*/  FMNMX.FTZ R11, R55, R20, !PT ;  /* 0x00000014370b7209 */ /* 0x000fe40007810000 */
[----:B------:R-:W-:Y:S02]  /*6760*/  FSEL R78, R78, -INF , !P5 ;  /* 0xff8000004e4e7808 */ /* 0x000fe40006800000 */
[----:B------:R-:W-:-:S02]  /*6770*/  FMNMX.FTZ R20, R58, R11, !PT ;  /* 0x0000000b3a147209 */ /* 0x000fc40007810000 */
[C---:B------:R-:W-:Y:S01]  /*6780*/  ISETP.GT.AND P3, PT, R12.reuse, 0x71, P1 ;  /* 0x000000710c00780c */ /* 0x040fe20000f64270 */
[----:B------:R-:W-:Y:S01]  /*6790*/  MUFU.EX2 R144, R144 ;  /* 0x0000009000907308 */ /* 0x000fe20000000800 */
[----:B------:R-:W-:Y:S02]  /*67a0*/  FMNMX.FTZ R20, R59, R20, !PT ;  /* 0x000000143b147209 */ /* 0x000fe40007810000 */
[----:B------:R-:W-:Y:S02]  /*67b0*/  ISETP.GT.AND P5, PT, R12, 0x78, P1 ;  /* 0x000000780c00780c */ /* 0x000fe40000fa4270 */
[----:B------:R-:W-:Y:S02]  /*67c0*/  FMNMX.FTZ R20, R121, R20, !PT ;  /* 0x0000001479147209 */ /* 0x000fe40007810000 */
[----:B------:R-:W-:Y:S01]  /*67d0*/  ISETP.LT.OR P2, PT, R14, 0x71, P2 ;  /* 0x000000710e00780c */ /* 0x000fe20001741670 */
[----:B------:R-:W-:Y:S01]  /*67e0*/  MUFU.EX2 R15, R15 ;  /* 0x0000000f000f7308 */ /* 0x000fe20000000800 */
[----:B0-----:R-:W-:-:S02]  /*67f0*/  FMNMX.FTZ R24, R63, R20, !PT ;  /* 0x000000143f187209 */ /* 0x001fc40007810000 */
[----:B------:R-:W-:Y:S01]  /*6800*/  FSEL R20, R71, -INF , !P4 ;  /* 0xff80000047147808 */ /* 0x000fe20006000000 */
[--C-:B------:R-:W-:Y:S01]  /*6810*/  FFMA.FTZ R71, R65, R0, -R10.reuse ;  /* 0x0000000041477223 */ /* 0x100fe2000001080a */
[----:B------:R-:W-:Y:S01]  /*6820*/  FMNMX.FTZ R24, R123, R24, !PT ;  /* 0x000000187b187209 */ /* 0x000fe20007810000 */
[----:B------:R-:W-:Y:S01]  /*6830*/  FFMA.FTZ R65, R69, R0, -R10 ;  /* 0x0000000045417223 */ /* 0x000fe2000001080a */
[----:B------:R-:W-:Y:S01]  /*6840*/  ISETP.GT.AND P4, PT, R12, 0x69, P1 ;  /* 0x000000690c00780c */ /* 0x000fe20000f84270 */
[----:B------:R-:W-:Y:S01]  /*6850*/  MUFU.EX2 R146, R146 ;  /* 0x0000009200927308 */ /* 0x000fe20000000800 */
[----:B------:R-:W-:Y:S02]  /*6860*/  FMNMX.FTZ R24, R67, R24, !PT ;  /* 0x0000001843187209 */ /* 0x000fe40007810000 */
[----:B------:R-:W-:Y:S02]  /*6870*/  ISETP.LT.OR P4, PT, R14, 0x6a, P4 ;  /* 0x0000006a0e00780c */ /* 0x000fe40002781670 */
[----:B------:R-:W-:-:S02]  /*6880*/  FMNMX.FTZ R11, R125, R24, !PT ;  /* 0x000000187d0b7209 */ /* 0x000fc40007810000 */
[----:B------:R-:W-:Y:S01]  /*6890*/  ISETP.GT.AND P1, PT, R12, 0x79, P1 ;  /* 0x000000790c00780c */ /* 0x000fe20000f24270 */
[----:B------:R-:W-:Y:S01]  /*68a0*/  MUFU.EX2 R21, R21 ;  /* 0x0000001500157308 */ /* 0x000fe20000000800 */
[----:B------:R-:W-:Y:S02]  /*68b0*/  FMNMX.FTZ R11, R20, R11, !PT ;  /* 0x0000000b140b7209 */ /* 0x000fe40007810000 */
[----:B------:R-:W-:Y:S02]  /*68c0*/  FSEL R79, R79, -INF , !P4 ;  /* 0xff8000004f4f7808 */ /* 0x000fe40006000000 */
[----:B------:R-:W-:Y:S02]  /*68d0*/  FMNMX.FTZ R24, R74, R11, !PT ;  /* 0x0000000b4a187209 */ /* 0x000fe40007810000 */
[----:B------:R-:W-:Y:S01]  /*68e0*/  ISETP.LT.OR P3, PT, R14, 0x72, P3 ;  /* 0x000000720e00780c */ /* 0x000fe20001f61670 */
[----:B------:R-:W-:Y:S01]  /*68f0*/  MUFU.EX2 R140, R140 ;  /* 0x0000008c008c7308 */ /* 0x000fe20000000800 */
[----:B------:R-:W-:-:S02]  /*6900*/  FMNMX.FTZ R11, R127, R24, !PT ;  /* 0x000000187f0b7209 */ /* 0x000fc40007810000 */
[----:B------:R-:W-:Y:S02]  /*6910*/  FSEL R129, R82, -INF , !P2 ;  /* 0xff80000052817808 */ /* 0x000fe40005000000 */
[----:B------:R-:W-:Y:S02]  /*6920*/  FMNMX.FTZ R12, R78, R11, !PT ;  /* 0x0000000b4e0c7209 */ /* 0x000fe40007810000 */
[----:B------:R-:W-:Y:S01]  /*6930*/  ISETP.LT.OR P5, PT, R14, 0x79, P5 ;  /* 0x000000790e00780c */ /* 0x000fe20002fa1670 */
[----:B------:R-:W-:Y:S01]  /*6940*/  MUFU.EX2 R33, R33 ;  /* 0x0000002100217308 */ /* 0x000fe20000000800 */
[----:B------:R-:W-:Y:S02]  /*6950*/  FMNMX.FTZ R12, R79, R12, !PT ;  /* 0x0000000c4f0c7209 */ /* 0x000fe40007810000 */
[----:B------:R-:W-:Y:S02]  /*6960*/  FSEL R83, R83, -INF , !P3 ;  /* 0xff80000053537808 */ /* 0x000fe40005800000 */
[----:B------:R-:W-:-:S02]  /*6970*/  FMNMX.FTZ R12, R129, R12, !PT ;  /* 0x0000000c810c7209 */ /* 0x000fc40007810000 */
[----:B------:R-:W-:Y:S01]  /*6980*/  ISETP.LT.OR P1, PT, R14, 0x7a, P1 ;  /* 0x0000007a0e00780c */ /* 0x000fe20000f21670 */
[----:B------:R-:W-:Y:S01]  /*6990*/  MUFU.EX2 R142, R142 ;  /* 0x0000008e008e7308 */ /* 0x000fe20000000800 */
[----:B------:R-:W-:Y:S02]  /*69a0*/  FSEL R86, R86, -INF , !P5 ;  /* 0xff80000056567808 */ /* 0x000fe40006800000 */
[----:B------:R-:W-:Y:S02]  /*69b0*/  FMNMX.FTZ R11, R83, R12, !PT ;  /* 0x0000000c530b7209 */ /* 0x000fe40007810000 */
[----:B------:R-:W-:Y:S02]  /*69c0*/  FSEL R87, R87, -INF , !P1 ;  /* 0xff80000057577808 */ /* 0x000fe40004800000 */
[----:B------:R-:W-:Y:S01]  /*69d0*/  FMNMX.FTZ R12, R86, R11, !PT ;  /* 0x0000000b560c7209 */ /* 0x000fe20007810000 */
[----:B------:R-:W-:Y:S01]  /*69e0*/  MUFU.EX2 R37, R37 ;  /* 0x0000002500257308 */ /* 0x000fe20000000800 */
[----:B------:R-:W-:-:S02]  /*69f0*/  FSEL R14, R2, RZ, P6 ;  /* 0x000000ff020e7208 */ /* 0x000fc40003000000 */
[----:B------:R-:W-:-:S03]  /*6a00*/  FMNMX.FTZ R12, R87, R12, !PT ;  /* 0x0000000c570c7209 */ /* 0x000fc60007810000 */
[----:B------:R-:W-:Y:S01]  /*6a10*/  FADD.FTZ R69, -R14, R7 ;  /* 0x000000070e457221 */ /* 0x000fe20000010100 */
[-C--:B------:R-:W-:Y:S01]  /*6a20*/  FFMA.FTZ R7, R85, R0.reuse, -R10 ;  /* 0x0000000055077223 */ /* 0x080fe2000001080a */
[----:B------:R-:W0:Y:S01]  /*6a30*/  SHFL.BFLY PT, R11, R12, 0x2, 0x1f ;  /* 0x0c401f000c0b7f89 */ /* 0x000e2200000e0000 */
[----:B------:R-:W-:Y:S01]  /*6a40*/  MUFU.EX2 R136, R136 ;  /* 0x0000008800887308 */ /* 0x000fe20000000800 */
[----:B------:R-:W-:-:S07]  /*6a50*/  FMUL.FTZ R10, R69, R0 ;  /* 0x00000000450a7220 */ /* 0x000fce0000410000 */
[----:B------:R-:W1:Y:S08]  /*6a60*/  MUFU.EX2 R10, R10 ;  /* 0x0000000a000a7308 */ /* 0x000e700000000800 */
        /* <DEDUP_REMOVED lines=11> */
[----:B------:R-:W-:-:S05]  /*6b20*/  FSEL R12, R12, RZ, P1 ;  /* 0x000000ff0c0c7208 */ /* 0x000fca0000800000 */
[----:B------:R-:W-:Y:S01]  /*6b30*/  MUFU.EX2 R75, R75 ;  /* 0x0000004b004b7308 */ /* 0x000fe20000000800 */
[-CC-:B------:R-:W-:Y:S01]  /*6b40*/  FFMA.FTZ R141, R25, R0.reuse, -R12.reuse ;  /* 0x00000000198d7223 */ /* 0x180fe2000001080c */
[----:B------:R-:W-:Y:S01]  /*6b50*/  FSEL R25, R11, RZ, P1 ;  /* 0x000000ff0b197208 */ /* 0x000fe20000800000 */
[-CC-:B------:R-:W-:Y:S01]  /*6b60*/  FFMA.FTZ R29, R29, R0.reuse, -R12.reuse ;  /* 0x000000001d1d7223 */ /* 0x180fe2000001080c */
[-CC-:B------:R-:W-:Y:S01]  /*6b70*/  FFMA.FTZ R14, R27, R0.reuse, -R12.reuse ;  /* 0x000000001b0e7223 */ /* 0x180fe2000001080c */
[-CC-:B------:R-:W-:Y:S01]  /*6b80*/  FFMA.FTZ R24, R145, R0.reuse, -R12.reuse ;  /* 0x0000000091187223 */ /* 0x180fe2000001080c */
[-C--:B------:R-:W-:Y:S01]  /*6b90*/  FFMA.FTZ R27, R31, R0.reuse, -R12 ;  /* 0x000000001f1b7223 */ /* 0x080fe2000001080c */
[----:B------:R-:W-:Y:S01]  /*6ba0*/  FADD.FTZ R25, -R25, R8 ;  /* 0x0000000819197221 */ /* 0x000fe20000010100 */
[-CC-:B------:R-:W-:Y:S01]  /*6bb0*/  FFMA.FTZ R145, R147, R0.reuse, -R12.reuse ;  /* 0x0000000093917223 */ /* 0x180fe2000001080c */
[----:B------:R-:W-:Y:S01]  /*6bc0*/  MUFU.EX2 R29, R29 ;  /* 0x0000001d001d7308 */ /* 0x000fe20000000800 */
[-CC-:B------:R-:W-:Y:S01]  /*6bd0*/  FFMA.FTZ R26, R149, R0.reuse, -R12.reuse ;  /* 0x00000000951a7223 */ /* 0x180fe2000001080c */
[----:B------:R-:W-:Y:S01]  /*6be0*/  FMUL.FTZ R8, R25, R0 ;  /* 0x0000000019087220 */ /* 0x000fe20000410000 */
[----:B-1----:R-:W-:Y:S01]  /*6bf0*/  FFMA.FTZ R25, R10, R4, R35 ;  /* 0x000000040a197223 */ /* 0x002fe20000010023 */
[-CC-:B------:R-:W-:Y:S01]  /*6c00*/  FFMA.FTZ R147, R151, R0.reuse, -R12.reuse ;  /* 0x0000000097937223 */ /* 0x180fe2000001080c */
[-CC-:B------:R-:W-:Y:S01]  /*6c10*/  FFMA.FTZ R28, R39, R0.reuse, -R12.reuse ;  /* 0x00000000271c7223 */ /* 0x180fe2000001080c */
[-CC-:B------:R-:W-:Y:S01]  /*6c20*/  FFMA.FTZ R30, R43, R0.reuse, -R12.reuse ;  /* 0x000000002b1e7223 */ /* 0x180fe2000001080c */
[----:B------:R-:W-:Y:S01]  /*6c30*/  FADD.FTZ R25, R148, R25 ;  /* 0x0000001994197221 */ /* 0x000fe20000010000 */
[----:B------:R-:W0:Y:S01]  /*6c40*/  MUFU.EX2 R8, R8 ;  /* 0x0000000800087308 */ /* 0x000e220000000800 */
[-CC-:B------:R-:W-:Y:S01]  /*6c50*/  FFMA.FTZ R143, R46, R0.reuse, -R12.reuse ;  /* 0x000000002e8f7223 */ /* 0x180fe2000001080c */
[-CC-:B------:R-:W-:Y:S01]  /*6c60*/  FFMA.FTZ R32, R47, R0.reuse, -R12.reuse ;  /* 0x000000002f207223 */ /* 0x180fe2000001080c */
[----:B------:R-:W-:Y:S01]  /*6c70*/  FADD.FTZ R4, R150, R25 ;  /* 0x0000001996047221 */ /* 0x000fe20000010000 */
[-CC-:B------:R-:W-:Y:S01]  /*6c80*/  FFMA.FTZ R137, R50, R0.reuse, -R12.reuse ;  /* 0x0000000032897223 */ /* 0x180fe2000001080c */
[-CC-:B------:R-:W-:Y:S01]  /*6c90*/  FFMA.FTZ R34, R51, R0.reuse, -R12.reuse ;  /* 0x0000000033227223 */ /* 0x180fe2000001080c */
[-CC-:B------:R-:W-:Y:S01]  /*6ca0*/  FFMA.FTZ R139, R54, R0.reuse, -R12.reuse ;  /* 0x00000000368b7223 */ /* 0x180fe2000001080c */
[-CC-:B------:R-:W-:Y:S01]  /*6cb0*/  FFMA.FTZ R36, R55, R0.reuse, -R12.reuse ;  /* 0x0000000037247223 */ /* 0x180fe2000001080c */
[----:B------:R-:W1:Y:S01]  /*6cc0*/  MUFU.EX2 R14, R14 ;  /* 0x0000000e000e7308 */ /* 0x000e620000000800 */
[-CC-:B------:R-:W-:Y:S01]  /*6cd0*/  FFMA.FTZ R133, R58, R0.reuse, -R12.reuse ;  /* 0x000000003a857223 */ /* 0x180fe2000001080c */
[-CC-:B------:R-:W-:Y:S01]  /*6ce0*/  FFMA.FTZ R38, R59, R0.reuse, -R12.reuse ;  /* 0x000000003b267223 */ /* 0x180fe2000001080c */
[-CC-:B------:R-:W-:Y:S01]  /*6cf0*/  FFMA.FTZ R135, R121, R0.reuse, -R12.reuse ;  /* 0x0000000079877223 */ /* 0x180fe2000001080c */
[-CC-:B------:R-:W-:Y:S01]  /*6d00*/  FFMA.FTZ R40, R63, R0.reuse, -R12.reuse ;  /* 0x000000003f287223 */ /* 0x180fe2000001080c */
[-CC-:B------:R-:W-:Y:S01]  /*6d10*/  FFMA.FTZ R25, R123, R0.reuse, -R12.reuse ;  /* 0x000000007b197223 */ /* 0x180fe2000001080c */
[-CC-:B------:R-:W-:Y:S01]  /*6d20*/  FFMA.FTZ R131, R125, R0.reuse, -R12.reuse ;  /* 0x000000007d837223 */ /* 0x180fe2000001080c */
[-CC-:B------:R-:W-:Y:S01]  /*6d30*/  FFMA.FTZ R20, R20, R0.reuse, -R12.reuse ;  /* 0x0000000014147223 */ /* 0x180fe2000001080c */
[----:B------:R-:W2:Y:S01]  /*6d40*/  MUFU.EX2 R24, R24 ;  /* 0x0000001800187308 */ /* 0x000ea20000000800 */
[----:B0-----:R-:W-:Y:S01]  /*6d50*/  FFMA.FTZ R3, R8, R3, R29 ;  /* 0x0000000308037223 */ /* 0x001fe2000001001d */
[-CC-:B------:R-:W-:Y:S01]  /*6d60*/  FFMA.FTZ R125, R74, R0.reuse, -R12.reuse ;  /* 0x000000004a7d7223 */ /* 0x180fe2000001080c */
[-CC-:B------:R-:W-:Y:S01]  /*6d70*/  FFMA.FTZ R121, R129, R0.reuse, -R12.reuse ;  /* 0x0000000081797223 */ /* 0x180fe2000001080c */
[----:B------:R-:W-:-:S04]  /*6d80*/  FFMA.FTZ R123, R86, R0, -R12 ;  /* 0x00000000567b7223 */ /* 0x000fc8000001080c */
[----:B------:R-:W0:Y:S01]  /*6d90*/  MUFU.EX2 R27, R27 ;  /* 0x0000001b001b7308 */ /* 0x000e220000000800 */
[----:B-1----:R-:W-:-:S07]  /*6da0*/  FADD.FTZ R3, R14, R3 ;  /* 0x000000030e037221 */ /* 0x002fce0000010000 */
[----:B------:R-:W1:Y:S01]  /*6db0*/  MUFU.EX2 R145, R145 ;  /* 0x0000009100917308 */ /* 0x000e620000000800 */
[----:B--2---:R-:W-:Y:S01]  /*6dc0*/  FADD.FTZ R42, R24, R3 ;  /* 0x00000003182a7221 */ /* 0x004fe20000010000 */
[----:B------:R-:W-:-:S04]  /*6dd0*/  FADD.FTZ R3, R13, R4 ;  /* 0x000000040d037221 */ /* 0x000fc80000010000 */
[----:B------:R-:W-:Y:S02]  /*6de0*/  FADD.FTZ R4, R144, R3 ;  /* 0x0000000390047221 */ /* 0x000fe40000010000 */
[----:B------:R-:W2:Y:S01]  /*6df0*/  MUFU.EX2 R26, R26 ;  /* 0x0000001a001a7308 */ /* 0x000ea20000000800 */
[----:B0-----:R-:W-:Y:S01]  /*6e00*/  FADD.FTZ R42, R27, R42 ;  /* 0x0000002a1b2a7221 */ /* 0x001fe20000010000 */
[----:B------:R-:W-:-:S04]  /*6e10*/  FADD.FTZ R31, R15, R4 ;  /* 0x000000040f1f7221 */ /* 0x000fc80000010000 */
[----:B------:R-:W-:Y:S02]  /*6e20*/  FADD.FTZ R44, R146, R31 ;  /* 0x0000001f922c7221 */ /* 0x000fe40000010000 */
[----:B------:R-:W0:Y:S01]  /*6e30*/  MUFU.EX2 R147, R147 ;  /* 0x0000009300937308 */ /* 0x000e220000000800 */
[----:B-1----:R-:W-:Y:S01]  /*6e40*/  FADD.FTZ R3, R145, R42 ;  /* 0x0000002a91037221 */ /* 0x002fe20000010000 */
[----:B------:R-:W-:Y:S01]  /*6e50*/  FADD.FTZ R31, R21, R44 ;  /* 0x0000002c151f7221 */ /* 0x000fe20000010000 */
[----:B------:R-:W-:-:S03]  /*6e60*/  FFMA.FTZ R42, R67, R0, -R12 ;  /* 0x00000000432a7223 */ /* 0x000fc6000001080c */
[----:B------:R-:W-:Y:S02]  /*6e70*/  FADD.FTZ R44, R140, R31 ;  /* 0x0000001f8c2c7221 */ /* 0x000fe40000010000 */
        /* <DEDUP_REMOVED lines=11> */
[-CC-:B------:R-:W-:Y:S01]  /*6f30*/  FFMA.FTZ R44, R127, R0.reuse, -R12.reuse ;  /* 0x000000007f2c7223 */ /* 0x180fe2000001080c */
[----:B------:R-:W-:Y:S02]  /*6f40*/  FFMA.FTZ R127, R78, R0, -R12 ;  /* 0x000000004e7f7223 */ /* 0x000fe4000001080c */
[----:B------:R-:W-:Y:S02]  /*6f50*/  FADD.FTZ R46, R138, R31 ;  /* 0x0000001f8a2e7221 */ /* 0x000fe40000010000 */
[----:B------:R-:W1:Y:S01]  /*6f60*/  MUFU.EX2 R143, R143 ;  /* 0x0000008f008f7308 */ /* 0x000e620000000800 */
[----:B--2---:R-:W-:Y:S01]  /*6f70*/  FADD.FTZ R3, R141, R4 ;  /* 0x000000048d037221 */ /* 0x004fe20000010000 */
[----:B------:R-:W-:-:S04]  /*6f80*/  FADD.FTZ R31, R45, R46 ;  /* 0x0000002e2d1f7221 */ /* 0x000fc80000010000 */
[----:B------:R-:W-:Y:S02]  /*6f90*/  FADD.FTZ R46, R132, R31 ;  /* 0x0000001f842e7221 */ /* 0x000fe40000010000 */
[----:B------:R-:W2:Y:S01]  /*6fa0*/  MUFU.EX2 R32, R32 ;  /* 0x0000002000207308 */ /* 0x000ea20000000800 */
[----:B0-----:R-:W-:Y:S01]  /*6fb0*/  FADD.FTZ R4, R30, R3 ;  /* 0x000000031e047221 */ /* 0x001fe20000010000 */
[----:B------:R-:W-:Y:S01]  /*6fc0*/  FADD.FTZ R31, R49, R46 ;  /* 0x0000002e311f7221 */ /* 0x000fe20000010000 */
[----:B------:R-:W-:-:S03]  /*6fd0*/  FFMA.FTZ R46, R79, R0, -R12 ;  /* 0x000000004f2e7223 */ /* 0x000fc6000001080c */
[----:B------:R-:W-:Y:S02]  /*6fe0*/  FADD.FTZ R48, R134, R31 ;  /* 0x0000001f86307221 */ /* 0x000fe40000010000 */
[----:B------:R-:W0:Y:S01]  /*6ff0*/  MUFU.EX2 R137, R137 ;  /* 0x0000008900897308 */ /* 0x000e220000000800 */
[----:B-1----:R-:W-:Y:S01]  /*7000*/  FADD.FTZ R3, R143, R4 ;  /* 0x000000048f037221 */ /* 0x002fe20000010000 */
[----:B------:R-:W-:-:S06]  /*7010*/  FADD.FTZ R31, R75, R48 ;  /* 0x000000304b1f7221 */ /* 0x000fcc0000010000 */
[----:B------:R-:W1:Y:S01]  /*7020*/  MUFU.EX2 R34, R34 ;  /* 0x0000002200227308 */ /* 0x000e620000000800 */
[----:B--2---:R-:W-:-:S07]  /*7030*/  FADD.FTZ R4, R32, R3 ;  /* 0x0000000320047221 */ /* 0x004fce0000010000 */
[----:B------:R-:W2:Y:S01]  /*7040*/  MUFU.EX2 R139, R139 ;  /* 0x0000008b008b7308 */ /* 0x000ea20000000800 */
[----:B0-----:R-:W-:-:S07]  /*7050*/  FADD.FTZ R3, R137, R4 ;  /* 0x0000000489037221 */ /* 0x001fce0000010000 */
[----:B------:R-:W0:Y:S01]  /*7060*/  MUFU.EX2 R36, R36 ;  /* 0x0000002400247308 */ /* 0x000e220000000800 */
[----:B-1----:R-:W-:-:S07]  /*7070*/  FADD.FTZ R4, R34, R3 ;  /* 0x0000000322047221 */ /* 0x002fce0000010000 */
        /* <DEDUP_REMOVED lines=17> */
[----:B-1----:R-:W-:Y:S01]  /*7190*/  FADD.FTZ R31, R71, R48 ;  /* 0x00000030471f7221 */ /* 0x002fe20000010000 */
[-CC-:B------:R-:W-:Y:S01]  /*71a0*/  FFMA.FTZ R48, R83, R0.reuse, -R12.reuse ;  /* 0x0000000053307223 */ /* 0x180fe2000001080c */
[----:B------:R-:W-:-:S05]  /*71b0*/  FFMA.FTZ R12, R87, R0, -R12 ;  /* 0x00000000570c7223 */ /* 0x000fca000001080c */
        /* <DEDUP_REMOVED lines=37> */
[----:B--2---:R-:W-:Y:S01]  /*7410*/  FADD.FTZ R3, R123, R4 ;  /* 0x000000047b037221 */ /* 0x004fe20000010000 */
[----:B0-----:R-:W-:-:S03]  /*7420*/  FADD.FTZ R4, R7, R50 ;  /* 0x0000003207047221 */ /* 0x001fc60000010000 */
[----:B-1----:R-:W-:Y:S01]  /*7430*/  FADD.FTZ R3, R12, R3 ;  /* 0x000000030c037221 */ /* 0x002fe20000010000 */
[----:B------:R-:W-:Y:S06]  /*7440*/  @!P0 BRA `(.L_x_974) ;  /* 0x0000000000048947 */ /* 0x000fec0003800000 */
[----:B------:R-:W-:Y:S01]  /*7450*/  BPT.TRAP 0x1 ;  /* 0x000000040000795c */ /* 0x000fe20000300000 */
.L_x_974:
[----:B------:R-:W-:Y:S01]  /*7460*/  ULEA UR6, UR25, UR45, 0x3 ;  /* 0x0000002d19067291 */ /* 0x000fe2000f8e183f */
[----:B------:R-:W-:Y:S01]  /*7470*/  ISETP.GT.AND P1, PT, R9, UR24, PT ;  /* 0x0000001809007c0c */ /* 0x000fe2000bf24270 */
[----:B------:R-:W-:Y:S01]  /*7480*/  UMOV UR26, UR46 ;  /* 0x0000002e001a7c82 */ /* 0x000fe20008000000 */
[----:B------:R-:W-:Y:S01]  /*7490*/  UMOV UR25, UR36 ;  /* 0x0000002400197c82 */ /* 0x000fe20008000000 */
[----:B------:R-:W-:Y:S01]  /*74a0*/  UIADD3 UR6, UR6, 0x16860, URZ ;  /* 0x0001686006067890 */ /* 0x000fe2000fffe03f */
[----:B------:R-:W-:Y:S01]  /*74b0*/  F2FP.BF16.F32.PACK_AB R122, R7, R122 ;  /* 0x0000007a077a723e */ /* 0x000fe200000010ff */
[-C--:B------:R-:W-:Y:S01]  /*74c0*/  FMUL.FTZ R90, R90, R8.reuse ;  /* 0x000000085a5a7220 */ /* 0x080fe20000410000 */
[-C--:B------:R-:W-:Y:S01]  /*74d0*/  FMUL.FTZ R91, R91, R8.reuse ;  /* 0x000000085b5b7220 */ /* 0x080fe20000410000 */
[----:B------:R-:W-:Y:S01]  /*74e0*/  UPRMT UR6, UR43, 0x654, UR6 ;  /* 0x000006542b067896 */ /* 0x000fe20008000006 */
        /* <DEDUP_REMOVED lines=14> */
[----:B------:R-:W-:Y:S01]  /*75d0*/  FMUL.FTZ R119, R119, R8 ;  /* 0x0000000877777220 */ /* 0x000fe20000410000 */
[----:B------:R-:W-:Y:S01]  /*75e0*/  F2FP.BF16.F32.PACK_AB R148, R148, R35 ;  /* 0x000000239494723e */ /* 0x000fe200000010ff */
[-C--:B------:R-:W-:Y:S01]  /*75f0*/  FMUL.FTZ R88, R88, R10.reuse ;  /* 0x0000000a58587220 */ /* 0x080fe20000410000 */
[----:B------:R-:W-:Y:S01]  /*7600*/  F2FP.BF16.F32.PACK_AB R149, R14, R29 ;  /* 0x0000001d0e95723e */ /* 0x000fe200000010ff */
[----:B------:R-:W-:Y:S01]  /*7610*/  FMUL.FTZ R89, R89, R10 ;  /* 0x0000000a59597220 */ /* 0x000fe20000410000 */
[----:B------:R-:W-:Y:S01]  /*7620*/  F2FP.BF16.F32.PACK_AB R150, R13, R150 ;  /* 0x000000960d96723e */ /* 0x000fe200000010ff */
[----:B------:R-:W-:Y:S01]  /*7630*/  FMUL.FTZ R92, R92, R10 ;  /* 0x0000000a5c5c7220 */ /* 0x000fe20000410000 */
[----:B------:R-:W-:Y:S01]  /*7640*/  F2FP.BF16.F32.PACK_AB R151, R27, R24 ;  /* 0x000000181b97723e */ /* 0x000fe200000010ff */
[----:B------:R-:W-:Y:S01]  /*7650*/  FMUL.FTZ R93, R93, R10 ;  /* 0x0000000a5d5d7220 */ /* 0x000fe20000410000 */
[----:B------:R-:W-:Y:S01]  /*7660*/  F2FP.BF16.F32.PACK_AB R144, R15, R144 ;  /* 0x000000900f90723e */ /* 0x000fe200000010ff */
[-C--:B------:R-:W-:Y:S01]  /*7670*/  FMUL.FTZ R96, R96, R10.reuse ;  /* 0x0000000a60607220 */ /* 0x080fe20000410000 */
        /* <DEDUP_REMOVED lines=23> */
[----:B------:R-:W-:Y:S01]  /*77f0*/  VIADD R9, R9, 0xffffffff ;  /* 0xffffffff09097836 */ /* 0x000fe20000000000 */
        /* <DEDUP_REMOVED lines=15> */
[----:B------:R-:W-:Y:S01]  /*78f0*/  F2FP.BF16.F32.PACK_AB R123, R12, R123 ;  /* 0x0000007b0c7b723e */ /* 0x000fe200000010ff */
[----:B------:R-:W-:Y:S06]  /*7900*/  @P1 BRA `(.L_x_975) ;  /* 0xffffffd000801947 */ /* 0x000fec000383ffff */
.L_x_956:
[----:B------:R-:W-:Y:S01]  /*7910*/  UISETP.NE.AND UP1, UPT, UR50, URZ, UPT ;  /* 0x0000003f3200728c */ /* 0x000fe2000bf25270 */
[----:B------:R-:W-:Y:S01]  /*7920*/  IADD3 R6, -R6, 0x1, RZ ;  /* 0x0000000106067810 */ /* 0x000fe20007ffe1ff */
[----:B------:R-:W-:Y:S02]  /*7930*/  UISETP.NE.AND UP0, UPT, UR49, URZ, UPT ;  /* 0x0000003f3100728c */ /* 0x000fe4000bf05270 */
[----:B------:R-:W-:Y:S02]  /*7940*/  UIADD3 UR10, UR38, 0xbf, URZ ;  /* 0x000000bf260a7890 */ /* 0x000fe4000fffe03f */
[----:B------:R-:W-:Y:S02]  /*7950*/  IMAD R5, R5, UR40, R6 ;  /* 0x0000002805057c24 */ /* 0x000fe4000f8e0206 */
[----:B------:R-:W-:-:S03]  /*7960*/  PLOP3.LUT P1, PT, PT, PT, UP0, 0x40, 0x0 ;  /* 0x000000000000781c */ /* 0x000fc60003f2e808 */
[----:B------:R-:W-:Y:S01]  /*7970*/  @UP1 ULDC UR6, c[0x0][0x44c] ;  /* 0x0001130000061ab9 */ /* 0x000fe20000000800 */
[----:B------:R-:W-:Y:S01]  /*7980*/  @UP1 ULDC UR11, c[0x0][0x450] ;  /* 0x00011400000b1ab9 */ /* 0x000fe20000000800 */
[----:B------:R-:W-:-:S04]  /*7990*/  UIMAD.WIDE.U32 UR6, UR10, UR6, URZ ;  /* 0x000000060a0672a5 */ /* 0x000fc8000f8e003f */
[----:B------:R-:W-:-:S06]  /*79a0*/  @UP1 USHF.R.U32.HI UR10, URZ, UR11, UR7 ;  /* 0x0000000b3f0a1299 */ /* 0x000fcc0008011607 */
[----:B------:R-:W-:-:S04]  /*79b0*/  VIADD R5, R5, UR10 ;  /* 0x0000000a05057c36 */ /* 0x000fc80008000000 */
[----:B------:R-:W-:Y:S01]  /*79c0*/  VIADD R6, R5, -UR22 ;  /* 0x8000001605067c36 */ /* 0x000fe20008000000 */
[----:B------:R-:W-:Y:S06]  /*79d0*/  @P1 BRA `(.L_x_976) ;  /* 0x0000000000441947 */ /* 0x000fec0003800000 */
[----:B------:R-:W-:-:S13]  /*79e0*/  ISETP.GT.AND P1, PT, R5, -0x1, PT ;  /* 0xffffffff0500780c */ /* 0x000fda0003f24270 */
[----:B------:R-:W-:Y:S05]  /*79f0*/  @P1 BRA `(.L_x_977) ;  /* 0x0000000000201947 */ /* 0x000fea0003800000 */
[----:B------:R-:W0:Y:S01]  /*7a00*/  LDC R10, c[0x0][0x9e4] ;  /* 0x00027900ff0a7b82 */ /* 0x000e220000000800 */
[----:B------:R-:W-:Y:S02]  /*7a10*/  LOP3.LUT R5, RZ, R5, RZ, 0x33, !PT ;  /* 0x00000005ff057212 */ /* 0x000fe400078e33ff */
[----:B0-----:R-:W-:-:S13]  /*7a20*/  ISETP.NE.AND P1, PT, R10, 0x1, PT ;  /* 0x000000010a00780c */ /* 0x001fda0003f25270 */
[----:B------:R-:W0:Y:S02]  /*7a30*/  @P1 LDC.64 R12, c[0x0][0x9e8] ;  /* 0x00027a00ff0c1b82 */ /* 0x000e240000000a00 */
[----:B0-----:R-:W-:-:S05]  /*7a40*/  @P1 IMAD.HI.U32 R8, R5, R12, RZ ;  /* 0x0000000c05081227 */ /* 0x001fca00078e00ff */
[----:B------:R-:W-:-:S04]  /*7a50*/  @P1 SHF.R.U32.HI R5, RZ, R13, R8 ;  /* 0x0000000dff051219 */ /* 0x000fc80000011608 */
[----:B------:R-:W-:Y:S01]  /*7a60*/  LOP3.LUT R5, RZ, R5, RZ, 0x33, !PT ;  /* 0x00000005ff057212 */ /* 0x000fe200078e33ff */
[----:B------:R-:W-:Y:S06]  /*7a70*/  BRA `(.L_x_978) ;  /* 0x0000000000147947 */ /* 0x000fec0003800000 */
.L_x_977:
[----:B------:R-:W0:Y:S02]  /*7a80*/  LDC R10, c[0x0][0x9e4] ;  /* 0x00027900ff0a7b82 */ /* 0x000e240000000800 */
[----:B0-----:R-:W-:-:S13]  /*7a90*/  ISETP.NE.AND P1, PT, R10, 0x1, PT ;  /* 0x000000010a00780c */ /* 0x001fda0003f25270 */
[----:B------:R-:W0:Y:S02]  /*7aa0*/  @P1 LDC.64 R12, c[0x0][0x9e8] ;  /* 0x00027a00ff0c1b82 */ /* 0x000e240000000a00 */
[----:B0-----:R-:W-:-:S05]  /*7ab0*/  @P1 IMAD.HI.U32 R8, R5, R12, RZ ;  /* 0x0000000c05081227 */ /* 0x001fca00078e00ff */
[----:B------:R-:W-:-:S07]  /*7ac0*/  @P1 SHF.R.U32.HI R5, RZ, R13, R8 ;  /* 0x0000000dff051219 */ /* 0x000fce0000011608 */
.L_x_978:
[----:B------:R-:W-:-:S05]  /*7ad0*/  IMAD R5, R5, R10, RZ ;  /* 0x0000000a05057224 */ /* 0x000fca00078e02ff */
[----:B------:R-:W-:-:S07]  /*7ae0*/  VIMNMX R6, R6, R5, !PT ;  /* 0x0000000506067248 */ /* 0x000fce0007fe0100 */
.L_x_976:
[----:B------:R-:W-:-:S05]  /*7af0*/  VIADD R6, R6, 0x7f ;  /* 0x0000007f06067836 */ /* 0x000fca0000000000 */
[----:B------:R-:W-:-:S04]  /*7b00*/  SHF.R.S32.HI R5, RZ, 0x1f, R6 ;  /* 0x0000001fff057819 */ /* 0x000fc80000011406 */
[----:B------:R-:W-:-:S04]  /*7b10*/  LEA.HI R5, R5, R6, RZ, 0x7 ;  /* 0x0000000605057211 */ /* 0x000fc800078f38ff */
[----:B------:R-:W-:-:S04]  /*7b20*/  SHF.R.S32.HI R5, RZ, 0x7, R5 ;  /* 0x00000007ff057819 */ /* 0x000fc80000011405 */
[----:B------:R-:W-:-:S04]  /*7b30*/  VIMNMX R6, R5, UR42, !PT ;  /* 0x0000002a05067c48 */ /* 0x000fc8000ffe0100 */
[----:B------:R-:W-:-:S13]  /*7b40*/  ISETP.GE.AND P1, PT, R9, R6, PT ;  /* 0x000000060900720c */ /* 0x000fda0003f26270 */
[----:B------:R-:W-:Y:S05]  /*7b50*/  @!P1 BRA `(.L_x_979) ;  /* 0x0000001c00449947 */ /* 0x000fea0003800000 */
[----:B------:R-:W-:Y:S01]  /*7b60*/  IMAD.MOV.U32 R7, RZ, RZ, R11 ;  /* 0x000000ffff077224 */ /* 0x000fe200078e000b */
[----:B------:R-:W-:Y:S01]  /*7b70*/  UMOV UR22, UR46 ;  /* 0x0000002e00167c82 */ /* 0x000fe20008000000 */
[----:B------:R-:W-:Y:S01]  /*7b80*/  IMAD.MOV.U32 R5, RZ, RZ, R2 ;  /* 0x000000ffff057224 */ /* 0x000fe200078e0002 */
[----:B------:R-:W-:-:S06]  /*7b90*/  UMOV UR21, UR36 ;  /* 0x0000002400157c82 */ /* 0x000fcc0008000000 */
.L_x_990:
[----:B------:R-:W-:Y:S01]  /*7ba0*/  ISETP.NE.AND P2, PT, RZ, UR44, PT ;  /* 0x0000002cff007c0c */ /* 0x000fe2000bf45270 */
[----:B------:R-:W-:-:S04]  /*7bb0*/  UISETP.NE.AND UP0, UPT, UR21, 0x1, UPT ;  /* 0x000000011500788c */ /* 0x000fc8000bf05270 */
[----:B------:R-:W-:-:S04]  /*7bc0*/  USEL UR46, URZ, 0x1, UP0 ;  /* 0x000000013f2e7887 */ /* 0x000fc80008000000 */
[----:B------:R-:W-:-:S04]  /*7bd0*/  ULOP3.LUT UR46, UR22, UR46, URZ, 0x3c, !UPT ;  /* 0x0000002e162e7292 */ /* 0x000fc8000f8e3c3f */
[----:B------:R-:W-:Y:S08]  /*7be0*/  @P2 BRA `(.L_x_980) ;  /* 0x0000000000382947 */ /* 0x000ff00003800000 */
[----:B------:R-:W-:Y:S05]  /*7bf0*/  @!P0 BRA `(.L_x_981) ;  /* 0x0000000000048947 */ /* 0x000fea0003800000 */
[----:B------:R-:W-:Y:S01]  /*7c00*/  BPT.TRAP 0x1 ;  /* 0x000000040000795c */ /* 0x000fe20000300000 */
.L_x_981:
        /* <DEDUP_REMOVED lines=9> */
.L_x_982:
[----:B-1----:R-:W-:Y:S05]  /*7ca0*/  @P1 BRA `(.L_x_980) ;  /* 0x0000000000081947 */ /* 0x002fea0003800000 */
[----:B------:R-:W1:Y:S02]  /*7cb0*/  SYNCS.PHASECHK.TRANS64.TRYWAIT P1, [UR6+0x16830], R0 ;  /* 0x01683000ff0075a7 */ /* 0x000e640008020146 */
[----:B-1----:R-:W-:Y:S05]  /*7cc0*/  @!P1 BRA `(.L_x_983) ;  /* 0x000000b000789947 */ /* 0x002fea0003800000 */
.L_x_980:
        /* <DEDUP_REMOVED lines=28> */
.L_x_985:
[----:B------:R-:W-:Y:S01]  /*7e90*/  ULEA UR6, UR21, UR45, 0x3 ;  /* 0x0000002d15067291 */ /* 0x000fe2000f8e183f */
[----:B------:R-:W-:-:S05]  /*7ea0*/  IMAD.U32 R0, RZ, RZ, UR22 ;  /* 0x00000016ff007e24 */ /* 0x000fca000f8e00ff */
[----:B------:R-:W-:-:S04]  /*7eb0*/  SHF.L.U32 R0, R0, 0x1f, RZ ;  /* 0x0000001f00007819 */ /* 0x000fc800000006ff */
[----:B------:R0:W1:Y:S01]  /*7ec0*/  SYNCS.PHASECHK.TRANS64.TRYWAIT P1, [UR6+0x16850], R0 ;  /* 0x01685000ff0075a7 */ /* 0x0000620008020146 */
[----:B------:R-:W-:Y:S05]  /*7ed0*/  @!P0 BRA `(.L_x_986) ;  /* 0x0000000000048947 */ /* 0x000fea0003800000 */
[----:B------:R-:W-:Y:S01]  /*7ee0*/  BPT.TRAP 0x1 ;  /* 0x000000040000795c */ /* 0x000fe20000300000 */
.L_x_986:
[----:B-1----:R-:W-:Y:S05]  /*7ef0*/  @P1 BRA `(.L_x_984) ;  /* 0x0000000000081947 */ /* 0x002fea0003800000 */
[----:B------:R-:W1:Y:S02]  /*7f00*/  SYNCS.PHASECHK.TRANS64.TRYWAIT P1, [UR6+0x16850], R0 ;  /* 0x01685000ff0075a7 */ /* 0x000e640008020146 */
[----:B-1----:R-:W-:Y:S05]  /*7f10*/  @!P1 BRA `(.L_x_987) ;  /* 0x000000ac00fc9947 */ /* 0x002fea0003800000 */
.L_x_984:
        /* <DEDUP_REMOVED lines=51> */
.L_x_988:
        /* <DEDUP_REMOVED lines=77> */
[C---:B0-----:R-:W-:Y:S01]  /*8720*/  FMUL.FTZ R131, R2.reuse, R0 ;  /* 0x0000000002837220 */ /* 0x041fe20000410000 */
[----:B------:R-:W-:-:S03]  /*8730*/  FADD.FTZ R5, -R2, R5 ;  /* 0x0000000502057221 */ /* 0x000fc60000010100 */
[-CC-:B------:R-:W-:Y:S01]  /*8740*/  FFMA.FTZ R123, R37, R0.reuse, -R131.reuse ;  /* 0x00000000257b7223 */ /* 0x180fe20000010883 */
[-C--:B------:R-:W-:Y:S01]  /*8750*/  FFMA.FTZ R37, R53, R0.reuse, -R131 ;  /* 0x0000000035257223 */ /* 0x080fe20000010883 */
[CC--:B------:R-:W-:Y:S01]  /*8760*/  FMUL.FTZ R53, R11.reuse, R0.reuse ;  /* 0x000000000b357220 */ /* 0x0c0fe20000410000 */
[----:B------:R-:W-:Y:S01]  /*8770*/  FADD.FTZ R7, -R11, R7 ;  /* 0x000000070b077221 */ /* 0x000fe20000010100 */
[-C--:B------:R-:W-:Y:S01]  /*8780*/  FMUL.FTZ R5, R5, R0.reuse ;  /* 0x0000000005057220 */ /* 0x080fe20000410000 */
[-C--:B------:R-:W-:Y:S01]  /*8790*/  FFMA.FTZ R148, R24, R0.reuse, -R131 ;  /* 0x0000000018947223 */ /* 0x080fe20000010883 */
[-C--:B------:R-:W-:Y:S01]  /*87a0*/  FFMA.FTZ R149, R26, R0.reuse, -R53 ;  /* 0x000000001a957223 */ /* 0x080fe20000010835 */
[-C--:B------:R-:W-:Y:S01]  /*87b0*/  FMUL.FTZ R7, R7, R0.reuse ;  /* 0x0000000007077220 */ /* 0x080fe20000410000 */
[-C--:B------:R-:W-:Y:S01]  /*87c0*/  FFMA.FTZ R129, R25, R0.reuse, -R131 ;  /* 0x0000000019817223 */ /* 0x080fe20000010883 */
[-C--:B------:R-:W-:Y:S01]  /*87d0*/  FFMA.FTZ R10, R27, R0.reuse, -R53 ;  /* 0x000000001b0a7223 */ /* 0x080fe20000010835 */
[----:B------:R-:W-:Y:S01]  /*87e0*/  MUFU.EX2 R5, R5 ;  /* 0x0000000500057308 */ /* 0x000fe20000000800 */
[-C--:B------:R-:W-:Y:S01]  /*87f0*/  FFMA.FTZ R150, R28, R0.reuse, -R131 ;  /* 0x000000001c967223 */ /* 0x080fe20000010883 */
[-C--:B------:R-:W-:Y:S01]  /*8800*/  FFMA.FTZ R151, R30, R0.reuse, -R53 ;  /* 0x000000001e977223 */ /* 0x080fe20000010835 */
[-C--:B------:R-:W-:Y:S01]  /*8810*/  FFMA.FTZ R127, R29, R0.reuse, -R131 ;  /* 0x000000001d7f7223 */ /* 0x080fe20000010883 */
[-C--:B------:R-:W-:Y:S01]  /*8820*/  FFMA.FTZ R12, R31, R0.reuse, -R53 ;  /* 0x000000001f0c7223 */ /* 0x080fe20000010835 */
[-C--:B------:R-:W-:Y:S01]  /*8830*/  FFMA.FTZ R144, R32, R0.reuse, -R131 ;  /* 0x0000000020907223 */ /* 0x080fe20000010883 */
[-C--:B------:R-:W-:Y:S01]  /*8840*/  FFMA.FTZ R145, R34, R0.reuse, -R53 ;  /* 0x0000000022917223 */ /* 0x080fe20000010835 */
[-C--:B------:R-:W-:Y:S01]  /*8850*/  FFMA.FTZ R125, R33, R0.reuse, -R131 ;  /* 0x00000000217d7223 */ /* 0x080fe20000010883 */
[----:B------:R-:W0:Y:S01]  /*8860*/  MUFU.EX2 R148, R148 ;  /* 0x0000009400947308 */ /* 0x000e220000000800 */
[-C--:B------:R-:W-:Y:S01]  /*8870*/  FFMA.FTZ R14, R35, R0.reuse, -R53 ;  /* 0x00000000230e7223 */ /* 0x080fe20000010835 */
[-C--:B------:R-:W-:Y:S01]  /*8880*/  FFMA.FTZ R146, R36, R0.reuse, -R131 ;  /* 0x0000000024927223 */ /* 0x080fe20000010883 */
[-CC-:B------:R-:W-:Y:S01]  /*8890*/  FFMA.FTZ R147, R38, R0.reuse, -R53.reuse ;  /* 0x0000000026937223 */ /* 0x180fe20000010835 */
[-C--:B------:R-:W-:Y:S01]  /*88a0*/  FFMA.FTZ R20, R39, R0.reuse, -R53 ;  /* 0x0000000027147223 */ /* 0x080fe20000010835 */
[-C--:B------:R-:W-:Y:S01]  /*88b0*/  FFMA.FTZ R140, R40, R0.reuse, -R131 ;  /* 0x00000000288c7223 */ /* 0x080fe20000010883 */
        /* <DEDUP_REMOVED lines=9> */
[----:B------:R-:W-:Y:S01]  /*8950*/  FFMA.FTZ R137, R50, R0, -R53 ;  /* 0x0000000032897223 */ /* 0x000fe20000010835 */
[----:B------:R-:W1:Y:S01]  /*8960*/  MUFU.EX2 R149, R149 ;  /* 0x0000009500957308 */ /* 0x000e620000000800 */
[----:B0-----:R-:W-:Y:S01]  /*8970*/  FFMA.FTZ R4, R5, R4, R148 ;  /* 0x0000000405047223 */ /* 0x001fe20000010094 */
[-C--:B------:R-:W-:Y:S01]  /*8980*/  FFMA.FTZ R41, R49, R0.reuse, -R131 ;  /* 0x0000000031297223 */ /* 0x080fe20000010883 */
[-C--:B------:R-:W-:Y:S01]  /*8990*/  FFMA.FTZ R28, R51, R0.reuse, -R53 ;  /* 0x00000000331c7223 */ /* 0x080fe20000010835 */
[-C--:B------:R-:W-:Y:S01]  /*89a0*/  FFMA.FTZ R138, R52, R0.reuse, -R131 ;  /* 0x00000000348a7223 */ /* 0x080fe20000010883 */
[-CC-:B------:R-:W-:Y:S01]  /*89b0*/  FFMA.FTZ R139, R54, R0.reuse, -R53.reuse ;  /* 0x00000000368b7223 */ /* 0x180fe20000010835 */
[-C--:B------:R-:W-:Y:S01]  /*89c0*/  FFMA.FTZ R30, R55, R0.reuse, -R53 ;  /* 0x00000000371e7223 */ /* 0x080fe20000010835 */
[-C--:B------:R-:W-:Y:S01]  /*89d0*/  FFMA.FTZ R132, R56, R0.reuse, -R131 ;  /* 0x0000000038847223 */ /* 0x080fe20000010883 */
[----:B------:R-:W0:Y:S01]  /*89e0*/  MUFU.EX2 R129, R129 ;  /* 0x0000008100817308 */ /* 0x000e220000000800 */
[-C--:B------:R-:W-:Y:S01]  /*89f0*/  FFMA.FTZ R133, R58, R0.reuse, -R53 ;  /* 0x000000003a857223 */ /* 0x080fe20000010835 */
[-C--:B------:R-:W-:Y:S01]  /*8a00*/  FFMA.FTZ R33, R57, R0.reuse, -R131 ;  /* 0x0000000039217223 */ /* 0x080fe20000010883 */
[-C--:B------:R-:W-:Y:S01]  /*8a10*/  FFMA.FTZ R32, R59, R0.reuse, -R53 ;  /* 0x000000003b207223 */ /* 0x080fe20000010835 */
[-C--:B------:R-:W-:Y:S01]  /*8a20*/  FFMA.FTZ R134, R60, R0.reuse, -R131 ;  /* 0x000000003c867223 */ /* 0x080fe20000010883 */
[-C--:B------:R-:W-:Y:S01]  /*8a30*/  FFMA.FTZ R135, R62, R0.reuse, -R53 ;  /* 0x000000003e877223 */ /* 0x080fe20000010835 */
[-C--:B------:R-:W-:Y:S01]  /*8a40*/  FFMA.FTZ R29, R61, R0.reuse, -R131 ;  /* 0x000000003d1d7223 */ /* 0x080fe20000010883 */
[-C--:B------:R-:W-:Y:S01]  /*8a50*/  FFMA.FTZ R34, R63, R0.reuse, -R53 ;  /* 0x000000003f227223 */ /* 0x080fe20000010835 */
[----:B------:R-:W2:Y:S01]  /*8a60*/  MUFU.EX2 R10, R10 ;  /* 0x0000000a000a7308 */ /* 0x000ea20000000800 */
[----:B-1----:R-:W-:Y:S01]  /*8a70*/  FFMA.FTZ R3, R8, R3, R149 ;  /* 0x0000000308037223 */ /* 0x002fe20000010095 */
[-CC-:B------:R-:W-:Y:S01]  /*8a80*/  FFMA.FTZ R128, R64, R0.reuse, -R131.reuse ;  /* 0x0000000040807223 */ /* 0x180fe20000010883 */
[-CC-:B------:R-:W-:Y:S01]  /*8a90*/  FFMA.FTZ R25, R65, R0.reuse, -R131.reuse ;  /* 0x0000000041197223 */ /* 0x180fe20000010883 */
[-CC-:B------:R-:W-:Y:S01]  /*8aa0*/  FFMA.FTZ R130, R68, R0.reuse, -R131.reuse ;  /* 0x0000000044827223 */ /* 0x180fe20000010883 */
[-CC-:B------:R-:W-:Y:S01]  /*8ab0*/  FFMA.FTZ R21, R69, R0.reuse, -R131.reuse ;  /* 0x0000000045157223 */ /* 0x180fe20000010883 */
[-CC-:B------:R-:W-:Y:S01]  /*8ac0*/  FFMA.FTZ R124, R72, R0.reuse, -R131.reuse ;  /* 0x00000000487c7223 */ /* 0x180fe20000010883 */
[-CC-:B------:R-:W-:Y:S01]  /*8ad0*/  FFMA.FTZ R15, R73, R0.reuse, -R131.reuse ;  /* 0x00000000490f7223 */ /* 0x180fe20000010883 */
[----:B------:R-:W1:Y:S01]  /*8ae0*/  MUFU.EX2 R150, R150 ;  /* 0x0000009600967308 */ /* 0x000e620000000800 */
[----:B0-----:R-:W-:Y:S01]  /*8af0*/  FADD.FTZ R27, R129, R4 ;  /* 0x00000004811b7221 */ /* 0x001fe20000010000 */
[-CC-:B------:R-:W-:Y:S01]  /*8b00*/  FFMA.FTZ R126, R76, R0.reuse, -R131.reuse ;  /* 0x000000004c7e7223 */ /* 0x180fe20000010883 */
[-CC-:B------:R-:W-:Y:S01]  /*8b10*/  FFMA.FTZ R13, R77, R0.reuse, -R131.reuse ;  /* 0x000000004d0d7223 */ /* 0x180fe20000010883 */
[-CC-:B------:R-:W-:Y:S01]  /*8b20*/  FFMA.FTZ R120, R80, R0.reuse, -R131.reuse ;  /* 0x0000000050787223 */ /* 0x180fe20000010883 */
[-CC-:B------:R-:W-:Y:S01]  /*8b30*/  FFMA.FTZ R7, R81, R0.reuse, -R131.reuse ;  /* 0x0000000051077223 */ /* 0x180fe20000010883 */
[-CC-:B------:R-:W-:Y:S01]  /*8b40*/  FFMA.FTZ R122, R84, R0.reuse, -R131.reuse ;  /* 0x00000000547a7223 */ /* 0x180fe20000010883 */
[-C--:B------:R-:W-:Y:S01]  /*8b50*/  FFMA.FTZ R49, R85, R0.reuse, -R131 ;  /* 0x0000000055317223 */ /* 0x080fe20000010883 */
[----:B------:R-:W0:Y:S01]  /*8b60*/  MUFU.EX2 R151, R151 ;  /* 0x0000009700977308 */ /* 0x000e220000000800 */
[----:B--2---:R-:W-:Y:S01]  /*8b70*/  FADD.FTZ R4, R10, R3 ;  /* 0x000000030a047221 */ /* 0x004fe20000010000 */
[----:B------:R-:W-:-:S06]  /*8b80*/  FFMA.FTZ R131, R70, R0, -R53 ;  /* 0x0000000046837223 */ /* 0x000fcc0000010835 */
        /* <DEDUP_REMOVED lines=131> */
.L_x_989:
[----:B------:R-:W-:Y:S01]  /*93c0*/  ULEA UR6, UR21, UR45, 0x3 ;  /* 0x0000002d15067291 */ /* 0x000fe2000f8e183f */
[----:B------:R-:W-:Y:S01]  /*93d0*/  ISETP.GT.AND P1, PT, R9, R6, PT ;  /* 0x000000060900720c */ /* 0x000fe20003f24270 */
[----:B------:R-:W-:Y:S01]  /*93e0*/  UMOV UR22, UR46 ;  /* 0x0000002e00167c82 */ /* 0x000fe20008000000 */
[----:B------:R-:W-:Y:S01]  /*93f0*/  UMOV UR21, UR36 ;  /* 0x0000002400157c82 */ /* 0x000fe20008000000 */
[----:B------:R-:W-:Y:S01]  /*9400*/  UIADD3 UR6, UR6, 0x16860, URZ ;  /* 0x0001686006067890 */ /* 0x000fe2000fffe03f */
[----:B------:R-:W-:Y:S01]  /*9410*/  F2FP.BF16.F32.PACK_AB R148, R129, R148 ;  /* 0x000000948194723e */ /* 0x000fe200000010ff */
[-C--:B------:R-:W-:Y:S01]  /*9420*/  FMUL.FTZ R88, R88, R5.reuse ;  /* 0x0000000558587220 */ /* 0x080fe20000410000 */
[----:B------:R-:W-:Y:S01]  /*9430*/  F2FP.BF16.F32.PACK_AB R150, R127, R150 ;  /* 0x000000967f96723e */ /* 0x000fe200000010ff */
[----:B------:R-:W-:Y:S01]  /*9440*/  UPRMT UR6, UR43, 0x654, UR6 ;  /* 0x000006542b067896 */ /* 0x000fe20008000006 */
[----:B------:R-:W-:Y:S01]  /*9450*/  F2FP.BF16.F32.PACK_AB R144, R125, R144 ;  /* 0x000000907d90723e */ /* 0x000fe200000010ff */
[-C--:B------:R-:W-:Y:S01]  /*9460*/  FMUL.FTZ R89, R89, R5.reuse ;  /* 0x0000000559597220 */ /* 0x080fe20000410000 */
[----:B------:R-:W-:Y:S01]  /*9470*/  F2FP.BF16.F32.PACK_AB R146, R123, R146 ;  /* 0x000000927b92723e */ /* 0x000fe200000010ff */
[-C--:B------:R-:W-:Y:S01]  /*9480*/  FMUL.FTZ R92, R92, R5.reuse ;  /* 0x000000055c5c7220 */ /* 0x080fe20000410000 */
[----:B------:R-:W-:Y:S01]  /*9490*/  F2FP.BF16.F32.PACK_AB R140, R121, R140 ;  /* 0x0000008c798c723e */ /* 0x000fe200000010ff */
[-C--:B------:R-:W-:Y:S01]  /*94a0*/  FMUL.FTZ R93, R93, R5.reuse ;  /* 0x000000055d5d7220 */ /* 0x080fe20000410000 */
[----:B------:R-:W-:Y:S01]  /*94b0*/  F2FP.BF16.F32.PACK_AB R120, R7, R120 ;  /* 0x000000780778723e */ /* 0x000fe200000010ff */
        /* <DEDUP_REMOVED lines=14> */
[----:B------:R-:W-:Y:S01]  /*95a0*/  VIADD R9, R9, 0xffffffff ;  /* 0xffffffff09097836 */ /* 0x000fe20000000000 */
[----:B------:R-:W-:Y:S01]  /*95b0*/  F2FP.BF16.F32.PACK_AB R151, R12, R151 ;  /* 0x000000970c97723e */ /* 0x000fe200000010ff */
[-C--:B------:R-:W-:Y:S01]  /*95c0*/  FMUL.FTZ R90, R90, R8.reuse ;  /* 0x000000085a5a7220 */ /* 0x080fe20000410000 */
[----:B------:R-:W-:Y:S01]  /*95d0*/  F2FP.BF16.F32.PACK_AB R145, R14, R145 ;  /* 0x000000910e91723e */ /* 0x000fe200000010ff */
[-C--:B------:R-:W-:Y:S01]  /*95e0*/  FMUL.FTZ R91, R91, R8.reuse ;  /* 0x000000085b5b7220 */ /* 0x080fe20000410000 */
        /* <DEDUP_REMOVED lines=40> */
.L_x_979:
[----:B------:R-:W-:-:S13]  /*9870*/  ISETP.GE.AND P1, PT, R9, UR42, PT ;  /* 0x0000002a09007c0c */ /* 0x000fda000bf26270 */
[----:B------:R-:W-:Y:S05]  /*9880*/  @!P1 BRA `(.L_x_991) ;  /* 0x0000002c008c9947 */ /* 0x000fea0003800000 */
[----:B------:R-:W-:Y:S01]  /*9890*/  IMAD.MOV.U32 R6, RZ, RZ, R11 ;  /* 0x000000ffff067224 */ /* 0x000fe200078e000b */
[----:B------:R-:W-:Y:S01]  /*98a0*/  UMOV UR26, UR46 ;  /* 0x0000002e001a7c82 */ /* 0x000fe20008000000 */
[----:B------:R-:W-:Y:S01]  /*98b0*/  IMAD.MOV.U32 R5, RZ, RZ, R2 ;  /* 0x000000ffff057224 */ /* 0x000fe200078e0002 */
[----:B------:R-:W-:Y:S01]  /*98c0*/  UMOV UR25, UR36 ;  /* 0x0000002400197c82 */ /* 0x000fe20008000000 */
[----:B------:R-:W-:Y:S01]  /*98d0*/  ULDC UR21, c[0x0][0x9e4] ;  /* 0x0002790000157ab9 */ /* 0x000fe20000000800 */
[----:B------:R-:W-:Y:S01]  /*98e0*/  ULDC UR24, c[0x0][0x9dc] ;  /* 0x0002770000187ab9 */ /* 0x000fe20000000800 */
[----:B------:R-:W-:Y:S01]  /*98f0*/  ULDC UR23, c[0x0][0x288] ;  /* 0x0000a20000177ab9 */ /* 0x000fe20000000800 */
[----:B------:R-:W-:-:S05]  /*9900*/  ULDC UR22, c[0x0][0x9e0] ;  /* 0x0002780000167ab9 */ /* 0x000fca0000000800 */
.L_x_1010:
[----:B------:R-:W-:Y:S01]  /*9910*/  UIADD3 UR36, UR25, 0x1, URZ ;  /* 0x0000000119247890 */ /* 0x000fe2000fffe03f */
[----:B------:R-:W-:-:S03]  /*9920*/  ISETP.NE.AND P2, PT, RZ, UR44, PT ;  /* 0x0000002cff007c0c */ /* 0x000fc6000bf45270 */
[----:B------:R-:W-:-:S04]  /*9930*/  UISETP.NE.AND UP0, UPT, UR36, 0x2, UPT ;  /* 0x000000022400788c */ /* 0x000fc8000bf05270 */
[----:B------:R-:W-:Y:S02]  /*9940*/  USEL UR46, URZ, 0x1, UP0 ;  /* 0x000000013f2e7887 */ /* 0x000fe40008000000 */
[----:B------:R-:W-:Y:S02]  /*9950*/  USEL UR36, UR36, URZ, UP0 ;  /* 0x0000003f24247287 */ /* 0x000fe40008000000 */
[----:B------:R-:W-:Y:S02]  /*9960*/  ULOP3.LUT UR46, UR26, UR46, URZ, 0x3c, !UPT ;  /* 0x0000002e1a2e7292 */ /* 0x000fe4000f8e3c3f */
[----:B------:R-:W-:Y:S10]  /*9970*/  @P2 BRA `(.L_x_992) ;  /* 0x00000000002c2947 */ /* 0x000ff40003800000 */
[----:B------:R-:W-:Y:S05]  /*9980*/  @!P0 BRA `(.L_x_993) ;  /* 0x0000000000048947 */ /* 0x000fea0003800000 */
[----:B------:R-:W-:Y:S01]  /*9990*/  BPT.TRAP 0x1 ;  /* 0x000000040000795c */ /* 0x000fe20000300000 */
.L_x_993:
[----:B------:R-:W-:Y:S01]  /*99a0*/  ULEA UR6, UR36, UR45, 0x3 ;  /* 0x0000002d24067291 */ /* 0x000fe2000f8e183f */
[----:B------:R-:W-:-:S05]  /*99b0*/  IMAD.U32 R0, RZ, RZ, UR46 ;  /* 0x0000002eff007e24 */ /* 0x000fca000f8e00ff */
[----:B------:R-:W-:-:S04]  /*99c0*/  SHF.L.U32 R0, R0, 0x1f, RZ ;  /* 0x0000001f00007819 */ /* 0x000fc800000006ff */
[----:B------:R0:W1:Y:S01]  /*99d0*/  SYNCS.PHASECHK.TRANS64.TRYWAIT P1, [UR6+0x16830], R0 ;  /* 0x01683000ff0075a7 */ /* 0x0000620008020146 */
[----:B------:R-:W-:Y:S05]  /*99e0*/  @!P0 BRA `(.L_x_994) ;  /* 0x0000000000048947 */ /* 0x000fea0003800000 */
[----:B------:R-:W-:Y:S01]  /*99f0*/  BPT.TRAP 0x1 ;  /* 0x000000040000795c */ /* 0x000fe20000300000 */
.L_x_994:
[----:B-1----:R-:W-:Y:S05]  /*9a00*/  @P1 BRA `(.L_x_992) ;  /* 0x0000000000081947 */ /* 0x002fea0003800000 */
[----:B------:R-:W1:Y:S02]  /*9a10*/  SYNCS.PHASECHK.TRANS64.TRYWAIT P1, [UR6+0x16830], R0 ;  /* 0x01683000ff0075a7 */ /* 0x000e640008020146 */
[----:B-1----:R-:W-:Y:S05]  /*9a20*/  @!P1 BRA `(.L_x_995) ;  /* 0x0000009400509947 */ /* 0x002fea0003800000 */
.L_x_992:
[----:B01----:R-:W-:Y:S01]  /*9a30*/  VIADD R0, R23, 0x8 ;  /* 0x0000000817007836 */ /* 0x003fe20000000000 */
[----:B------:R-:W-:Y:S01]  /*9a40*/  ULEA UR18, UR36, UR20, 0xa ;  /* 0x0000001424127291 */ /* 0x000fe2000f8e503f */
[----:B------:R-:W-:Y:S01]  /*9a50*/  UMOV UR19, 0x40000040 ;  /* 0x4000004000137882 */ /* 0x000fe20000000000 */
[----:B------:R-:W-:Y:S02]  /*9a60*/  UMOV UR7, 0x40000040 ;  /* 0x4000004000077882 */ /* 0x000fe40000000000 */
[----:B------:R0:W-:Y:S01]  /*9a70*/  BAR.SYNC.DEFER_BLOCKING R0, 0x100 ;  /* 0x000400000000751d */ /* 0x0001e20000010000 */
[----:B------:R-:W-:Y:S02]  /*9a80*/  UIADD3 UR6, UR18, 0x2, URZ ;  /* 0x0000000212067890 */ /* 0x000fe4000fffe03f */
[----:B------:R-:W-:Y:S02]  /*9a90*/  UIADD3 UR10, UR18, 0x4, URZ ;  /* 0x00000004120a7890 */ /* 0x000fe4000fffe03f */
[----:B------:R-:W-:Y:S01]  /*9aa0*/  UIADD3 UR14, UR18, 0x6, URZ ;  /* 0x00000006120e7890 */ /* 0x000fe2000fffe03f */
[----:B------:R-:W-:Y:S01]  /*9ab0*/  UMOV UR11, 0x40000040 ;  /* 0x40000040000b7882 */ /* 0x000fe20000000000 */
[----:B------:R-:W-:Y:S01]  /*9ac0*/  UMOV UR15, 0x40000040 ;  /* 0x40000040000f7882 */ /* 0x000fe20000000000 */
        /* <DEDUP_REMOVED lines=15> */
.L_x_997:
[----:B------:R-:W-:Y:S01]  /*9bc0*/  ULEA UR6, UR25, UR45, 0x3 ;  /* 0x0000002d19067291 */ /* 0x000fe2000f8e183f */
[----:B------:R-:W-:-:S05]  /*9bd0*/  IMAD.U32 R0, RZ, RZ, UR26 ;  /* 0x0000001aff007e24 */ /* 0x000fca000f8e00ff */
[----:B------:R-:W-:-:S04]  /*9be0*/  SHF.L.U32 R0, R0, 0x1f, RZ ;  /* 0x0000001f00007819 */ /* 0x000fc800000006ff */
[----:B------:R0:W1:Y:S01]  /*9bf0*/  SYNCS.PHASECHK.TRANS64.TRYWAIT P1, [UR6+0x16850], R0 ;  /* 0x01685000ff0075a7 */ /* 0x0000620008020146 */
[----:B------:R-:W-:Y:S05]  /*9c00*/  @!P0 BRA `(.L_x_998) ;  /* 0x0000000000048947 */ /* 0x000fea0003800000 */
[----:B------:R-:W-:Y:S01]  /*9c10*/  BPT.TRAP 0x1 ;  /* 0x000000040000795c */ /* 0x000fe20000300000 */
.L_x_998:
[----:B-1----:R-:W-:Y:S05]  /*9c20*/  @P1 BRA `(.L_x_996) ;  /* 0x0000000000081947 */ /* 0x002fea0003800000 */
[----:B------:R-:W1:Y:S02]  /*9c30*/  SYNCS.PHASECHK.TRANS64.TRYWAIT P1, [UR6+0x16850], R0 ;  /* 0x01685000ff0075a7 */ /* 0x000e640008020146 */
[----:B-1----:R-:W-:Y:S05]  /*9c40*/  @!P1 BRA `(.L_x_999) ;  /* 0x0000009000e09947 */ /* 0x002fea0003800000 */
.L_x_996:
        /* <DEDUP_REMOVED lines=51> */
.L_x_1000:
[----:B------:R-:W-:Y:S01]  /*9f80*/  UISETP.NE.AND UP1, UPT, UR50, URZ, UPT ;  /* 0x0000003f3200728c */ /* 0x000fe2000bf25270 */
[----:B------:R-:W-:Y:S01]  /*9f90*/  VIADD R7, R17, UR38 ;  /* 0x0000002611077c36 */ /* 0x000fe20008000000 */
[----:B------:R-:W1:Y:S01]  /*9fa0*/  LDC R2, c[0x0][0x2f0] ;  /* 0x0000bc00ff027b82 */ /* 0x000e620000000800 */
[----:B------:R-:W-:Y:S02]  /*9fb0*/  ULEA UR6, UR36, UR45, 0x3 ;  /* 0x0000002d24067291 */ /* 0x000fe4000f8e183f */
[----:B------:R-:W-:Y:S01]  /*9fc0*/  UISETP.NE.AND UP0, UPT, UR49, URZ, UPT ;  /* 0x0000003f3100728c */ /* 0x000fe2000bf05270 */
[----:B------:R-:W-:Y:S01]  /*9fd0*/  PLOP3.LUT P1, PT, PT, PT, UP1, 0x80, 0x0 ;  /* 0x000000000000781c */ /* 0x000fe20003f2f018 */
[----:B------:R-:W-:Y:S01]  /*9fe0*/  UIADD3 UR6, UR6, 0x16840, URZ ;  /* 0x0001684006067890 */ /* 0x000fe2000fffe03f */
[----:B------:R-:W-:-:S03]  /*9ff0*/  PLOP3.LUT P2, PT, PT, PT, UP1, 0x80, 0x0 ;  /* 0x000000000000781c */ /* 0x000fc60003f4f018 */
        /* <DEDUP_REMOVED lines=13> */
[----:B------:R-:W-:-:S04]  /*a0d0*/  VIADD R11, R11, -UR23 ;  /* 0x800000170b0b7c36 */ /* 0x000fc80008000000 */
[C---:B------:R-:W-:Y:S02]  /*a0e0*/  VIADD R8, R11.reuse, UR22 ;  /* 0x000000160b087c36 */ /* 0x040fe40008000000 */
[----:B------:R-:W-:Y:S02]  /*a0f0*/  VIADD R12, R11, UR6 ;  /* 0x000000060b0c7c36 */ /* 0x000fe40008000000 */
[--C-:B0-----:R-:W-:Y:S02]  /*a100*/  IMAD.IADD R10, R8, 0x1, R13.reuse ;  /* 0x00000001080a7824 */ /* 0x101fe400078e020d */
[----:B------:R-:W-:Y:S01]  /*a110*/  IMAD.IADD R11, R12, 0x1, R13 ;  /* 0x000000010c0b7824 */ /* 0x000fe200078e020d */
[----:B------:R-:W-:Y:S06]  /*a120*/  @P1 BRA `(.L_x_1001) ;  /* 0x00000000005c1947 */ /* 0x000fec0003800000 */
[----:B------:R-:W-:Y:S01]  /*a130*/  IMAD R13, R2, UR40, R13 ;  /* 0x00000028020d7c24 */ /* 0x000fe2000f8e020d */
[----:B------:R-:W-:Y:S03]  /*a140*/  BSSY B0, `(.L_x_1002) ;  /* 0x0000011000007945 */ /* 0x000fe60003800000 */
[----:B------:R-:W-:-:S05]  /*a150*/  VIADD R13, R13, -UR23 ;  /* 0x800000170d0d7c36 */ /* 0x000fca0008000000 */
        /* <DEDUP_REMOVED lines=10> */
.L_x_1003:
[----:B------:R-:W-:-:S05]  /*a200*/  IMAD.U32 R20, RZ, RZ, UR21 ;  /* 0x00000015ff147e24 */ /* 0x000fca000f8e00ff */
[----:B------:R-:W-:-:S13]  /*a210*/  ISETP.NE.AND P1, PT, R20, 0x1, PT ;  /* 0x000000011400780c */ /* 0x000fda0003f25270 */
[----:B------:R-:W0:Y:S02]  /*a220*/  @P1 LDC.64 R14, c[0x0][0x9e8] ;  /* 0x00027a00ff0e1b82 */ /* 0x000e240000000a00 */
[----:B0-----:R-:W-:-:S05]  /*a230*/  @P1 IMAD.HI.U32 R14, R13, R14, RZ ;  /* 0x0000000e0d0e1227 */ /* 0x001fca00078e00ff */
[----:B------:R-:W-:-:S07]  /*a240*/  @P1 SHF.R.U32.HI R13, RZ, R15, R14 ;  /* 0x0000000fff0d1219 */ /* 0x000fce000001160e */
.L_x_1004:
[----:B------:R-:W-:Y:S05]  /*a250*/  BSYNC B0 ;  /* 0x0000000000007941 */ /* 0x000fea0003800000 */
.L_x_1002:
[----:B------:R-:W-:-:S04]  /*a260*/  IMAD R13, R13, R20, -R0 ;  /* 0x000000140d0d7224 */ /* 0x000fc800078e0a00 */
[----:B------:R-:W-:-:S05]  /*a270*/  IMAD R13, R16, -0x2, R13 ;  /* 0xfffffffe100d7824 */ /* 0x000fca00078e020d */
[----:B------:R-:W-:Y:S02]  /*a280*/  VIADDMNMX R10, R13, R20, R10, PT ;  /* 0x000000140d0a7246 */ /* 0x000fe4000380010a */
[----:B------:R-:W-:-:S07]  /*a290*/  VIMNMX R11, R11, R13, !PT ;  /* 0x0000000d0b0b7248 */ /* 0x000fce0007fe0100 */
.L_x_1001:
[----:B------:R-:W-:Y:S01]  /*a2a0*/  ISETP.GT.AND P1, PT, R9, -0x1, PT ;  /* 0xffffffff0900780c */ /* 0x000fe20003f24270 */
[----:B------:R0:W1:Y:S01]  /*a2b0*/  SHFL.IDX PT, R143, R7, 0x1, 0x1c1f ;  /* 0x003c1f00078f7f89 */ /* 0x00006200000e0000 */
[----:B------:R-:W-:Y:S02]  /*a2c0*/  UISETP.NE.AND UP0, UPT, UR49, URZ, UPT ;  /* 0x0000003f3100728c */ /* 0x000fe4000bf05270 */
[C---:B------:R-:W-:Y:S02]  /*a2d0*/  ISETP.GT.AND P3, PT, R11.reuse, 0x8, P1 ;  /* 0x000000080b00780c */ /* 0x040fe40000f64270 */
[C---:B------:R-:W-:Y:S02]  /*a2e0*/  ISETP.GT.AND P6, PT, R11.reuse, RZ, P1 ;  /* 0x000000ff0b00720c */ /* 0x040fe40000fc4270 */
[----:B------:R-:W-:Y:S02]  /*a2f0*/  ISETP.LT.OR P3, PT, R10, 0x9, P3 ;  /* 0x000000090a00780c */ /* 0x000fe40001f61670 */
[----:B------:R-:W-:-:S02]  /*a300*/  ISETP.GT.AND P2, PT, R11, 0x1, P1 ;  /* 0x000000010b00780c */ /* 0x000fc40000f44270 */
[----:B0-----:R-:W-:Y:S02]  /*a310*/  FSEL R7, R28, -INF , !P3 ;  /* 0xff8000001c077808 */ /* 0x001fe40005800000 */
[----:B------:R-:W-:Y:S02]  /*a320*/  ISETP.GT.AND P3, PT, R11, 0x19, P1 ;  /* 0x000000190b00780c */ /* 0x000fe40000f64270 */
[C---:B------:R-:W-:Y:S02]  /*a330*/  ISETP.LT.OR P6, PT, R10.reuse, 0x1, P6 ;  /* 0x000000010a00780c */ /* 0x040fe400037c1670 */
[C---:B------:R-:W-:Y:S02]  /*a340*/  ISETP.LT.OR P2, PT, R10.reuse, 0x2, P2 ;  /* 0x000000020a00780c */ /* 0x040fe40001741670 */
[----:B------:R-:W-:Y:S02]  /*a350*/  ISETP.LT.OR P3, PT, R10, 0x1a, P3 ;  /* 0x0000001a0a00780c */ /* 0x000fe40001f61670 */
[----:B------:R-:W-:-:S02]  /*a360*/  FSEL R24, R24, -INF , !P6 ;  /* 0xff80000018187808 */ /* 0x000fc40007000000 */
[----:B------:R-:W-:Y:S01]  /*a370*/  FSEL R25, R25, -INF , !P2 ;  /* 0xff80000019197808 */ /* 0x000fe20005000000 */
[--C-:B-1----:R-:W-:Y:S01]  /*a380*/  IMAD.IADD R8, R8, 0x1, R143.reuse ;  /* 0x0000000108087824 */ /* 0x102fe200078e028f */
[C---:B------:R-:W-:Y:S01]  /*a390*/  ISETP.GT.AND P5, PT, R11.reuse, 0x9, P1 ;  /* 0x000000090b00780c */ /* 0x040fe20000fa4270 */
        /* <DEDUP_REMOVED lines=18> */
[C---:B------:R-:W-:Y:S02]  /*a4c0*/  ISETP.GT.AND P2, PT, R11.reuse, 0x29, P1 ;  /* 0x000000290b00780c */ /* 0x040fe40000f44270 */
        /* <DEDUP_REMOVED lines=81> */
.L_x_1007:
[----:B------:R-:W-:-:S05]  /*a9e0*/  IMAD.U32 R2, RZ, RZ, UR21 ;  /* 0x00000015ff027e24 */ /* 0x000fca000f8e00ff */
[----:B------:R-:W-:-:S13]  /*a9f0*/  ISETP.NE.AND P2, PT, R2, 0x1, PT ;  /* 0x000000010200780c */ /* 0x000fda0003f45270 */
[----:B------:R-:W0:Y:S02]  /*aa00*/  @P2 LDC.64 R10, c[0x0][0x9e8] ;  /* 0x00027a00ff0a2b82 */ /* 0x000e240000000a00 */
[----:B0-----:R-:W-:-:S05]  /*aa10*/  @P2 IMAD.HI.U32 R10, R143, R10, RZ ;  /* 0x0000000a8f0a2227 */ /* 0x001fca00078e00ff */
[----:B------:R-:W-:-:S07]  /*aa20*/  @P2 SHF.R.U32.HI R143, RZ, R11, R10 ;  /* 0x0000000bff8f2219 */ /* 0x000fce000001160a */
.L_x_1008:
[----:B------:R-:W-:Y:S05]  /*aa30*/  BSYNC B0 ;  /* 0x0000000000007941 */ /* 0x000fea0003800000 */
.L_x_1006:
[----:B------:R-:W-:-:S04]  /*aa40*/  IMAD R143, R143, R2, -R0 ;  /* 0x000000028f8f7224 */ /* 0x000fc800078e0a00 */
[----:B------:R-:W-:-:S05]  /*aa50*/  IMAD R143, R16, -0x2, R143 ;  /* 0xfffffffe108f7824 */ /* 0x000fca00078e028f */
[----:B------:R-:W-:Y:S02]  /*aa60*/  VIADDMNMX R8, R143, R2, R8, PT ;  /* 0x000000028f087246 */ /* 0x000fe40003800108 */
[----:B------:R-:W-:-:S07]  /*aa70*/  VIMNMX R12, R12, R143, !PT ;  /* 0x0000008f0c0c7248 */ /* 0x000fce0007fe0100 */
.L_x_1005:
        /* <DEDUP_REMOVED lines=109> */
[-CC-:B------:R-:W-:Y:S01]  /*b150*/  FFMA.FTZ R136, R123, R0.reuse, -R10.reuse ;  /* 0x000000007b887223 */ /* 0x180fe2000001080a */
        /* <DEDUP_REMOVED lines=39> */
[----:B------:R-:W-:Y:S01]  /*b3d0*/  FFMA.FTZ R122, R141, R0, -R10 ;  /* 0x000000008d7a7223 */ /* 0x000fe2000001080a */
[----:B------:R-:W-:Y:S01]  /*b3e0*/  FMNMX.FTZ R14, R43, R14, !PT ;  /* 0x0000000e2b0e7209 */ /* 0x000fe20007810000 */
[----:B------:R0:W-:Y:S01]  /*b3f0*/  MUFU.EX2 R35, R24 ;  /* 0x0000001800237308 */ /* 0x0001e20000000800 */
[----:B------:R-:W-:-:S02]  /*b400*/  ISETP.LT.OR P2, PT, R8, 0x61, P2 ;  /* 0x000000610800780c */ /* 0x000fc40001741670 */
[----:B------:R-:W-:Y:S02]  /*b410*/  FMNMX.FTZ R14, R151, R14, !PT ;  /* 0x0000000e970e7209 */ /* 0x000fe40007810000 */
[----:B------:R-:W-:Y:S02]  /*b420*/  ISETP.GT.AND P5, PT, R12, 0x68, P1 ;  /* 0x000000680c00780c */ /* 0x000fe40000fa4270 */
[----:B------:R-:W-:Y:S01]  /*b430*/  FMNMX.FTZ R11, R47, R14, !PT ;  /* 0x0000000e2f0b7209 */ /* 0x000fe20007810000 */
[----:B------:R-:W-:Y:S01]  /*b440*/  MUFU.EX2 R148, R148 ;  /* 0x0000009400947308 */ /* 0x000fe20000000800 */
[----:B------:R-:W-:Y:S02]  /*b450*/  FSEL R74, R74, -INF , !P2 ;  /* 0xff8000004a4a7808 */ /* 0x000fe40005000000 */
[----:B------:R-:W-:Y:S02]  /*b460*/  FMNMX.FTZ R14, R50, R11, !PT ;  /* 0x0000000b320e7209 */ /* 0x000fe40007810000 */
[----:B------:R-:W-:-:S02]  /*b470*/  ISETP.LT.OR P5, PT, R8, 0x69, P5 ;  /* 0x000000690800780c */ /* 0x000fc40002fa1670 */
[----:B------:R-:W-:Y:S01]  /*b480*/  FMNMX.FTZ R14, R51, R14, !PT ;  /* 0x0000000e330e7209 */ /* 0x000fe20007810000 */
[----:B------:R-:W-:Y:S01]  /*b490*/  MUFU.EX2 R150, R150 ;  /* 0x0000009600967308 */ /* 0x000fe20000000800 */
[----:B------:R-:W-:Y:S01]  /*b4a0*/  FSEL R125, R75, -INF , !P3 ;  /* 0xff8000004b7d7808 */ /* 0x000fe20005800000 */
[--C-:B------:R-:W-:Y:S01]  /*b4b0*/  FFMA.FTZ R75, R61, R0, -R10.reuse ;  /* 0x000000003d4b7223 */ /* 0x100fe2000001080a */
[----:B------:R-:W-:Y:S01]  /*b4c0*/  FMNMX.FTZ R14, R33, R14, !PT ;  /* 0x0000000e210e7209 */ /* 0x000fe20007810000 */
[----:B------:R-:W-:Y:S01]  /*b4d0*/  FFMA.FTZ R61, R73, R0, -R10 ;  /* 0x00000000493d7223 */ /* 0x000fe2000001080a */
[----:B------:R-:W-:Y:S02]  /*b4e0*/  ISETP.GT.AND P2, PT, R12, 0x70, P1 ;  /* 0x000000700c00780c */ /* 0x000fe40000f44270 */
[----:B------:R-:W-:Y:S01]  /*b4f0*/  FMNMX.FTZ R11, R55, R14, !PT ;  /* 0x0000000e370b7209 */ /* 0x000fe20007810000 */
[----:B------:R-:W-:Y:S01]  /*b500*/  MUFU.EX2 R7, R7 ;  /* 0x0000000700077308 */ /* 0x000fe20000000800 */
[----:B------:R-:W-:-:S02]  /*b510*/  FSEL R78, R78, -INF , !P5 ;  /* 0xff8000004e4e7808 */ /* 0x000fc40006800000 */
[----:B------:R-:W-:Y:S02]  /*b520*/  FMNMX.FTZ R14, R58, R11, !PT ;  /* 0x0000000b3a0e7209 */ /* 0x000fe40007810000 */
[C---:B------:R-:W-:Y:S02]  /*b530*/  ISETP.GT.AND P3, PT, R12.reuse, 0x71, P1 ;  /* 0x000000710c00780c */ /* 0x040fe40000f64270 */
[----:B------:R-:W-:Y:S01]  /*b540*/  FMNMX.FTZ R11, R59, R14, !PT ;  /* 0x0000000e3b0b7209 */ /* 0x000fe20007810000 */
[----:B------:R-:W-:Y:S01]  /*b550*/  MUFU.EX2 R144, R144 ;  /* 0x0000009000907308 */ /* 0x000fe20000000800 */
[----:B------:R-:W-:Y:S02]  /*b560*/  ISETP.GT.AND P5, PT, R12, 0x78, P1 ;  /* 0x000000780c00780c */ /* 0x000fe40000fa4270 */
        /* <DEDUP_REMOVED lines=21> */
[----:B------:R-:W-:Y:S02]  /*b6c0*/  FSEL R127, R82, -INF , !P2 ;  /* 0xff800000527f7808 */ /* 0x000fe40005000000 */
[----:B------:R-:W-:Y:S02]  /*b6d0*/  FMNMX.FTZ R12, R78, R11, !PT ;  /* 0x0000000b4e0c7209 */ /* 0x000fe40007810000 */
[----:B------:R-:W-:Y:S02]  /*b6e0*/  ISETP.LT.OR P5, PT, R8, 0x79, P5 ;  /* 0x000000790800780c */ /* 0x000fe40002fa1670 */
[----:B------:R-:W-:Y:S01]  /*b6f0*/  FMNMX.FTZ R12, R79, R12, !PT ;  /* 0x0000000c4f0c7209 */ /* 0x000fe20007810000 */
[----:B------:R-:W-:Y:S01]  /*b700*/  MUFU.EX2 R21, R21 ;  /* 0x0000001500157308 */ /* 0x000fe20000000800 */
[----:B------:R-:W-:-:S02]  /*b710*/  FSEL R83, R83, -INF , !P3 ;  /* 0xff80000053537808 */ /* 0x000fc40005800000 */
[----:B------:R-:W-:Y:S02]  /*b720*/  FMNMX.FTZ R12, R127, R12, !PT ;  /* 0x0000000c7f0c7209 */ /* 0x000fe40007810000 */
[----:B------:R-:W-:Y:S02]  /*b730*/  ISETP.LT.OR P1, PT, R8, 0x7a, P1 ;  /* 0x0000007a0800780c */ /* 0x000fe40000f21670 */
[----:B------:R-:W-:Y:S01]  /*b740*/  FSEL R86, R86, -INF , !P5 ;  /* 0xff80000056567808 */ /* 0x000fe20006800000 */
[----:B------:R-:W-:Y:S01]  /*b750*/  MUFU.EX2 R142, R142 ;  /* 0x0000008e008e7308 */ /* 0x000fe20000000800 */
[----:B------:R-:W-:Y:S02]  /*b760*/  FMNMX.FTZ R11, R83, R12, !PT ;  /* 0x0000000c530b7209 */ /* 0x000fe40007810000 */
[----:B------:R-:W-:Y:S02]  /*b770*/  FSEL R87, R87, -INF , !P1 ;  /* 0xff80000057577808 */ /* 0x000fe40004800000 */
[----:B------:R-:W-:-:S02]  /*b780*/  FMNMX.FTZ R8, R86, R11, !PT ;  /* 0x0000000b56087209 */ /* 0x000fc40007810000 */
[----:B------:R-:W-:Y:S01]  /*b790*/  FSEL R12, R2, RZ, P6 ;  /* 0x000000ff020c7208 */ /* 0x000fe20003000000 */
[----:B------:R-:W-:Y:S01]  /*b7a0*/  MUFU.EX2 R37, R37 ;  /* 0x0000002500257308 */ /* 0x000fe20000000800 */
[----:B------:R-:W-:-:S03]  /*b7b0*/  FMNMX.FTZ R8, R87, R8, !PT ;  /* 0x0000000857087209 */ /* 0x000fc60007810000 */
[----:B------:R-:W-:Y:S01]  /*b7c0*/  FADD.FTZ R69, -R12, R5 ;  /* 0x000000050c457221 */ /* 0x000fe20000010100 */
[----:B------:R-:W-:Y:S01]  /*b7d0*/  FFMA.FTZ R5, R85, R0, -R10 ;  /* 0x0000000055057223 */ /* 0x000fe2000001080a */
[----:B------:R-:W1:Y:S02]  /*b7e0*/  SHFL.BFLY PT, R11, R8, 0x2, 0x1f ;  /* 0x0c401f00080b7f89 */ /* 0x000e6400000e0000 */
[----:B------:R-:W-:Y:S08]  /*b7f0*/  MUFU.EX2 R136, R136 ;  /* 0x0000008800887308 */ /* 0x000ff00000000800 */
[----:B------:R-:W-:Y:S08]  /*b800*/  MUFU.EX2 R41, R41 ;  /* 0x0000002900297308 */ /* 0x000ff00000000800 */
[----:B------:R-:W-:Y:S01]  /*b810*/  MUFU.EX2 R138, R138 ;  /* 0x0000008a008a7308 */ /* 0x000fe20000000800 */
[----:B-1----:R-:W-:-:S07]  /*b820*/  FMNMX.FTZ R11, R8, R11, !PT ;  /* 0x0000000b080b7209 */ /* 0x002fce0007810000 */
[----:B------:R-:W-:Y:S01]  /*b830*/  MUFU.EX2 R45, R45 ;  /* 0x0000002d002d7308 */ /* 0x000fe20000000800 */
[----:B------:R-:W1:Y:S07]  /*b840*/  SHFL.BFLY PT, R8, R11, 0x1, 0x1f ;  /* 0x0c201f000b087f89 */ /* 0x000e6e00000e0000 */
[----:B------:R-:W-:Y:S08]  /*b850*/  MUFU.EX2 R132, R132 ;  /* 0x0000008400847308 */ /* 0x000ff00000000800 */
[----:B------:R-:W-:Y:S08]  /*b860*/  MUFU.EX2 R49, R49 ;  /* 0x0000003100317308 */ /* 0x000ff00000000800 */
[----:B------:R-:W-:Y:S01]  /*b870*/  MUFU.EX2 R134, R134 ;  /* 0x0000008600867308 */ /* 0x000fe20000000800 */
[----:B-1----:R-:W-:Y:S01]  /*b880*/  FMNMX.FTZ R11, R11, R8, !PT ;  /* 0x000000080b0b7209 */ /* 0x002fe20007810000 */
[----:B------:R-:W-:-:S03]  /*b890*/  FMUL.FTZ R8, R69, R0 ;  /* 0x0000000045087220 */ /* 0x000fc60000410000 */
[C---:B------:R-:W-:Y:S01]  /*b8a0*/  FSETP.NEU.FTZ.AND P1, PT, R11.reuse, -INF , PT ;  /* 0xff8000000b00780b */ /* 0x040fe20003f3d000 */
[----:B------:R-:W-:Y:S02]  /*b8b0*/  FMUL.FTZ R10, R11, R0 ;  /* 0x000000000b0a7220 */ /* 0x000fe40000410000 */
[----:B------:R-:W-:Y:S03]  /*b8c0*/  MUFU.EX2 R75, R75 ;  /* 0x0000004b004b7308 */ /* 0x000fe60000000800 */
[----:B------:R-:W-:-:S05]  /*b8d0*/  FSEL R10, R10, RZ, P1 ;  /* 0x000000ff0a0a7208 */ /* 0x000fca0000800000 */
[----:B------:R-:W1:Y:S01]  /*b8e0*/  MUFU.EX2 R8, R8 ;  /* 0x0000000800087308 */ /* 0x000e620000000800 */
        /* <DEDUP_REMOVED lines=9> */
[-CC-:B0-----:R-:W-:Y:S01]  /*b980*/  FFMA.FTZ R24, R147, R0.reuse, -R10.reuse ;  /* 0x0000000093187223 */ /* 0x181fe2000001080a */
[-C--:B------:R-:W-:Y:S01]  /*b990*/  FMUL.FTZ R6, R25, R0.reuse ;  /* 0x0000000019067220 */ /* 0x080fe20000410000 */
[-CC-:B------:R-:W-:Y:S01]  /*b9a0*/  FFMA.FTZ R147, R149, R0.reuse, -R10.reuse ;  /* 0x0000000095937223 */ /* 0x180fe2000001080a */
[-CC-:B------:R-:W-:Y:S01]  /*b9b0*/  FFMA.FTZ R26, R39, R0.reuse, -R10.reuse ;  /* 0x00000000271a7223 */ /* 0x180fe2000001080a */
[-CC-:B------:R-:W-:Y:S01]  /*b9c0*/  FFMA.FTZ R28, R43, R0.reuse, -R10.reuse ;  /* 0x000000002b1c7223 */ /* 0x180fe2000001080a */
[-CC-:B------:R-:W-:Y:S01]  /*b9d0*/  FFMA.FTZ R143, R151, R0.reuse, -R10.reuse ;  /* 0x00000000978f7223 */ /* 0x180fe2000001080a */
[--C-:B------:R-:W-:Y:S01]  /*b9e0*/  FFMA.FTZ R30, R47, R0, -R10.reuse ;  /* 0x000000002f1e7223 */ /* 0x100fe2000001080a */
[----:B------:R-:W0:Y:S01]  /*b9f0*/  MUFU.EX2 R6, R6 ;  /* 0x0000000600067308 */ /* 0x000e220000000800 */
[----:B-1----:R-:W-:Y:S01]  /*ba00*/  FFMA.FTZ R25, R8, R4, R35 ;  /* 0x0000000408197223 */ /* 0x002fe20000010023 */
[-CC-:B------:R-:W-:Y:S01]  /*ba10*/  FFMA.FTZ R137, R50, R0.reuse, -R10.reuse ;  /* 0x0000000032897223 */ /* 0x180fe2000001080a */
[-CC-:B------:R-:W-:Y:S01]  /*ba20*/  FFMA.FTZ R32, R51, R0.reuse, -R10.reuse ;  /* 0x0000000033207223 */ /* 0x180fe2000001080a */
[-CC-:B------:R-:W-:Y:S01]  /*ba30*/  FFMA.FTZ R139, R33, R0.reuse, -R10.reuse ;  /* 0x00000000218b7223 */ /* 0x180fe2000001080a */
[----:B------:R-:W-:Y:S01]  /*ba40*/  FADD.FTZ R25, R148, R25 ;  /* 0x0000001994197221 */ /* 0x000fe20000010000 */
[-CC-:B------:R-:W-:Y:S01]  /*ba50*/  FFMA.FTZ R34, R55, R0.reuse, -R10.reuse ;  /* 0x0000000037227223 */ /* 0x180fe2000001080a */
[-CC-:B------:R-:W-:Y:S01]  /*ba60*/  FFMA.FTZ R133, R58, R0.reuse, -R10.reuse ;  /* 0x000000003a857223 */ /* 0x180fe2000001080a */
[----:B------:R-:W1:Y:S01]  /*ba70*/  MUFU.EX2 R12, R12 ;  /* 0x0000000c000c7308 */ /* 0x000e620000000800 */
[----:B------:R-:W-:Y:S01]  /*ba80*/  FADD.FTZ R4, R150, R25 ;  /* 0x0000001996047221 */ /* 0x000fe20000010000 */
        /* <DEDUP_REMOVED lines=9> */
[----:B------:R-:W-:-:S05]  /*bb20*/  FFMA.FTZ R123, R86, R0, -R10 ;  /* 0x00000000567b7223 */ /* 0x000fca000001080a */
        /* <DEDUP_REMOVED lines=18> */
[----:B------:R-:W-:Y:S01]  /*bc50*/  FADD.FTZ R42, R142, R25 ;  /* 0x000000198e2a7221 */ /* 0x000fe20000010000 */
[----:B------:R-:W-:Y:S01]  /*bc60*/  FFMA.FTZ R25, R74, R0, -R10 ;  /* 0x000000004a197223 */ /* 0x000fe2000001080a */
        /* <DEDUP_REMOVED lines=8> */
[----:B------:R-:W-:Y:S01]  /*bcf0*/  FADD.FTZ R44, R138, R31 ;  /* 0x0000001f8a2c7221 */ /* 0x000fe20000010000 */
[----:B------:R-:W-:Y:S01]  /*bd00*/  FFMA.FTZ R31, R78, R0, -R10 ;  /* 0x000000004e1f7223 */ /* 0x000fe2000001080a */
        /* <DEDUP_REMOVED lines=80> */
.L_x_1009:
        /* <DEDUP_REMOVED lines=75> */
.L_x_991:
[----:B------:R-:W-:Y:S06]  /*c6c0*/  BAR.ARV 0x8, 0x200 ;  /* 0x0208000000007b1d */ /* 0x000fec0000002000 */
[----:B------:R-:W-:Y:S05]  /*c6d0*/  @!P0 BRA `(.L_x_1011) ;  /* 0x0000000000048947 */ /* 0x000fea0003800000 */
[----:B------:R-:W-:Y:S01]  /*c6e0*/  BPT.TRAP 0x1 ;  /* 0x000000040000795c */ /* 0x000fe20000300000 */
.L_x_1011:
[----:B------:R-:W-:Y:S01]  /*c6f0*/  ULEA UR5, UR36, UR45, 0x3 ;  /* 0x0000002d24057291 */ /* 0x000fe2000f8e183f */
[----:B------:R-:W-:-:S05]  /*c700*/  IMAD.U32 R5, RZ, RZ, UR46 ;  /* 0x0000002eff057e24 */ /* 0x000fca000f8e00ff */
[----:B------:R-:W-:-:S04]  /*c710*/  SHF.L.U32 R5, R5, 0x1f, RZ ;  /* 0x0000001f05057819 */ /* 0x000fc800000006ff */
[----:B------:R0:W1:Y:S01]  /*c720*/  SYNCS.PHASECHK.TRANS64.TRYWAIT P1, [UR5+0x16850], R5 ;  /* 0x01685005ff0075a7 */ /* 0x0000620008020145 */
[----:B------:R-:W-:Y:S05]  /*c730*/  @!P0 BRA `(.L_x_1012) ;  /* 0x0000000000048947 */ /* 0x000fea0003800000 */
[----:B------:R-:W-:Y:S01]  /*c740*/  BPT.TRAP 0x1 ;  /* 0x000000040000795c */ /* 0x000fe20000300000 */
.L_x_1012:
[----:B-1----:R-:W-:Y:S05]  /*c750*/  @P1 BRA `(.L_x_1013) ;  /* 0x0000000000081947 */ /* 0x002fea0003800000 */
[----:B------:R-:W1:Y:S02]  /*c760*/  SYNCS.PHASECHK.TRANS64.TRYWAIT P1, [UR5+0x16850], R5 ;  /* 0x01685005ff0075a7 */ /* 0x000e640008020145 */
[----:B-1----:R-:W-:Y:S05]  /*c770*/  @!P1 BRA `(.L_x_1014) ;  /* 0x00000068002c9947 */ /* 0x002fea0003800000 */
.L_x_1013:
[----:B------:R-:W-:Y:S01]  /*c780*/  UIADD3 UR45, UR45, 0x400, URZ ;  /* 0x000004002d2d7890 */ /* 0x000fe2000fffe03f */
[----:B------:R-:W-:Y:S01]  /*c790*/  WARPGROUP.ARRIVE ;  /* 0x00000000000079c5 */ /* 0x000fe20000000000 */
[----:B------:R-:W-:Y:S01]  /*c7a0*/  UMOV UR7, 0x40000040 ;  /* 0x4000004000077882 */ /* 0x000fe20000000000 */
[----:B01----:R-:W0:Y:S01]  /*c7b0*/  SHFL.BFLY PT, R5, R4, 0x2, 0x1f ;  /* 0x0c401f0004057f89 */ /* 0x003e2200000e0000 */
[----:B------:R-:W-:Y:S01]  /*c7c0*/  USHF.R.U32.HI UR45, URZ, 0x4, UR45 ;  /* 0x000000043f2d7899 */ /* 0x000fe2000801162d */
[----:B------:R-:W-:Y:S01]  /*c7d0*/  CS2R R34, SRZ ;  /* 0x0000000000227805 */ /* 0x000fe2000001ff00 */
[----:B------:R-:W-:Y:S01]  /*c7e0*/  IMAD.MOV.U32 R25, RZ, RZ, -0x800000 ;  /* 0xff800000ff197424 */ /* 0x000fe200078e00ff */
[----:B------:R-:W1:Y:S01]  /*c7f0*/  SHFL.BFLY PT, R6, R3, 0x2, 0x1f ;  /* 0x0c401f0003067f89 */ /* 0x000e6200000e0000 */
[----:B------:R-:W-:Y:S01]  /*c800*/  ULOP3.LUT UR4, UR45, 0x3fff, URZ, 0xc0, !UPT ;  /* 0x00003fff2d047892 */ /* 0x000fe2000f8ec03f */
[----:B------:R-:W-:-:S03]  /*c810*/  IMAD.MOV.U32 R24, RZ, RZ, -0x800000 ;  /* 0xff800000ff187424 */ /* 0x000fc600078e00ff */
[----:B------:R-:W-:-:S07]  /*c820*/  ULEA UR4, UR36, UR4, 0xa ;  /* 0x0000000424047291 */ /* 0x000fce000f8e503f */
[----:B------:R-:W-:Y:S02]  /*c830*/  UMOV UR6, UR4 ;  /* 0x0000000400067c82 */ /* 0x000fe40008000000 */
[----:B------:R-:W-:Y:S01]  /*c840*/  HGMMA.64x64x16.F32.BF16 R88, R148, gdesc[UR4].tnspB, R88, gsb0 ;  /* 0x40e0000494587df0 */ /* 0x000fe20008001858 */
[----:B------:R-:W-:Y:S01]  /*c850*/  UIADD3 UR6, UR4, 0x80, URZ ;  /* 0x0000008004067890 */ /* 0x000fe2000fffe03f */
[----:B------:R-:W-:Y:S01]  /*c860*/  UMOV UR7, 0x40000040 ;  /* 0x4000004000077882 */ /* 0x000fe20000000000 */
[----:B0-----:R-:W-:Y:S01]  /*c870*/  FADD.FTZ R5, R5, R4 ;  /* 0x0000000405057221 */ /* 0x001fe20000010000 */
[----:B-1----:R-:W-:-:S04]  /*c880*/  FADD.FTZ R7, R6, R3 ;  /* 0x0000000306077221 */ /* 0x002fc80000010000 */
[----:B------:R-:W0:Y:S04]  /*c890*/  SHFL.BFLY PT, R6, R5, 0x1, 0x1f ;  /* 0x0c201f0005067f89 */ /* 0x000e2800000e0000 */
[----:B------:R-:W1:Y:S01]  /*c8a0*/  SHFL.BFLY PT, R8, R7, 0x1, 0x1f ;  /* 0x0c201f0007087f89 */ /* 0x000e6200000e0000 */
[----:B0-----:R-:W-:Y:S01]  /*c8b0*/  FADD.FTZ R9, R5, R6 ;  /* 0x0000000605097221 */ /* 0x001fe20000010000 */
[----:B-1----:R-:W-:-:S04]  /*c8c0*/  FADD.FTZ R8, R7, R8 ;  /* 0x0000000807087221 */ /* 0x002fc80000010000 */
[----:B------:R-:W-:Y:S02]  /*c8d0*/  FSETP.NE.FTZ.AND P1, PT, R9, RZ, PT ;  /* 0x000000ff0900720b */ /* 0x000fe40003f35000 */
        /* <DEDUP_REMOVED lines=13> */
[----:B------:R-:W-:Y:S01]  /*c9b0*/  UIADD3 UR6, UR4, 0x100, URZ ;  /* 0x0000010004067890 */ /* 0x000fe2000fffe03f */
[----:B------:R-:W-:Y:S01]  /*c9c0*/  @P2 FFMA.FTZ R24, R5, R11, R6 ;  /* 0x0000000b05182223 */ /* 0x000fe20000010006 */
        /* <DEDUP_REMOVED lines=33> */
.L_x_1015:
        /* <DEDUP_REMOVED lines=30> */
[----:B------:R-:W-:Y:S01]  /*cdc0*/  USEL UR4, URZ, 0x1, UP0 ;  /* 0x000000013f047887 */ /* 0x000fe20008000000 */
[-C--:B------:R-:W-:Y:S01]  /*cdd0*/  FMUL.FTZ R110, R110, R35.reuse ;  /* 0x000000236e6e7220 */ /* 0x080fe20000410000 */
[-C--:B------:R-:W-:Y:S01]  /*cde0*/  FMUL.FTZ R15, R111, R35.reuse ;  /* 0x000000236f0f7220 */ /* 0x080fe20000410000 */
[-C--:B------:R-:W-:Y:S01]  /*cdf0*/  FMUL.FTZ R114, R114, R35.reuse ;  /* 0x0000002372727220 */ /* 0x080fe20000410000 */
[-C--:B------:R-:W-:Y:S01]  /*ce00*/  FMUL.FTZ R33, R115, R35.reuse ;  /* 0x0000002373217220 */ /* 0x080fe20000410000 */
[-C--:B------:R-:W-:Y:S01]  /*ce10*/  FMUL.FTZ R118, R118, R35.reuse ;  /* 0x0000002376767220 */ /* 0x080fe20000410000 */
[----:B------:R-:W-:Y:S01]  /*ce20*/  FMUL.FTZ R34, R117, R34 ;  /* 0x0000002275227220 */ /* 0x000fe20000410000 */
[----:B------:R-:W-:Y:S01]  /*ce30*/  PLOP3.LUT P0, PT, PT, PT, PT, 0x8, 0x0 ;  /* 0x000000000000781c */ /* 0x000fe20003f0e170 */
[----:B------:R-:W-:Y:S01]  /*ce40*/  FMUL.FTZ R35, R119, R35 ;  /* 0x0000002377237220 */ /* 0x000fe20000410000 */
[----:B------:R-:W-:-:S02]  /*ce50*/  UIADD3 UR47, UR47, 0x1, URZ ;  /* 0x000000012f2f7890 */ /* 0x000fc4000fffe03f */
[----:B------:R-:W-:Y:S02]  /*ce60*/  USEL UR36, UR36, URZ, UP0 ;  /* 0x0000003f24247287 */ /* 0x000fe40008000000 */
[----:B------:R-:W-:-:S12]  /*ce70*/  ULOP3.LUT UR46, UR46, UR4, URZ, 0x3c, !UPT ;  /* 0x000000042e2e7292 */ /* 0x000fd8000f8e3c3f */
.L_x_937:
[----:B------:R-:W0:Y:S01]  /*ce80*/  S2R R3, SR_CgaCtaId ;  /* 0x0000000000037919 */ /* 0x000e220000008800 */
[----:B------:R-:W-:Y:S01]  /*ce90*/  MOV R0, 0x400 ;  /* 0x0000040000007802 */ /* 0x000fe20000000f00 */
[----:B------:R-:W-:Y:S01]  /*cea0*/  BSSY B0, `(.L_x_1016) ;  /* 0x0000144000007945 */ /* 0x000fe20003800000 */
[----:B------:R-:W-:Y:S02]  /*ceb0*/  BAR.SYNC.DEFER_BLOCKING 0x5, 0x200 ;  /* 0x0148000000007b1d */ /* 0x000fe40000010000 */
[----:B0-----:R-:W-:-:S05]  /*cec0*/  LEA R0, R3, R0, 0x18 ;  /* 0x0000000003007211 */ /* 0x001fca00078ec0ff */
[----:B------:R-:W0:Y:S02]  /*ced0*/  LDS R2, [R0+0x168d0] ;  /* 0x0168d00000027984 */ /* 0x000e240000000800 */
[----:B0-----:R-:W-:Y:S01]  /*cee0*/  R2UR UR4, R2 ;  /* 0x00000000020472ca */ /* 0x001fe200000e0000 */
[----:B------:R-:W-:Y:S06]  /*cef0*/  BAR.ARV 0x4, 0x200 ;  /* 0x0108000000007b1d */ /* 0x000fec0000002000 */
[----:B------:R-:W-:Y:S08]  /*cf00*/  @P0 BRA `(.L_x_1017) ;  /* 0x0000000c00180947 */ /* 0x000ff00003800000 */
[----:B------:R-:W0:Y:S01]  /*cf10*/  S2R R5, SR_SWINHI ;  /* 0x0000000000057919 */ /* 0x000e220000002f00 */
[----:B------:R-:W1:Y:S01]  /*cf20*/  LDC R30, c[0x0][0xbe8] ;  /* 0x0002fa00ff1e7b82 */ /* 0x000e620000000800 */
[----:B------:R-:W-:Y:S01]  /*cf30*/  USHF.R.S32.HI UR12, URZ, 0x1f, UR41 ;  /* 0x0000001f3f0c7899 */ /* 0x000fe20008011429 */
[----:B------:R-:W-:Y:S01]  /*cf40*/  VIADD R47, R17, UR38 ;  /* 0x00000026112f7c36 */ /* 0x000fe20008000000 */
[----:B------:R-:W-:Y:S01]  /*cf50*/  ULDC.64 UR8, c[0x0][0xb90] ;  /* 0x0002e40000087ab9 */ /* 0x000fe20000000a00 */
[----:B------:R-:W-:Y:S01]  /*cf60*/  USHF.R.S32.HI UR13, URZ, 0x1f, UR39 ;  /* 0x0000001f3f0d7899 */ /* 0x000fe20008011427 */
[----:B------:R-:W-:Y:S01]  /*cf70*/  F2FP.BF16.F32.PACK_AB R12, R12, R41 ;  /* 0x000000290c0c723e */ /* 0x000fe200000010ff */
[----:B------:R-:W-:Y:S01]  /*cf80*/  UIMAD UR5, UR12, UR8, URZ ;  /* 0x000000080c0572a4 */ /* 0x000fe2000f8e023f */
[----:B------:R-:W-:Y:S01]  /*cf90*/  F2FP.BF16.F32.PACK_AB R13, R13, R106 ;  /* 0x0000006a0d0d723e */ /* 0x000fe200000010ff */
[----:B------:R-:W-:Y:S01]  /*cfa0*/  UIMAD.WIDE.U32 UR6, UR41, UR8, URZ ;  /* 0x00000008290672a5 */ /* 0x000fe2000f8e003f */
[----:B------:R-:W-:Y:S01]  /*cfb0*/  F2FP.BF16.F32.PACK_AB R14, R14, R37 ;  /* 0x000000250e0e723e */ /* 0x000fe200000010ff */
[----:B------:R-:W-:Y:S01]  /*cfc0*/  UIMAD UR5, UR41, UR9, UR5 ;  /* 0x00000009290572a4 */ /* 0x000fe2000f8e0205 */
[----:B------:R-:W-:Y:S01]  /*cfd0*/  F2FP.BF16.F32.PACK_AB R15, R15, R110 ;  /* 0x0000006e0f0f723e */ /* 0x000fe200000010ff */
[----:B------:R-:W-:Y:S01]  /*cfe0*/  ULDC.64 UR10, c[0x0][0xb98] ;  /* 0x0002e600000a7ab9 */ /* 0x000fe20000000a00 */
[----:B------:R-:W-:Y:S01]  /*cff0*/  F2FP.BF16.F32.PACK_AB R32, R32, R29 ;  /* 0x0000001d2020723e */ /* 0x000fe200000010ff */
[----:B------:R-:W-:Y:S01]  /*d000*/  UIMAD UR8, UR13, UR10, URZ ;  /* 0x0000000a0d0872a4 */ /* 0x000fe2000f8e023f */
[----:B------:R-:W-:Y:S01]  /*d010*/  F2FP.BF16.F32.PACK_AB R33, R33, R114 ;  /* 0x000000722121723e */ /* 0x000fe200000010ff */
[----:B------:R-:W-:Y:S01]  /*d020*/  UIADD3 UR7, UR7, UR5, URZ ;  /* 0x0000000507077290 */ /* 0x000fe2000fffe03f */
[----:B------:R-:W-:Y:S01]  /*d030*/  F2FP.BF16.F32.PACK_AB R34, R34, R21 ;  /* 0x000000152222723e */ /* 0x000fe200000010ff */
[----:B------:R-:W-:Y:S01]  /*d040*/  UIMAD UR8, UR39, UR11, UR8 ;  /* 0x0000000b270872a4 */ /* 0x000fe2000f8e0208 */
[----:B------:R-:W-:Y:S01]  /*d050*/  F2FP.BF16.F32.PACK_AB R35, R35, R118 ;  /* 0x000000762323723e */ /* 0x000fe200000010ff */
[----:B------:R-:W-:Y:S01]  /*d060*/  UIMAD.WIDE.U32 UR6, UR39, UR10, UR6 ;  /* 0x0000000a270672a5 */ /* 0x000fe2000f8e0006 */
[----:B------:R-:W-:-:S02]  /*d070*/  ULDC UR5, c[0x0][0xa88] ;  /* 0x0002a20000057ab9 */ /* 0x000fc40000000800 */
[----:B------:R-:W-:Y:S01]  /*d080*/  ULDC.64 UR10, c[0x0][0xaf0] ;  /* 0x0002bc00000a7ab9 */ /* 0x000fe20000000a00 */
[----:B------:R-:W-:Y:S01]  /*d090*/  BAR.SYNC.DEFER_BLOCKING 0x1, 0x180 ;  /* 0x0046000000007b1d */ /* 0x000fe20000010000 */
[----:B-1----:R-:W-:Y:S01]  /*d0a0*/  ISETP.NE.AND P1, PT, R30, 0x1, PT ;  /* 0x000000011e00780c */ /* 0x002fe20003f25270 */
[----:B------:R-:W-:-:S04]  /*d0b0*/  IMAD.U32 R36, RZ, RZ, UR8 ;  /* 0x00000008ff247e24 */ /* 0x000fc8000f8e00ff */
[----:B------:R-:W-:Y:S01]  /*d0c0*/  ULDC.64 UR8, c[0x0][0xae8] ;  /* 0x0002ba0000087ab9 */ /* 0x000fe20000000a00 */
[----:B------:R-:W-:Y:S02]  /*d0d0*/  MOV R2, R0 ;  /* 0x0000000000027202 */ /* 0x000fe40000000f00 */
[----:B0-----:R-:W-:Y:S01]  /*d0e0*/  MOV R3, R5 ;  /* 0x0000000500037202 */ /* 0x001fe20000000f00 */
[----:B------:R-:W-:Y:S02]  /*d0f0*/  IMAD R5, R152, 0x40, R22 ;  /* 0x0000004098057824 */ /* 0x000fe400078e0216 */
[--C-:B------:R-:W-:Y:S02]  /*d100*/  IMAD.WIDE R10, R156, 0x2, R2.reuse ;  /* 0x000000029c0a7825 */ /* 0x100fe400078e0202 */
[----:B------:R-:W0:Y:S02]  /*d110*/  @P1 LDC R20, c[0x0][0xbec] ;  /* 0x0002fb00ff141b82 */ /* 0x000e240000000800 */
[----:B------:R-:W-:Y:S01]  /*d120*/  IMAD.WIDE R2, R5, 0x2, R2 ;  /* 0x0000000205027825 */ /* 0x000fe200078e0202 */
[----:B------:R-:W-:-:S02]  /*d130*/  LOP3.LUT R4, R10, 0x380, RZ, 0xc0, !PT ;  /* 0x000003800a047812 */ /* 0x000fc400078ec0ff */
[----:B------:R-:W-:Y:S02]  /*d140*/  IADD3 R39, P0, R10, 0x60, RZ ;  /* 0x000000600a277810 */ /* 0x000fe40007f1e0ff */
[----:B------:R-:W-:Y:S01]  /*d150*/  SHF.R.U64 R5, R4, 0x3, RZ ;  /* 0x0000000304057819 */ /* 0x000fe200000012ff */
[----:B------:R-:W1:Y:S01]  /*d160*/  @P1 LDC R45, c[0x0][0xbf0] ;  /* 0x0002fc00ff2d1b82 */ /* 0x000e620000000800 */
[----:B------:R-:W-:Y:S01]  /*d170*/  LOP3.LUT R4, R39, 0x380, RZ, 0xc0, !PT ;  /* 0x0000038027047812 */ /* 0x000fe200078ec0ff */
[----:B------:R-:W-:Y:S01]  /*d180*/  IMAD.X R9, RZ, RZ, R11, P0 ;  /* 0x000000ffff097224 */ /* 0x000fe200000e060b */
[----:B------:R-:W-:Y:S02]  /*d190*/  IADD3 R27, P3, R10, 0x20, RZ ;  /* 0x000000200a1b7810 */ /* 0x000fe40007f7e0ff */
[----:B------:R-:W-:Y:S02]  /*d1a0*/  SHF.R.U64 R4, R4, 0x3, RZ ;  /* 0x0000000304047819 */ /* 0x000fe400000012ff */
[----:B------:R-:W-:-:S02]  /*d1b0*/  IADD3 R31, P2, R10, 0x40, RZ ;  /* 0x000000400a1f7810 */ /* 0x000fc40007f5e0ff */
[----:B------:R-:W-:Y:S02]  /*d1c0*/  LOP3.LUT R8, R4, R39, RZ, 0x3c, !PT ;  /* 0x0000002704087212 */ /* 0x000fe400078e3cff */
[----:B------:R-:W-:Y:S01]  /*d1d0*/  LOP3.LUT R4, R27, 0x380, RZ, 0xc0, !PT ;  /* 0x000003801b047812 */ /* 0x000fe200078ec0ff */
[----:B------:R-:W-:Y:S01]  /*d1e0*/  IMAD.X R7, RZ, RZ, R11, P2 ;  /* 0x000000ffff077224 */ /* 0x000fe200010e060b */
[----:B------:R-:W-:Y:S02]  /*d1f0*/  LOP3.LUT R6, R31, 0x380, RZ, 0xc0, !PT ;  /* 0x000003801f067812 */ /* 0x000fe400078ec0ff */
[----:B------:R-:W-:Y:S01]  /*d200*/  SHF.R.U64 R4, R4, 0x3, RZ ;  /* 0x0000000304047819 */ /* 0x000fe200000012ff */
[----:B0-----:R-:W-:Y:S01]  /*d210*/  @P1 IMAD.HI.U32 R20, R47, R20, RZ ;  /* 0x000000142f141227 */ /* 0x001fe200078e00ff */
[----:B------:R-:W-:Y:S02]  /*d220*/  SHF.R.U64 R6, R6, 0x3, RZ ;  /* 0x0000000306067819 */ /* 0x000fe400000012ff */
[----:B------:R-:W-:-:S02]  /*d230*/  IADD3 R39, P2, R2, 0x3000, RZ ;  /* 0x0000300002277810 */ /* 0x000fc40007f5e0ff */
[----:B------:R-:W-:Y:S01]  /*d240*/  LOP3.LUT R4, R4, R27, RZ, 0x3c, !PT ;  /* 0x0000001b04047212 */ /* 0x000fe200078e3cff */
[----:B------:R-:W-:Y:S01]  /*d250*/  IMAD.MOV.U32 R27, RZ, RZ, R47 ;  /* 0x000000ffff1b7224 */ /* 0x000fe200078e002f */
[----:B------:R-:W-:Y:S01]  /*d260*/  LOP3.LUT R6, R6, R31, RZ, 0x3c, !PT ;  /* 0x0000001f06067212 */ /* 0x000fe200078e3cff */
[----:B------:R-:W-:Y:S01]  /*d270*/  IMAD.X R21, RZ, RZ, R3, P2 ;  /* 0x000000ffff157224 */ /* 0x000fe200010e0603 */
[----:B------:R-:W-:Y:S02]  /*d280*/  LOP3.LUT R31, R39, 0x380, RZ, 0xc0, !PT ;  /* 0x00000380271f7812 */ /* 0x000fe400078ec0ff */
[----:B-1----:R-:W-:Y:S02]  /*d290*/  @P1 SHF.R.U32.HI R27, RZ, R45, R20 ;  /* 0x0000002dff1b1219 */ /* 0x002fe40000011614 */
[----:B------:R-:W-:Y:S02]  /*d2a0*/  SHF.R.U64 R20, R31, 0x3, RZ ;  /* 0x000000031f147819 */ /* 0x000fe400000012ff */
[----:B------:R-:W-:Y:S01]  /*d2b0*/  LOP3.LUT R10, R5, R10, RZ, 0x3c, !PT ;  /* 0x0000000a050a7212 */ /* 0x000fe200078e3cff */
[----:B------:R-:W-:Y:S01]  /*d2c0*/  IMAD.MOV R31, RZ, RZ, -R27 ;  /* 0x000000ffff1f7224 */ /* 0x000fe200078e0a1b */
[----:B------:R-:W-:Y:S01]  /*d2d0*/  MOV R40, R8 ;  /* 0x0000000800287202 */ /* 0x000fe20000000f00 */
[----:B------:R-:W-:Y:S01]  /*d2e0*/  IMAD.X R5, RZ, RZ, R11, P3 ;  /* 0x000000ffff057224 */ /* 0x000fe200018e060b */
[----:B------:R-:W-:Y:S01]  /*d2f0*/  MOV R44, R10 ;  /* 0x0000000a002c7202 */ /* 0x000fe20000000f00 */
[----:B------:R-:W-:Y:S01]  /*d300*/  IMAD R31, R30, R31, R47 ;  /* 0x0000001f1e1f7224 */ /* 0x000fe200078e022f */
[----:B------:R-:W-:-:S02]  /*d310*/  SHF.R.S32.HI R11, RZ, 0x1f, R27 ;  /* 0x0000001fff0b7819 */ /* 0x000fc4000001141b */
[----:B------:R-:W-:Y:S02]  /*d320*/  IADD3 R10, P0, R27, UR6, RZ ;  /* 0x000000061b0a7c10 */ /* 0x000fe4000ff1e0ff */
[----:B------:R-:W-:Y:S02]  /*d330*/  SHF.R.S32.HI R27, RZ, 0x1f, R31 ;  /* 0x0000001fff1b7819 */ /* 0x000fe4000001141f */
[----:B------:R-:W-:Y:S01]  /*d340*/  IADD3.X R11, R11, UR7, R36, P0, !PT ;  /* 0x000000070b0b7c10 */ /* 0x000fe200087fe424 */
[----:B------:R-:W-:Y:S01]  /*d350*/  ULDC.64 UR6, c[0x0][0xb88] ;  /* 0x0002e20000067ab9 */ /* 0x000fe20000000a00 */
[----:B------:R-:W-:Y:S01]  /*d360*/  IADD3 R43, P3, R2, 0x1800, RZ ;  /* 0x00001800022b7810 */ /* 0x000fe20007f7e0ff */
[----:B------:R-:W-:Y:S01]  /*d370*/  IMAD R8, R27, UR6, RZ ;  /* 0x000000061b087c24 */ /* 0x000fe2000f8e02ff */
[----:B------:R-:W-:Y:S01]  /*d380*/  MOV R42, R6 ;  /* 0x00000006002a7202 */ /* 0x000fe20000000f00 */
[----:B------:R-:W-:Y:S01]  /*d390*/  IMAD.WIDE.U32 R6, R31, UR6, R10 ;  /* 0x000000061f067c25 */ /* 0x000fe2000f8e000a */
[----:B------:R-:W-:-:S02]  /*d3a0*/  LOP3.LUT R28, R43, 0x380, RZ, 0xc0, !PT ;  /* 0x000003802b1c7812 */ /* 0x000fc400078ec0ff */
[----:B------:R-:W-:Y:S01]  /*d3b0*/  LOP3.LUT P0, RZ, R153, 0x3, RZ, 0xc0, !PT ;  /* 0x0000000399ff7812 */ /* 0x000fe2000780c0ff */
[----:B------:R-:W-:Y:S01]  /*d3c0*/  IMAD R9, R31, UR7, R8 ;  /* 0x000000071f097c24 */ /* 0x000fe2000f8e0208 */
[----:B------:R-:W-:Y:S01]  /*d3d0*/  ULDC.64 UR6, c[0x0][0xb50] ;  /* 0x0002d40000067ab9 */ /* 0x000fe20000000a00 */
[----:B------:R-:W-:Y:S01]  /*d3e0*/  VIADD R10, R155, UR38 ;  /* 0x000000269b0a7c36 */ /* 0x000fe20008000000 */
[----:B------:R-:W-:Y:S01]  /*d3f0*/  SHF.R.U64 R28, R28, 0x3, RZ ;  /* 0x000000031c1c7819 */ /* 0x000fe200000012ff */
[----:B------:R-:W-:Y:S01]  /*d400*/  IMAD R31, R30, UR5, RZ ;  /* 0x000000051e1f7c24 */ /* 0x000fe2000f8e02ff */
[----:B------:R-:W-:Y:S01]  /*d410*/  LEA R36, P5, R6, UR6, 0x2 ;  /* 0x0000000606247c11 */ /* 0x000fe2000f8a10ff */
[----:B------:R-:W-:Y:S01]  /*d420*/  IMAD.IADD R7, R7, 0x1, R9 ;  /* 0x0000000107077824 */ /* 0x000fe200078e0209 */
[----:B------:R-:W-:Y:S01]  /*d430*/  LOP3.LUT R28, R28, R43, RZ, 0x3c, !PT ;  /* 0x0000002b1c1c7212 */ /* 0x000fe200078e3cff */
[C---:B------:R-:W-:Y:S01]  /*d440*/  VIADD R8, R10.reuse, 0x8 ;  /* 0x000000080a087836 */ /* 0x040fe20000000000 */
[----:B------:R-:W-:Y:S01]  /*d450*/  MOV R43, R4 ;  /* 0x00000004002b7202 */ /* 0x000fe20000000f00 */
[----:B------:R-:W-:Y:S01]  /*d460*/  SHFL.IDX PT, R38, R36, 0x1, 0x1c1f ;  /* 0x003c1f0024267f89 */ /* 0x000fe200000e0000 */
[----:B------:R-:W-:Y:S01]  /*d470*/  ISETP.GE.OR P4, PT, R10, R31, P0 ;  /* 0x0000001f0a00720c */ /* 0x000fe20000786670 */
[----:B------:R-:W-:Y:S01]  /*d480*/  IMAD.X R29, RZ, RZ, R3, P3 ;  /* 0x000000ffff1d7224 */ /* 0x000fe200018e0603 */
[----:B------:R-:W-:-:S02]  /*d490*/  LEA.HI.X R45, R6, UR7, R7, 0x2, P5 ;  /* 0x00000007062d7c11 */ /* 0x000fc4000a8f1407 */
[----:B------:R-:W-:Y:S02]  /*d4a0*/  ISETP.GE.OR P0, PT, R8, R31, P0 ;  /* 0x0000001f0800720c */ /* 0x000fe40000706670 */
[----:B------:R-:W-:Y:S01]  /*d4b0*/  F2FP.BF16.F32.PACK_AB R4, R89, R26 ;  /* 0x0000001a5904723e */ /* 0x000fe200000010ff */
[----:B------:R-:W-:Y:S01]  /*d4c0*/  SHFL.IDX PT, R27, R45, RZ, 0x1c1f ;  /* 0x001c1fff2d1b7589 */ /* 0x000fe200000e0000 */
[----:B------:R-:W-:Y:S02]  /*d4d0*/  F2FP.BF16.F32.PACK_AB R5, R91, R90 ;  /* 0x0000005a5b05723e */ /* 0x000fe400000010ff */
[----:B------:R-:W-:Y:S01]  /*d4e0*/  F2FP.BF16.F32.PACK_AB R6, R93, R92 ;  /* 0x0000005c5d06723e */ /* 0x000fe200000010ff */
[----:B------:R0:W1:Y:S01]  /*d4f0*/  SHFL.IDX PT, R26, R36, RZ, 0x1c1f ;  /* 0x001c1fff241a7589 */ /* 0x00006200000e0000 */
[----:B------:R-:W-:Y:S02]  /*d500*/  F2FP.BF16.F32.PACK_AB R7, R95, R94 ;  /* 0x0000005e5f07723e */ /* 0x000fe400000010ff */
[----:B------:R-:W-:-:S02]  /*d510*/  F2FP.BF16.F32.PACK_AB R8, R97, R96 ;  /* 0x000000606108723e */ /* 0x000fc400000010ff */
[----:B------:R-:W-:Y:S01]  /*d520*/  F2FP.BF16.F32.PACK_AB R9, R99, R98 ;  /* 0x000000626309723e */ /* 0x000fe200000010ff */
[----:B------:R-:W-:Y:S01]  /*d530*/  STSM.16.M88.4 [R44], R4 ;  /* 0x000000042c007844 */ /* 0x000fe20000000200 */
[----:B------:R-:W-:Y:S02]  /*d540*/  F2FP.BF16.F32.PACK_AB R10, R101, R100 ;  /* 0x00000064650a723e */ /* 0x000fe400000010ff */
[----:B------:R-:W-:Y:S02]  /*d550*/  F2FP.BF16.F32.PACK_AB R11, R103, R102 ;  /* 0x00000066670b723e */ /* 0x000fe400000010ff */
[----:B------:R-:W-:Y:S02]  /*d560*/  LOP3.LUT R20, R20, R39, RZ, 0x3c, !PT ;  /* 0x0000002714147212 */ /* 0x000fe400078e3cff */
[----:B------:R-:W2:Y:S01]  /*d570*/  SHFL.IDX PT, R39, R45, 0x1, 0x1c1f ;  /* 0x003c1f002d277f89 */ /* 0x000ea200000e0000 */
[----:B------:R-:W-:-:S03]  /*d580*/  LOP3.LUT R37, R2, 0x380, RZ, 0xc0, !PT ;  /* 0x0000038002257812 */ /* 0x000fc600078ec0ff */
[----:B------:R3:W-:Y:S01]  /*d590*/  STSM.16.M88.4 [R43], R8 ;  /* 0x000000082b007844 */ /* 0x0007e20000000200 */
[----:B------:R-:W-:-:S03]  /*d5a0*/  SHF.R.U64 R37, R37, 0x3, RZ ;  /* 0x0000000325257819 */ /* 0x000fc600000012ff */
[----:B------:R4:W-:Y:S01]  /*d5b0*/  STSM.16.M88.4 [R42], R12 ;  /* 0x0000000c2a007844 */ /* 0x0009e20000000200 */
[----:B0-----:R-:W-:Y:S01]  /*d5c0*/  LOP3.LUT R36, R37, R2, RZ, 0x3c, !PT ;  /* 0x0000000225247212 */ /* 0x001fe200078e3cff */
[----:B------:R-:W-:Y:S02]  /*d5d0*/  IMAD.MOV.U32 R37, RZ, RZ, R3 ;  /* 0x000000ffff257224 */ /* 0x000fe400078e0003 */
[----:B------:R0:W-:Y:S01]  /*d5e0*/  STSM.16.M88.4 [R40], R32 ;  /* 0x0000002028007844 */ /* 0x0001e20000000200 */
[----:B------:R-:W-:Y:S06]  /*d5f0*/  BAR.SYNC.DEFER_BLOCKING 0x1, 0x180 ;  /* 0x0046000000007b1d */ /* 0x000fec0000010000 */
[----:B-1----:R1:W-:Y:S04]  /*d600*/  @!P4 ST.E desc[UR52][R26.64], R25 ;  /* 0x000000191a00c985 */ /* 0x0023e8000c101934 */
[----:B--2---:R2:W-:Y:S04]  /*d610*/  @!P0 ST.E desc[UR52][R38.64], R24 ;  /* 0x0000001826008985 */ /* 0x0045e8000c101934 */
[----:B------:R-:W2:Y:S04]  /*d620*/  LD.E.128 R4, desc[UR52][R36.64] ;  /* 0x0000003424047980 */ /* 0x000ea8000c101d00 */
[----:B---3--:R3:W2:Y:S04]  /*d630*/  LD.E.128 R8, desc[UR52][R28.64] ;  /* 0x000000341c087980 */ /* 0x0086a8000c101d00 */
[----:B----4-:R4:W4:Y:S01]  /*d640*/  LD.E.128 R12, desc[UR52][R20.64] ;  /* 0x00000034140c7980 */ /* 0x010922000c101d00 */
[----:B0-----:R-:W-:-:S04]  /*d650*/  IADD3 R33, P0, R2, 0x4800, RZ ;  /* 0x0000480002217810 */ /* 0x001fc80007f1e0ff */
[----:B------:R-:W-:Y:S01]  /*d660*/  LOP3.LUT R2, R33, 0x380, RZ, 0xc0, !PT ;  /* 0x0000038021027812 */ /* 0x000fe200078ec0ff */
[----:B-1----:R-:W-:Y:S02]  /*d670*/  IMAD.X R27, RZ, RZ, R3, P0 ;  /* 0x000000ffff1b7224 */ /* 0x002fe400000e0603 */
[----:B------:R-:W0:Y:S01]  /*d680*/  @P1 LDC R3, c[0x0][0xbec] ;  /* 0x0002fb00ff031b82 */ /* 0x000e220000000800 */
[----:B------:R-:W-:-:S04]  /*d690*/  SHF.R.U64 R2, R2, 0x3, RZ ;  /* 0x0000000302027819 */ /* 0x000fc800000012ff */
[----:B------:R-:W-:-:S03]  /*d6a0*/  LOP3.LUT R26, R2, R33, RZ, 0x3c, !PT ;  /* 0x00000021021a7212 */ /* 0x000fc600078e3cff */
[----:B------:R-:W1:Y:S01]  /*d6b0*/  @P1 LDC R33, c[0x0][0xbf0] ;  /* 0x0002fc00ff211b82 */ /* 0x000e620000000800 */
[----:B------:R-:W-:Y:S01]  /*d6c0*/  IMAD R2, R18, 0x30, R152 ;  /* 0x0000003012027824 */ /* 0x000fe200078e0298 */
[----:B------:R-:W-:Y:S02]  /*d6d0*/  UIMAD UR5, UR12, UR8, URZ ;  /* 0x000000080c0572a4 */ /* 0x000fe4000f8e023f */
[----:B------:R-:W-:Y:S01]  /*d6e0*/  UIMAD.WIDE.U32 UR6, UR41, UR8, URZ ;  /* 0x00000008290672a5 */ /* 0x000fe2000f8e003f */
[----:B---3--:R-:W-:Y:S01]  /*d6f0*/  VIADD R28, R2, UR38 ;  /* 0x00000026021c7c36 */ /* 0x008fe20008000000 */
[----:B------:R-:W-:Y:S01]  /*d700*/  UIMAD UR5, UR41, UR9, UR5 ;  /* 0x00000009290572a4 */ /* 0x000fe2000f8e0205 */
[----:B------:R-:W-:Y:S01]  /*d710*/  VIADD R34, R152, UR38 ;  /* 0x0000002698227c36 */ /* 0x000fe20008000000 */
[----:B------:R-:W-:Y:S01]  /*d720*/  UIMAD UR8, UR13, UR10, URZ ;  /* 0x0000000a0d0872a4 */ /* 0x000fe2000f8e023f */
[----:B--2---:R-:W5:Y:S01]  /*d730*/  LD.E.128 R24, desc[UR52][R26.64] ;  /* 0x000000341a187980 */ /* 0x004f62000c101d00 */
[----:B------:R-:W-:Y:S01]  /*d740*/  UIADD3 UR7, UR7, UR5, URZ ;  /* 0x0000000507077290 */ /* 0x000fe2000fffe03f */
[----:B----4-:R-:W-:Y:S01]  /*d750*/  IMAD.MOV.U32 R21, RZ, RZ, R28 ;  /* 0x000000ffff157224 */ /* 0x010fe200078e001c */
[----:B------:R-:W-:Y:S01]  /*d760*/  UIMAD UR5, UR39, UR11, UR8 ;  /* 0x0000000b270572a4 */ /* 0x000fe2000f8e0208 */
[----:B------:R-:W-:Y:S01]  /*d770*/  @!PT LDS RZ, [RZ] ;  /* 0x00000000fffff984 */ /* 0x000fe20000000800 */
[----:B------:R-:W-:Y:S01]  /*d780*/  @!PT LDS RZ, [RZ] ;  /* 0x00000000fffff984 */ /* 0x000fe20000000800 */
[----:B------:R-:W-:Y:S01]  /*d790*/  @!PT LDS RZ, [RZ] ;  /* 0x00000000fffff984 */ /* 0x000fe20000000800 */
[----:B------:R-:W-:Y:S01]  /*d7a0*/  @!PT LDS RZ, [RZ] ;  /* 0x00000000fffff984 */ /* 0x000fe20000000800 */
[----:B------:R2:W-:Y:S06]  /*d7b0*/  MEMBAR.ALL.CTA ;  /* 0x0000000000007992 */ /* 0x0005ec0000008000 */
[----:B--2---:R-:W2:Y:S01]  /*d7c0*/  FENCE.VIEW.ASYNC.S ;  /* 0x00000000000073c6 */ /* 0x004ea20000000000 */
[----:B------:R-:W-:Y:S01]  /*d7d0*/  UIMAD.WIDE.U32 UR6, UR39, UR10, UR6 ;  /* 0x0000000a270672a5 */ /* 0x000fe2000f8e0006 */
[----:B------:R-:W-:Y:S01]  /*d7e0*/  VIADD R0, R0, 0x16820 ;  /* 0x0001682000007836 */ /* 0x000fe20000000000 */
[----:B------:R-:W-:Y:S01]  /*d7f0*/  ULDC.64 UR8, c[0x0][0xae0] ;  /* 0x0002b80000087ab9 */ /* 0x000fe20000000a00 */
[----:B0-----:R-:W-:Y:S01]  /*d800*/  @P1 IMAD.HI.U32 R2, R28, R3, RZ ;  /* 0x000000031c021227 */ /* 0x001fe200078e00ff */
[----:B------:R-:W-:-:S02]  /*d810*/  UIADD3 UR5, UR7, UR5, URZ ;  /* 0x0000000507057290 */ /* 0x000fc4000fffe03f */
[----:B------:R-:W-:Y:S01]  /*d820*/  PRMT R0, RZ, 0x654, R0 ;  /* 0x00000654ff007816 */ /* 0x000fe20000000000 */
[----:B------:R-:W-:Y:S01]  /*d830*/  IMAD.U32 R3, RZ, RZ, UR7 ;  /* 0x00000007ff037e24 */ /* 0x000fe2000f8e00ff */
[----:B-1----:R-:W-:Y:S01]  /*d840*/  @P1 SHF.R.U32.HI R21, RZ, R33, R2 ;  /* 0x00000021ff151219 */ /* 0x002fe20000011602 */
[----:B------:R-:W-:Y:S01]  /*d850*/  IMAD.U32 R2, RZ, RZ, UR6 ;  /* 0x00000006ff027e24 */ /* 0x000fe2000f8e00ff */
[----:B------:R-:W-:Y:S01]  /*d860*/  ULDC.64 UR6, c[0x0][0xad8] ;  /* 0x0002b60000067ab9 */ /* 0x000fe20000000a00 */
[----:B------:R-:W-:Y:S01]  /*d870*/  IMAD.U32 R3, RZ, RZ, UR5 ;  /* 0x00000005ff037e24 */ /* 0x000fe2000f8e00ff */
[--C-:B------:R-:W-:Y:S01]  /*d880*/  SHF.R.S32.HI R20, RZ, 0x1f, R21.reuse ;  /* 0x0000001fff147819 */ /* 0x100fe20000011415 */
[----:B------:R-:W-:Y:S01]  /*d890*/  IMAD.MOV R29, RZ, RZ, -R21 ;  /* 0x000000ffff1d7224 */ /* 0x000fe200078e0a15 */
[----:B------:R-:W-:Y:S01]  /*d8a0*/  ULDC UR5, c[0x0][0xac8] ;  /* 0x0002b20000057ab9 */ /* 0x000fe20000000800 */
[----:B------:R-:W-:-:S04]  /*d8b0*/  IMAD.WIDE.U32 R2, R21, UR8, R2 ;  /* 0x0000000815027c25 */ /* 0x000fc8000f8e0002 */
[----:B------:R-:W-:Y:S02]  /*d8c0*/  IMAD R20, R20, UR8, RZ ;  /* 0x0000000814147c24 */ /* 0x000fe4000f8e02ff */
[----:B------:R-:W-:Y:S01]  /*d8d0*/  IMAD R29, R30, R29, R28 ;  /* 0x0000001d1e1d7224 */ /* 0x000fe200078e021c */
[----:B--2---:R0:W-:Y:S01]  /*d8e0*/  SYNCS.ARRIVE.TRANS64.RED.A1T0 RZ, [R0+URZ], RZ ;  /* 0x000000ff00ff79a7 */ /* 0x0041e2000810043f */
[----:B------:R-:W-:-:S03]  /*d8f0*/  IMAD R33, R21, UR9, R20 ;  /* 0x0000000915217c24 */ /* 0x000fc6000f8e0214 */
[----:B------:R-:W-:Y:S01]  /*d900*/  SHF.R.S32.HI R20, RZ, 0x1f, R29 ;  /* 0x0000001fff147819 */ /* 0x000fe2000001141d */
[----:B------:R-:W-:Y:S02]  /*d910*/  IMAD.IADD R3, R3, 0x1, R33 ;  /* 0x0000000103037824 */ /* 0x000fe400078e0221 */
[----:B0-----:R-:W-:Y:S02]  /*d920*/  VIADD R0, R34, 0x90 ;  /* 0x0000009022007836 */ /* 0x001fe40000000000 */
[----:B------:R-:W-:Y:S02]  /*d930*/  IMAD R20, R20, UR6, RZ ;  /* 0x0000000614147c24 */ /* 0x000fe4000f8e02ff */
[----:B------:R-:W-:-:S04]  /*d940*/  IMAD.WIDE.U32 R2, R29, UR6, R2 ;  /* 0x000000061d027c25 */ /* 0x000fc8000f8e0002 */
[----:B------:R-:W-:Y:S01]  /*d950*/  IMAD R21, R29, UR7, R20 ;  /* 0x000000071d157c24 */ /* 0x000fe2000f8e0214 */
[----:B------:R-:W-:Y:S01]  /*d960*/  ULDC.64 UR6, c[0x0][0xa80] ;  /* 0x0002a00000067ab9 */ /* 0x000fe20000000a00 */
[----:B------:R-:W-:Y:S01]  /*d970*/  VIADD R20, R34, 0x60 ;  /* 0x0000006022147836 */ /* 0x000fe20000000000 */
[----:B------:R-:W-:Y:S01]  /*d980*/  LEA R30, P0, R2, UR6, 0x1 ;  /* 0x00000006021e7c11 */ /* 0x000fe2000f8008ff */
[----:B------:R-:W-:-:S04]  /*d990*/  IMAD.IADD R3, R3, 0x1, R21 ;  /* 0x0000000103037824 */ /* 0x000fc800078e0215 */
[----:B------:R-:W0:Y:S01]  /*d9a0*/  SHFL.IDX PT, R21, R30, RZ, 0x181f ;  /* 0x00181fff1e157589 */ /* 0x000e2200000e0000 */
[----:B------:R-:W-:Y:S01]  /*d9b0*/  LEA.HI.X R32, R2, UR7, R3, 0x1, P0 ;  /* 0x0000000702207c11 */ /* 0x000fe200080f0c03 */
[----:B------:R-:W-:Y:S01]  /*d9c0*/  VIADD R2, R34, 0x30 ;  /* 0x0000003022027836 */ /* 0x000fe20000000000 */
[----:B------:R-:W-:Y:S01]  /*d9d0*/  ISETP.GE.AND P0, PT, R22, UR5, PT ;  /* 0x0000000516007c0c */ /* 0x000fe2000bf06270 */
[----:B------:R-:W1:Y:S03]  /*d9e0*/  SHFL.IDX PT, R33, R30, 0x1, 0x181f ;  /* 0x00381f001e217f89 */ /* 0x000e6600000e0000 */
[-C--:B------:R-:W-:Y:S01]  /*d9f0*/  ISETP.GE.OR P1, PT, R34, R31.reuse, P0 ;  /* 0x0000001f2200720c */ /* 0x080fe20000726670 */
[----:B------:R-:W2:Y:S01]  /*da00*/  SHFL.IDX PT, R37, R30, 0x2, 0x181f ;  /* 0x00581f001e257f89 */ /* 0x000ea200000e0000 */
[-C--:B------:R-:W-:Y:S02]  /*da10*/  ISETP.GE.OR P2, PT, R2, R31.reuse, P0 ;  /* 0x0000001f0200720c */ /* 0x080fe40000746670 */
[-C--:B------:R-:W-:Y:S01]  /*da20*/  ISETP.GE.OR P3, PT, R20, R31.reuse, P0 ;  /* 0x0000001f1400720c */ /* 0x080fe20000766670 */
[----:B------:R-:W3:Y:S01]  /*da30*/  SHFL.IDX PT, R3, R32, RZ, 0x181f ;  /* 0x00181fff20037589 */ /* 0x000ee200000e0000 */
[----:B------:R-:W-:-:S03]  /*da40*/  ISETP.GE.OR P0, PT, R0, R31, P0 ;  /* 0x0000001f0000720c */ /* 0x000fc60000706670 */
[----:B------:R-:W4:Y:S04]  /*da50*/  SHFL.IDX PT, R29, R32, 0x1, 0x181f ;  /* 0x00381f00201d7f89 */ /* 0x000f2800000e0000 */
[----:B------:R-:W4:Y:S01]  /*da60*/  SHFL.IDX PT, R35, R32, 0x2, 0x181f ;  /* 0x00581f0020237f89 */ /* 0x000f2200000e0000 */
[----:B0-----:R-:W-:-:S03]  /*da70*/  @!P1 LEA R2, P4, R22, R21, 0x1 ;  /* 0x0000001516029211 */ /* 0x001fc600078808ff */
[----:B------:R-:W0:Y:S01]  /*da80*/  SHFL.IDX PT, R32, R32, 0x3, 0x181f ;  /* 0x00781f0020207f89 */ /* 0x000e2200000e0000 */
[----:B-1----:R-:W-:-:S03]  /*da90*/  @!P2 LEA R20, P5, R22, R33, 0x1 ;  /* 0x000000211614a211 */ /* 0x002fc600078a08ff */
[----:B------:R1:W0:Y:S01]  /*daa0*/  SHFL.IDX PT, R33, R30, 0x3, 0x181f ;  /* 0x00781f001e217f89 */ /* 0x00022200000e0000 */
[C---:B--2---:R-:W-:Y:S02]  /*dab0*/  @!P3 LEA R28, P6, R22.reuse, R37, 0x1 ;  /* 0x00000025161cb211 */ /* 0x044fe400078c08ff */
[C-C-:B---3--:R-:W-:Y:S02]  /*dac0*/  @!P1 LEA.HI.X R3, R22.reuse, R3, R157.reuse, 0x1, P4 ;  /* 0x0000000316039211 */ /* 0x148fe400020f0c9d */
[C-C-:B----4-:R-:W-:Y:S02]  /*dad0*/  @!P2 LEA.HI.X R21, R22.reuse, R29, R157.reuse, 0x1, P5 ;  /* 0x0000001d1615a211 */ /* 0x150fe400028f0c9d */
[----:B------:R-:W-:Y:S01]  /*dae0*/  @!P3 LEA.HI.X R29, R22, R35, R157, 0x1, P6 ;  /* 0x00000023161db211 */ /* 0x000fe200030f0c9d */
[----:B------:R1:W-:Y:S04]  /*daf0*/  @!P1 ST.E.128 desc[UR52][R2.64], R4 ;  /* 0x0000000402009985 */ /* 0x0003e8000c101d34 */
[----:B------:R1:W-:Y:S04]  /*db00*/  @!P2 ST.E.128 desc[UR52][R20.64], R8 ;  /* 0x000000081400a985 */ /* 0x0003e8000c101d34 */
[----:B------:R1:W-:Y:S01]  /*db10*/  @!P3 ST.E.128 desc[UR52][R28.64], R12 ;  /* 0x0000000c1c00b985 */ /* 0x0003e2000c101d34 */
[----:B0-----:R-:W-:Y:S05]  /*db20*/  @P0 BRA `(.L_x_1018) ;  /* 0x0000000400ec0947 */ /* 0x001fea0003800000 */
[----:B-1----:R-:W-:-:S04]  /*db30*/  LEA R2, P0, R22, R33, 0x1 ;  /* 0x0000002116027211 */ /* 0x002fc800078008ff */
[----:B------:R-:W-:-:S05]  /*db40*/  LEA.HI.X R3, R22, R32, R157, 0x1, P0 ;  /* 0x0000002016037211 */ /* 0x000fca00000f0c9d */
[----:B-----5:R0:W-:Y:S01]  /*db50*/  ST.E.128 desc[UR52][R2.64], R24 ;  /* 0x0000001802007985 */ /* 0x0201e2000c101d34 */
[----:B------:R-:W-:Y:S05]  /*db60*/  BRA `(.L_x_1018) ;  /* 0x0000000400dc7947 */ /* 0x000fea0003800000 */
.L_x_1017:
[----:B------:R-:W0:Y:S01]  /*db70*/  LDC R10, c[0x0][0xbe8] ;  /* 0x0002fa00ff0a7b82 */ /* 0x000e220000000800 */
[----:B------:R-:W1:Y:S01]  /*db80*/  S2R R0, SR_TID.X ;  /* 0x0000000000007919 */ /* 0x000e620000002100 */
[----:B------:R-:W-:Y:S01]  /*db90*/  USHF.R.S32.HI UR8, URZ, 0x1f, UR41 ;  /* 0x0000001f3f087899 */ /* 0x000fe20008011429 */
[----:B------:R-:W-:Y:S01]  /*dba0*/  BSSY B1, `(.L_x_1019) ;  /* 0x0000031000017945 */ /* 0x000fe20003800000 */
[----:B------:R-:W-:Y:S01]  /*dbb0*/  USHF.R.S32.HI UR9, URZ, 0x1f, UR39 ;  /* 0x0000001f3f097899 */ /* 0x000fe20008011427 */
[----:B------:R-:W-:Y:S01]  /*dbc0*/  IMAD R6, R18, 0x30, R152 ;  /* 0x0000003012067824 */ /* 0x000fe200078e0298 */
[----:B0-----:R-:W-:Y:S01]  /*dbd0*/  ISETP.NE.AND P1, PT, R10, 0x1, PT ;  /* 0x000000010a00780c */ /* 0x001fe20003f25270 */
[----:B-1----:R-:W-:-:S12]  /*dbe0*/  VIADD R0, R0, 0xffffff80 ;  /* 0xffffff8000007836 */ /* 0x002fd80000000000 */
[----:B------:R-:W0:Y:S01]  /*dbf0*/  @P1 LDC R9, c[0x0][0xbec] ;  /* 0x0002fb00ff091b82 */ /* 0x000e220000000800 */
[----:B------:R-:W-:-:S07]  /*dc00*/  ISETP.GE.AND P0, PT, R0, 0xc0, PT ;  /* 0x000000c00000780c */ /* 0x000fce0003f06270 */
[----:B------:R-:W1:Y:S06]  /*dc10*/  @P1 LDC R11, c[0x0][0xbf0] ;  /* 0x0002fc00ff0b1b82 */ /* 0x000e6c0000000800 */
[----:B------:R-:W-:Y:S05]  /*dc20*/  @P0 BRA `(.L_x_1020) ;  /* 0x0000000000a00947 */ /* 0x000fea0003800000 */
[----:B------:R-:W2:Y:S01]  /*dc30*/  S2R R0, SR_TID.X ;  /* 0x0000000000007919 */ /* 0x000ea20000002100 */
[----:B------:R-:W3:Y:S01]  /*dc40*/  LDC R3, c[0x0][0xbe8] ;  /* 0x0002fa00ff037b82 */ /* 0x000ee20000000800 */
[----:B------:R-:W-:Y:S01]  /*dc50*/  IMAD.U32 R4, RZ, RZ, UR38 ;  /* 0x00000026ff047e24 */ /* 0x000fe2000f8e00ff */
[----:B------:R-:W-:Y:S02]  /*dc60*/  ULDC UR5, c[0x0][0xa88] ;  /* 0x0002a20000057ab9 */ /* 0x000fe40000000800 */
[----:B---3--:R-:W-:Y:S02]  /*dc70*/  IMAD R5, R3, UR5, RZ ;  /* 0x0000000503057c24 */ /* 0x008fe4000f8e02ff */
[----:B--2---:R-:W-:-:S04]  /*dc80*/  IADD3 R4, R4, -0x80, R0 ;  /* 0xffffff8004047810 */ /* 0x004fc80007ffe000 */
[----:B------:R-:W-:-:S13]  /*dc90*/  ISETP.GE.AND P0, PT, R4, R5, PT ;  /* 0x000000050400720c */ /* 0x000fda0003f06270 */
[----:B------:R-:W-:Y:S05]  /*dca0*/  @P0 BRA `(.L_x_1020) ;  /* 0x0000000000800947 */ /* 0x000fea0003800000 */
[----:B------:R-:W-:Y:S01]  /*dcb0*/  ISETP.NE.AND P0, PT, R3, 0x1, PT ;  /* 0x000000010300780c */ /* 0x000fe20003f05270 */
[----:B------:R-:W-:Y:S01]  /*dcc0*/  ULDC.64 UR10, c[0x0][0xb90] ;  /* 0x0002e400000a7ab9 */ /* 0x000fe20000000a00 */
[----:B------:R-:W-:Y:S01]  /*dcd0*/  IMAD.MOV.U32 R2, RZ, RZ, R4 ;  /* 0x000000ffff027224 */ /* 0x000fe200078e0004 */
[----:B------:R-:W-:Y:S02]  /*dce0*/  UIMAD UR5, UR8, UR10, URZ ;  /* 0x0000000a080572a4 */ /* 0x000fe4000f8e023f */
[----:B------:R-:W-:Y:S02]  /*dcf0*/  UIMAD.WIDE.U32 UR6, UR41, UR10, URZ ;  /* 0x0000000a290672a5 */ /* 0x000fe4000f8e003f */
[----:B------:R-:W-:-:S03]  /*dd00*/  UIMAD UR5, UR41, UR11, UR5 ;  /* 0x0000000b290572a4 */ /* 0x000fc6000f8e0205 */
[----:B------:R-:W-:Y:S01]  /*dd10*/  ULDC.64 UR10, c[0x0][0xb98] ;  /* 0x0002e600000a7ab9 */ /* 0x000fe20000000a00 */
[----:B------:R-:W-:Y:S02]  /*dd20*/  UIADD3 UR7, UR7, UR5, URZ ;  /* 0x0000000507077290 */ /* 0x000fe4000fffe03f */
[----:B------:R-:W2:Y:S01]  /*dd30*/  @P0 LDC R5, c[0x0][0xbec] ;  /* 0x0002fb00ff050b82 */ /* 0x000ea20000000800 */
[----:B------:R-:W-:Y:S02]  /*dd40*/  UIMAD UR5, UR9, UR10, URZ ;  /* 0x0000000a090572a4 */ /* 0x000fe4000f8e023f */
[----:B------:R-:W-:Y:S02]  /*dd50*/  UIMAD.WIDE.U32 UR6, UR39, UR10, UR6 ;  /* 0x0000000a270672a5 */ /* 0x000fe4000f8e0006 */
[----:B------:R-:W-:-:S03]  /*dd60*/  UIMAD UR5, UR39, UR11, UR5 ;  /* 0x0000000b270572a4 */ /* 0x000fc6000f8e0205 */
[----:B------:R-:W3:Y:S01]  /*dd70*/  @P0 LDC R7, c[0x0][0xbf0] ;  /* 0x0002fc00ff070b82 */ /* 0x000ee20000000800 */
[----:B------:R-:W-:Y:S01]  /*dd80*/  ULDC.64 UR10, c[0x0][0xb88] ;  /* 0x0002e200000a7ab9 */ /* 0x000fe20000000a00 */
[----:B--2---:R-:W-:-:S05]  /*dd90*/  @P0 IMAD.HI.U32 R0, R4, R5, RZ ;  /* 0x0000000504000227 */ /* 0x004fca00078e00ff */
[----:B---3--:R-:W-:-:S05]  /*dda0*/  @P0 SHF.R.U32.HI R2, RZ, R7, R0 ;  /* 0x00000007ff020219 */ /* 0x008fca0000011600 */
[----:B------:R-:W-:-:S04]  /*ddb0*/  IMAD.MOV R5, RZ, RZ, -R2 ;  /* 0x000000ffff057224 */ /* 0x000fc800078e0a02 */
[----:B------:R-:W-:Y:S01]  /*ddc0*/  IMAD R5, R3, R5, R4 ;  /* 0x0000000503057224 */ /* 0x000fe200078e0204 */
[----:B------:R-:W-:Y:S01]  /*ddd0*/  SHF.R.S32.HI R3, RZ, 0x1f, R2 ;  /* 0x0000001fff037819 */ /* 0x000fe20000011402 */
[----:B------:R-:W-:Y:S01]  /*dde0*/  IMAD.U32 R4, RZ, RZ, UR5 ;  /* 0x00000005ff047e24 */ /* 0x000fe2000f8e00ff */
        /* <DEDUP_REMOVED lines=9> */
[----:B------:R-:W-:Y:S01]  /*de80*/  LEA.HI.X R5, R2, UR7, R3, 0x2, P0 ;  /* 0x0000000702057c11 */ /* 0x000fe200080f1403 */
[----:B------:R-:W-:-:S05]  /*de90*/  IMAD.MOV.U32 R3, RZ, RZ, -0x800000 ;  /* 0xff800000ff037424 */ /* 0x000fca00078e00ff */
[----:B------:R2:W-:Y:S02]  /*dea0*/  STG.E desc[UR52][R4.64], R3 ;  /* 0x0000000304007986 */ /* 0x0005e4000c101934 */
.L_x_1020:
[----:B------:R-:W-:Y:S05]  /*deb0*/  BSYNC B1 ;  /* 0x0000000000017941 */ /* 0x000fea0003800000 */
.L_x_1019:
[----:B------:R-:W-:Y:S01]  /*dec0*/  ULDC.64 UR10, c[0x0][0xae8] ;  /* 0x0002ba00000a7ab9 */ /* 0x000fe20000000a00 */
[----:B------:R-:W-:Y:S01]  /*ded0*/  VIADD R6, R6, UR38 ;  /* 0x0000002606067c36 */ /* 0x000fe20008000000 */
[----:B------:R-:W-:Y:S02]  /*dee0*/  UIMAD UR5, UR8, UR10, URZ ;  /* 0x0000000a080572a4 */ /* 0x000fe4000f8e023f */
[----:B------:R-:W-:Y:S01]  /*def0*/  UIMAD.WIDE.U32 UR6, UR41, UR10, URZ ;  /* 0x0000000a290672a5 */ /* 0x000fe2000f8e003f */
[----:B0-----:R-:W-:Y:S01]  /*df00*/  @P1 IMAD.HI.U32 R0, R6, R9, RZ ;  /* 0x0000000906001227 */ /* 0x001fe200078e00ff */
[----:B------:R-:W-:-:S03]  /*df10*/  UIMAD UR5, UR41, UR11, UR5 ;  /* 0x0000000b290572a4 */ /* 0x000fc6000f8e0205 */
[----:B------:R-:W-:Y:S01]  /*df20*/  ULDC.64 UR10, c[0x0][0xaf0] ;  /* 0x0002bc00000a7ab9 */ /* 0x000fe20000000a00 */
[----:B------:R-:W-:Y:S01]  /*df30*/  UIADD3 UR7, UR7, UR5, URZ ;  /* 0x0000000507077290 */ /* 0x000fe2000fffe03f */
[----:B--2---:R-:W-:Y:S01]  /*df40*/  IMAD.MOV.U32 R5, RZ, RZ, R6 ;  /* 0x000000ffff057224 */ /* 0x004fe200078e0006 */
        /* <DEDUP_REMOVED lines=12> */
[----:B------:R-:W-:Y:S01]  /*e010*/  ULDC.64 UR6, c[0x0][0xad8] ;  /* 0x0002b60000067ab9 */ /* 0x000fe20000000a00 */
[----:B------:R-:W-:Y:S01]  /*e020*/  IMAD.U32 R3, RZ, RZ, UR5 ;  /* 0x00000005ff037e24 */ /* 0x000fe2000f8e00ff */
[----:B------:R-:W-:Y:S01]  /*e030*/  ULDC UR5, c[0x0][0xac8] ;  /* 0x0002b20000057ab9 */ /* 0x000fe20000000800 */
[C---:B------:R-:W-:Y:S01]  /*e040*/  IMAD R9, R5.reuse, UR9, R0 ;  /* 0x0000000905097c24 */ /* 0x040fe2000f8e0200 */
[----:B------:R-:W-:Y:S01]  /*e050*/  SHF.R.S32.HI R0, RZ, 0x1f, R7 ;  /* 0x0000001fff007819 */ /* 0x000fe20000011407 */
[----:B------:R-:W-:-:S04]  /*e060*/  IMAD.WIDE.U32 R2, R5, UR8, R2 ;  /* 0x0000000805027c25 */ /* 0x000fc8000f8e0002 */
[----:B------:R-:W-:Y:S02]  /*e070*/  IMAD R0, R0, UR6, RZ ;  /* 0x0000000600007c24 */ /* 0x000fe4000f8e02ff */
[----:B------:R-:W-:Y:S02]  /*e080*/  IMAD.IADD R3, R3, 0x1, R9 ;  /* 0x0000000103037824 */ /* 0x000fe400078e0209 */
[C---:B------:R-:W-:Y:S02]  /*e090*/  IMAD R5, R7.reuse, UR7, R0 ;  /* 0x0000000707057c24 */ /* 0x040fe4000f8e0200 */
[----:B------:R-:W-:Y:S01]  /*e0a0*/  IMAD.WIDE.U32 R2, R7, UR6, R2 ;  /* 0x0000000607027c25 */ /* 0x000fe2000f8e0002 */
[----:B------:R-:W-:-:S03]  /*e0b0*/  ULDC.64 UR6, c[0x0][0xa80] ;  /* 0x0002a00000067ab9 */ /* 0x000fc60000000a00 */
[----:B------:R-:W-:Y:S01]  /*e0c0*/  IMAD.IADD R3, R3, 0x1, R5 ;  /* 0x0000000103037824 */ /* 0x000fe200078e0205 */
[----:B------:R-:W-:Y:S01]  /*e0d0*/  LEA R8, P0, R2, UR6, 0x1 ;  /* 0x0000000602087c11 */ /* 0x000fe2000f8008ff */
[----:B------:R-:W-:Y:S01]  /*e0e0*/  ULDC UR6, c[0x0][0xa88] ;  /* 0x0002a20000067ab9 */ /* 0x000fe20000000800 */
[----:B------:R-:W-:Y:S02]  /*e0f0*/  VIADD R6, R152, UR38 ;  /* 0x0000002698067c36 */ /* 0x000fe40008000000 */
[----:B------:R-:W-:Y:S01]  /*e100*/  LEA.HI.X R12, R2, UR7, R3, 0x1, P0 ;  /* 0x00000007020c7c11 */ /* 0x000fe200080f0c03 */
[----:B------:R-:W0:Y:S01]  /*e110*/  SHFL.IDX PT, R7, R8, 0x1, 0x181f ;  /* 0x00381f0008077f89 */ /* 0x000e2200000e0000 */
[----:B------:R-:W-:Y:S01]  /*e120*/  IMAD R15, R10, UR6, RZ ;  /* 0x000000060a0f7c24 */ /* 0x000fe2000f8e02ff */
[----:B------:R-:W-:Y:S01]  /*e130*/  ISETP.GE.AND P0, PT, R22, UR5, PT ;  /* 0x0000000516007c0c */ /* 0x000fe2000bf06270 */
[C---:B------:R-:W-:Y:S01]  /*e140*/  VIADD R4, R6.reuse, 0x30 ;  /* 0x0000003006047836 */ /* 0x040fe20000000000 */
[----:B------:R-:W1:Y:S01]  /*e150*/  SHFL.IDX PT, R3, R8, RZ, 0x181f ;  /* 0x00181fff08037589 */ /* 0x000e6200000e0000 */
        /* <DEDUP_REMOVED lines=8> */
[----:B------:R-:W4:Y:S04]  /*e1e0*/  SHFL.IDX PT, R13, R8, 0x3, 0x181f ;  /* 0x00781f00080d7f89 */ /* 0x000f2800000e0000 */
[----:B------:R-:W5:Y:S04]  /*e1f0*/  SHFL.IDX PT, R5, R12, 0x1, 0x181f ;  /* 0x00381f000c057f89 */ /* 0x000f6800000e0000 */
[----:B------:R-:W5:Y:S01]  /*e200*/  SHFL.IDX PT, R9, R12, 0x2, 0x181f ;  /* 0x00581f000c097f89 */ /* 0x000f6200000e0000 */
[----:B0-----:R-:W-:-:S03]  /*e210*/  @!P2 LEA R4, P5, R22, R7, 0x1 ;  /* 0x000000071604a211 */ /* 0x001fc600078a08ff */
[----:B------:R-:W0:Y:S01]  /*e220*/  SHFL.IDX PT, R10, R12, 0x3, 0x181f ;  /* 0x00781f000c0a7f89 */ /* 0x000e2200000e0000 */
[C---:B-1----:R-:W-:Y:S02]  /*e230*/  @!P3 LEA R2, P6, R22.reuse, R3, 0x1 ;  /* 0x000000031602b211 */ /* 0x042fe400078c08ff */
[C---:B--2---:R-:W-:Y:S02]  /*e240*/  @!P1 LEA R6, P4, R22.reuse, R11, 0x1 ;  /* 0x0000000b16069211 */ /* 0x044fe400078808ff */
[C---:B---3--:R-:W-:Y:S02]  /*e250*/  @!P3 LEA.HI.X R3, R22.reuse, R0, R157, 0x1, P6 ;  /* 0x000000001603b211 */ /* 0x048fe400030f0c9d */
[----:B----4-:R-:W-:-:S03]  /*e260*/  @!P0 LEA R8, P6, R22, R13, 0x1 ;  /* 0x0000000d16088211 */ /* 0x010fc600078c08ff */
[----:B------:R1:W-:Y:S01]  /*e270*/  @!P3 ST.E.128 desc[UR52][R2.64], RZ ;  /* 0x000000ff0200b985 */ /* 0x0003e2000c101d34 */
[C-C-:B-----5:R-:W-:Y:S02]  /*e280*/  @!P2 LEA.HI.X R5, R22.reuse, R5, R157.reuse, 0x1, P5 ;  /* 0x000000051605a211 */ /* 0x160fe400028f0c9d */
[----:B------:R-:W-:-:S03]  /*e290*/  @!P1 LEA.HI.X R7, R22, R9, R157, 0x1, P4 ;  /* 0x0000000916079211 */ /* 0x000fc600020f0c9d */
[----:B------:R1:W-:Y:S01]  /*e2a0*/  @!P2 ST.E.128 desc[UR52][R4.64], RZ ;  /* 0x000000ff0400a985 */ /* 0x0003e2000c101d34 */
[----:B0-----:R-:W-:-:S03]  /*e2b0*/  @!P0 LEA.HI.X R9, R22, R10, R157, 0x1, P6 ;  /* 0x0000000a16098211 */ /* 0x001fc600030f0c9d */
[----:B------:R1:W-:Y:S04]  /*e2c0*/  @!P1 ST.E.128 desc[UR52][R6.64], RZ ;  /* 0x000000ff06009985 */ /* 0x0003e8000c101d34 */
[----:B------:R1:W-:Y:S02]  /*e2d0*/  @!P0 ST.E.128 desc[UR52][R8.64], RZ ;  /* 0x000000ff08008985 */ /* 0x0003e4000c101d34 */
.L_x_1018:
[----:B------:R-:W-:Y:S05]  /*e2e0*/  BSYNC B0 ;  /* 0x0000000000007941 */ /* 0x000fea0003800000 */
.L_x_1016:
[----:B------:R-:W-:Y:S02]  /*e2f0*/  ULDC UR5, c[0x0][0xc38] ;  /* 0x00030e0000057ab9 */ /* 0x000fe40000000800 */
[----:B------:R-:W-:-:S06]  /*e300*/  UISETP.GE.AND UP0, UPT, UR4, UR5, UPT ;  /* 0x000000050400728c */ /* 0x000fcc000bf06270 */
[----:B------:R-:W-:-:S13]  /*e310*/  PLOP3.LUT P0, PT, PT, PT, UP0, 0x80, 0x0 ;  /* 0x000000000000781c */ /* 0x000fda0003f0f008 */
[----:B------:R-:W-:Y:S05]  /*e320*/  @!P0 BRA `(.L_x_1021) ;  /* 0xffffff2800608947 */ /* 0x000fea000383ffff */
[----:B------:R-:W-:Y:S05]  /*e330*/  EXIT ;  /* 0x000000000000794d */ /* 0x000fea0003800000 */
.L_x_927:
[----:B------:R-:W-:-:S08]  /*e340*/  NOP ;  /* 0x0000000000007918 */ /* 0x000fd00000000000 */
[----:B------:R-:W0:-:S00]  /*e350*/  USETMAXREG.DEALLOC.CTAPOOL 0x20 ;  /* 0x00000020000079c8 */ /* 0x000e0000080e0500 */
[----:B0-----:R-:W-:-:S06]  /*e360*/  LOP3.LUT R0, R0, 0x3, RZ, 0xc0, !PT ;  /* 0x0000000300007812 */ /* 0x001fcc00078ec0ff */
[----:B------:R-:W0:Y:S01]  /*e370*/  S2UR UR10, SR_CTAID.X ;  /* 0x00000000000a79c3 */ /* 0x000e220000002500 */
[----:B------:R-:W-:Y:S01]  /*e380*/  LOP3.LUT R19, R19, 0xffffffdf, RZ, 0xc0, !PT ;  /* 0xffffffdf13137812 */ /* 0x000fe200078ec0ff */
[----:B------:R-:W-:Y:S01]  /*e390*/  STL [R1+0x10], RZ ;  /* 0x000010ff01007387 */ /* 0x000fe20000100800 */
[----:B------:R-:W-:Y:S02]  /*e3a0*/  IMAD.MOV.U32 R23, RZ, RZ, RZ ;  /* 0x000000ffff177224 */ /* 0x000fe400078e00ff */
[----:B------:R-:W-:Y:S01]  /*e3b0*/  IMAD.MOV.U32 R26, RZ, RZ, 0x1 ;  /* 0x00000001ff1a7424 */ /* 0x000fe200078e00ff */
[----:B------:R2:W3:Y:S02]  /*e3c0*/  SHFL.IDX PT, R2, R0, RZ, 0x1f ;  /* 0x00001fff00027589 */ /* 0x0004e400000e0000 */
[----:B--2---:R-:W0:Y:S01]  /*e3d0*/  LDC R0, c[0x0][0xc38] ;  /* 0x00030e00ff007b82 */ /* 0x004e220000000800 */
[----:B---3--:R-:W-:-:S13]  /*e3e0*/  ISETP.NE.AND P0, PT, R2, RZ, PT ;  /* 0x000000ff0200720c */ /* 0x008fda0003f05270 */
[----:B------:R-:W-:Y:S01]  /*e3f0*/  @P0 LOP3.LUT R19, R19, 0x20, RZ, 0xfc, !PT ;  /* 0x0000002013130812 */ /* 0x000fe200078efcff */
[----:B------:R-:W-:Y:S06]  /*e400*/  @P0 BAR.ARV 0x4, 0x200 ;  /* 0x0108000000000b1d */ /* 0x000fec0000002000 */
[----:B0-----:R-:W-:-:S13]  /*e410*/  ISETP.LE.AND P0, PT, R0, UR10, PT ;  /* 0x0000000a00007c0c */ /* 0x001fda000bf03270 */
[----:B------:R-:W-:Y:S05]  /*e420*/  @P0 BRA `(.L_x_1022) ;  /* 0x00000044005c0947 */ /* 0x000fea0003800000 */
[----:B------:R-:W0:Y:S01]  /*e430*/  S2R R7, SR_TID.X ;  /* 0x0000000000077919 */ /* 0x000e220000002100 */
[----:B-1----:R-:W1:Y:S01]  /*e440*/  S2UR UR8, SR_CgaCtaId ;  /* 0x00000000000879c3 */ /* 0x002e620000008800 */
[----:B------:R-:W-:Y:S01]  /*e450*/  ULDC.64 UR4, c[0x0][0x418] ;  /* 0x0001060000047ab9 */ /* 0x000fe20000000a00 */
[----:B------:R-:W-:Y:S01]  /*e460*/  ULDC.64 UR6, c[0x0][0x2f0] ;  /* 0x0000bc0000067ab9 */ /* 0x000fe20000000a00 */
[----:B------:R-:W-:Y:S01]  /*e470*/  UISETP.NE.U32.AND UP0, UPT, UR4, URZ, UPT ;  /* 0x0000003f0400728c */ /* 0x000fe2000bf05070 */
[----:B------:R-:W-:Y:S01]  /*e480*/  LOP3.LUT R19, R19, 0xfffffffe, RZ, 0xc0, !PT ;  /* 0xfffffffe13137812 */ /* 0x000fe200078ec0ff */
[----:B------:R-:W-:Y:S01]  /*e490*/  ULDC UR9, c[0x0][0x2b8] ;  /* 0x0000ae0000097ab9 */ /* 0x000fe20000000800 */
[----:B------:R-:W-:Y:S01]  /*e4a0*/  ULDC UR4, c[0x0][0x424] ;  /* 0x0001090000047ab9 */ /* 0x000fe20000000800 */
[----:B------:R-:W-:Y:S01]  /*e4b0*/  UISETP.NE.AND.EX UP0, UPT, UR5, URZ, UPT, UP0 ;  /* 0x0000003f0500728c */ /* 0x000fe2000bf05300 */
[----:B------:R-:W-:Y:S01]  /*e4c0*/  IMAD.MOV.U32 R26, RZ, RZ, 0x1 ;  /* 0x00000001ff1a7424 */ /* 0x000fe200078e00ff */
[----:B------:R-:W-:Y:S01]  /*e4d0*/  ULDC UR39, c[0x0][0x288] ;  /* 0x0000a20000277ab9 */ /* 0x000fe20000000800 */
[----:B------:R-:W-:Y:S01]  /*e4e0*/  UMOV UR5, 0x400 ;  /* 0x0000040000057882 */ /* 0x000fe20000000000 */
[----:B------:R-:W-:Y:S01]  /*e4f0*/  USEL UR4, UR4, 0x1, UP0 ;  /* 0x0000000104047887 */ /* 0x000fe20008000000 */
[----:B------:R-:W-:Y:S01]  /*e500*/  IMAD.MOV.U32 R23, RZ, RZ, RZ ;  /* 0x000000ffff177224 */ /* 0x000fe200078e00ff */
[----:B------:R-:W-:Y:S01]  /*e510*/  ULDC UR38, c[0x0][0x448] ;  /* 0x0001120000267ab9 */ /* 0x000fe20000000800 */
[----:B------:R-:W-:-:S02]  /*e520*/  ULOP3.LUT UR46, UR37, 0x2, URZ, 0xfc, !UPT ;  /* 0x00000002252e7892 */ /* 0x000fc4000f8efc3f */
[----:B------:R-:W-:Y:S02]  /*e530*/  UIMAD UR36, UR4, UR6, URZ ;  /* 0x00000006042472a4 */ /* 0x000fe4000f8e023f */
[----:B------:R-:W-:Y:S02]  /*e540*/  UIMAD UR38, UR38, UR39, URZ ;  /* 0x00000027262672a4 */ /* 0x000fe4000f8e023f */
[----:B------:R-:W-:Y:S02]  /*e550*/  UIADD3 UR4, UR36, 0x7f, URZ ;  /* 0x0000007f24047890 */ /* 0x000fe4000fffe03f */
[----:B------:R-:W-:Y:S02]  /*e560*/  UIADD3 UR47, UR36, 0x1, -UR39 ;  /* 0x00000001242f7890 */ /* 0x000fe4000fffe827 */
[----:B-1----:R-:W-:Y:S02]  /*e570*/  ULEA UR8, UR8, UR5, 0x18 ;  /* 0x0000000508087291 */ /* 0x002fe4000f8ec03f */
[----:B------:R-:W-:-:S02]  /*e580*/  USHF.R.S32.HI UR5, URZ, 0x1f, UR4 ;  /* 0x0000001f3f057899 */ /* 0x000fc40008011404 */
[----:B------:R-:W-:Y:S02]  /*e590*/  UIADD3 UR39, UR36, -UR39, URZ ;  /* 0x8000002724277290 */ /* 0x000fe4000fffe03f */
[----:B------:R-:W-:Y:S01]  /*e5a0*/  IMAD.U32 R16, RZ, RZ, UR8 ;  /* 0x00000008ff107e24 */ /* 0x000fe2000f8e00ff */
[C---:B0-----:R-:W-:Y:S01]  /*e5b0*/  LOP3.LUT R6, R7.reuse, 0x7f, RZ, 0xc0, !PT ;  /* 0x0000007f07067812 */ /* 0x041fe200078ec0ff */
[----:B------:R-:W-:Y:S01]  /*e5c0*/  IMAD.SHL.U32 R0, R7, 0x8, RZ ;  /* 0x0000000807007824 */ /* 0x000fe200078e00ff */
[----:B------:R-:W-:Y:S01]  /*e5d0*/  ULEA.HI UR5, UR5, UR4, URZ, 0x7 ;  /* 0x0000000405057291 */ /* 0x000fe2000f8f383f */
[----:B------:R-:W-:-:S03]  /*e5e0*/  ULDC UR48, c[0x0][0xc] ;  /* 0x0000030000307ab9 */ /* 0x000fc60000000800 */
[C---:B------:R-:W-:Y:S01]  /*e5f0*/  LOP3.LUT R2, R0.reuse, 0x1f8, RZ, 0xc0, !PT ;  /* 0x000001f800027812 */ /* 0x040fe200078ec0ff */
[----:B------:R-:W-:Y:S01]  /*e600*/  USHF.R.S32.HI UR40, URZ, 0x7, UR5 ;  /* 0x000000073f287899 */ /* 0x000fe20008011405 */
[----:B------:R-:W-:Y:S02]  /*e610*/  LOP3.LUT R5, R0, 0x38, RZ, 0xc0, !PT ;  /* 0x0000003800057812 */ /* 0x000fe400078ec0ff */
[----:B------:R-:W-:Y:S01]  /*e620*/  LOP3.LUT R3, R2, 0x38, R7, 0x78, !PT ;  /* 0x0000003802037812 */ /* 0x000fe200078e7807 */
[----:B------:R-:W-:Y:S01]  /*e630*/  IMAD.U32 R2, RZ, RZ, UR10 ;  /* 0x0000000aff027e24 */ /* 0x000fe2000f8e00ff */
[----:B------:R-:W-:Y:S02]  /*e640*/  ISETP.GE.AND P1, PT, R5, UR7, PT ;  /* 0x0000000705007c0c */ /* 0x000fe4000bf26270 */
[----:B------:R-:W-:Y:S01]  /*e650*/  LOP3.LUT R4, R3, 0x200, R0, 0xf8, !PT ;  /* 0x0000020003047812 */ /* 0x000fe200078ef800 */
[----:B------:R-:W-:Y:S01]  /*e660*/  IMAD.SHL.U32 R0, R7, 0x10, RZ ;  /* 0x0000001007007824 */ /* 0x000fe200078e00ff */
[----:B------:R0:W-:Y:S01]  /*e670*/  STL [R1+0xc], R2 ;  /* 0x00000c0201007387 */ /* 0x0001e20000100800 */
[----:B------:R-:W-:-:S03]  /*e680*/  ISETP.GE.AND P0, PT, R5, UR7, PT ;  /* 0x0000000705007c0c */ /* 0x000fc6000bf06270 */
[----:B------:R-:W-:Y:S01]  /*e690*/  LOP3.LUT R0, R0, 0x70, RZ, 0xc0, !PT ;  /* 0x0000007000007812 */ /* 0x000fe200078ec0ff */
[----:B------:R1:W-:Y:S04]  /*e6a0*/  STL [R1+0x10], RZ ;  /* 0x000010ff01007387 */ /* 0x0003e80000100800 */
[----:B------:R-:W-:Y:S02]  /*e6b0*/  @P1 LOP3.LUT R19, R19, 0x1, RZ, 0xfc, !PT ;  /* 0x0000000113131812 */ /* 0x000fe400078efcff */
[----:B0-----:R-:W-:Y:S02]  /*e6c0*/  SHF.R.U32.HI R2, RZ, 0x3, R6 ;  /* 0x00000003ff027819 */ /* 0x001fe40000011606 */
[----:B------:R-:W-:Y:S02]  /*e6d0*/  LOP3.LUT R19, R19, 0xfffffffd, RZ, 0xc0, !PT ;  /* 0xfffffffd13137812 */ /* 0x000fe400078ec0ff */
[----:B------:R-:W-:Y:S01]  /*e6e0*/  LOP3.LUT R2, R2, R0, RZ, 0xfc, !PT ;  /* 0x0000000002027212 */ /* 0x000fe200078efcff */
[----:B------:R-:W-:Y:S01]  /*e6f0*/  IMAD R0, R4, 0x2, R16 ;  /* 0x0000000204007824 */ /* 0x000fe200078e0210 */
[----:B------:R-:W-:-:S02]  /*e700*/  @P0 LOP3.LUT R19, R19, 0x2, RZ, 0xfc, !PT ;  /* 0x0000000213130812 */ /* 0x000fc400078efcff */
[----:B------:R-:W-:Y:S02]  /*e710*/  ISETP.GE.AND P0, PT, R5, UR9, PT ;  /* 0x0000000905007c0c */ /* 0x000fe4000bf06270 */
[----:B------:R1:W-:Y:S01]  /*e720*/  STL [R1+0x8], R0 ;  /* 0x0000080001007387 */ /* 0x0003e20000100800 */
[----:B------:R-:W-:-:S10]  /*e730*/  LOP3.LUT R19, R19, 0xffffffef, RZ, 0xc0, !PT ;  /* 0xffffffef13137812 */ /* 0x000fd400078ec0ff */
[----:B-1----:R-:W-:-:S07]  /*e740*/  @P0 LOP3.LUT R19, R19, 0x10, RZ, 0xfc, !PT ;  /* 0x0000001013130812 */ /* 0x002fce00078efcff */
.L_x_1077:
[----:B--2---:R-:W2:Y:S01]  /*e750*/  LDL R0, [R1+0xc] ;  /* 0x00000c0001007983 */ /* 0x004ea20000100800 */
[----:B------:R-:W-:Y:S02]  /*e760*/  ULDC UR7, c[0x0][0xc60] ;  /* 0x0003180000077ab9 */ /* 0x000fe40000000800 */
[----:B------:R-:W-:-:S11]  /*e770*/  UISETP.NE.AND UP0, UPT, UR7, 0x1, UPT ;  /* 0x000000010700788c */ /* 0x000fd6000bf05270 */
[----:B------:R-:W-:Y:S01]  /*e780*/  @UP0 ULDC UR4, c[0x0][0xc64] ;  /* 0x0003190000040ab9 */ /* 0x000fe20000000800 */
[----:B------:R-:W-:Y:S01]  /*e790*/  @UP0 ULDC UR8, c[0x0][0xc68] ;  /* 0x00031a0000080ab9 */ /* 0x000fe20000000800 */
[C---:B--2---:R-:W-:Y:S02]  /*e7a0*/  R2UR UR41, R0.reuse ;  /* 0x00000000002972ca */ /* 0x044fe400000e0000 */
[----:B------:R-:W-:-:S11]  /*e7b0*/  R2UR UR6, R0 ;  /* 0x00000000000672ca */ /* 0x000fd600000e0000 */
[----:B------:R-:W-:-:S04]  /*e7c0*/  UIMAD.WIDE.U32 UR4, UR41, UR4, URZ ;  /* 0x00000004290472a5 */ /* 0x000fc8000f8e003f */
[----:B------:R-:W-:-:S03]  /*e7d0*/  @UP0 USHF.R.U32.HI UR41, URZ, UR8, UR5 ;  /* 0x000000083f290299 */ /* 0x000fc60008011605 */
[----:B------:R-:W-:Y:S02]  /*e7e0*/  ULDC UR4, c[0x0][0xc78] ;  /* 0x00031e0000047ab9 */ /* 0x000fe40000000800 */
[----:B------:R-:W-:Y:S02]  /*e7f0*/  UISETP.GE.AND UP0, UPT, UR41, UR4, UPT ;  /* 0x000000042900728c */ /* 0x000fe4000bf06270 */
[----:B------:R-:W-:-:S04]  /*e800*/  UIADD3 UR4, -UR41, URZ, URZ ;  /* 0x0000003f29047290 */ /* 0x000fc8000fffe13f */
[----:B------:R-:W-:Y:S01]  /*e810*/  PLOP3.LUT P0, PT, PT, PT, UP0, 0x80, 0x0 ;  /* 0x000000000000781c */ /* 0x000fe20003f0f008 */
[----:B------:R-:W-:-:S12]  /*e820*/  UIMAD UR7, UR7, UR4, UR6 ;  /* 0x00000004070772a4 */ /* 0x000fd8000f8e0206 */
[----:B0--3--:R-:W-:Y:S05]  /*e830*/  @!P0 BRA `(.L_x_1023) ;  /* 0x0000000000208947 */ /* 0x009fea0003800000 */
        /* <DEDUP_REMOVED lines=8> */
.L_x_1023:
[----:B------:R-:W-:Y:S01]  /*e8c0*/  ULDC UR8, c[0x0][0xc54] ;  /* 0x0003150000087ab9 */ /* 0x000fe20000000800 */
[----:B------:R-:W-:Y:S01]  /*e8d0*/  UMOV UR6, UR7 ;  /* 0x0000000700067c82 */ /* 0x000fe20008000000 */
[----:B------:R-:W-:-:S11]  /*e8e0*/  UISETP.NE.AND UP0, UPT, UR8, 0x1, UPT ;  /* 0x000000010800788c */ /* 0x000fd6000bf05270 */
[----:B------:R-:W-:Y:S02]  /*e8f0*/  @UP0 ULDC.64 UR10, c[0x0][0xc58] ;  /* 0x00031600000a0ab9 */ /* 0x000fe40000000a00 */
[----:B------:R-:W-:-:S04]  /*e900*/  UIMAD.WIDE.U32 UR4, UR7, UR10, URZ ;  /* 0x0000000a070472a5 */ /* 0x000fc8000f8e003f */
[----:B------:R-:W-:-:S04]  /*e910*/  @UP0 USHF.R.U32.HI UR6, URZ, UR11, UR5 ;  /* 0x0000000b3f060299 */ /* 0x000fc80008011605 */
[----:B------:R-:W-:-:S12]  /*e920*/  UIMAD UR4, UR6, UR8, URZ ;  /* 0x00000008060472a4 */ /* 0x000fd8000f8e023f */
.L_x_1024:
[----:B------:R-:W-:Y:S01]  /*e930*/  ULDC UR5, c[0x0][0xc48] ;  /* 0x0003120000057ab9 */ /* 0x000fe20000000800 */
[----:B------:R-:W-:Y:S01]  /*e940*/  ULDC.64 UR8, c[0x0][0xa28] ;  /* 0x00028a0000087ab9 */ /* 0x000fe20000000a00 */
[----:B------:R-:W-:Y:S01]  /*e950*/  UISETP.NE.AND UP1, UPT, UR5, 0x1, UPT ;  /* 0x000000010500788c */ /* 0x000fe2000bf25270 */
[----:B------:R-:W-:Y:S01]  /*e960*/  IMAD.MOV.U32 R18, RZ, RZ, RZ ;  /* 0x000000ffff127224 */ /* 0x000fe200078e00ff */
[----:B------:R-:W-:Y:S02]  /*e970*/  UIADD3 UR4, UR7, -UR4, URZ ;  /* 0x8000000407047290 */ /* 0x000fe4000fffe03f */
[----:B------:R-:W-:Y:S01]  /*e980*/  UISETP.NE.U32.AND UP0, UPT, UR8, URZ, UPT ;  /* 0x0000003f0800728c */ /* 0x000fe2000bf05070 */
[----:B------:R-:W-:Y:S02]  /*e990*/  ULDC UR5, c[0x0][0xc54] ;  /* 0x0003150000057ab9 */ /* 0x000fe40000000800 */
[----:B------:R-:W-:Y:S02]  /*e9a0*/  UIMAD UR41, UR41, UR5, UR4 ;  /* 0x00000005292972a4 */ /* 0x000fe4000f8e0204 */
[----:B------:R-:W-:-:S02]  /*e9b0*/  UISETP.NE.AND.EX UP0, UPT, UR9, URZ, UPT, UP0 ;  /* 0x0000003f0900728c */ /* 0x000fc4000bf05300 */
[----:B------:R-:W-:Y:S01]  /*e9c0*/  @UP1 ULDC UR4, c[0x0][0xc4c] ;  /* 0x0003130000041ab9 */ /* 0x000fe20000000800 */
[----:B------:R-:W-:Y:S01]  /*e9d0*/  @UP1 ULDC UR7, c[0x0][0xc50] ;  /* 0x0003140000071ab9 */ /* 0x000fe20000000800 */
[----:B------:R-:W-:Y:S02]  /*e9e0*/  UIMAD.WIDE.U32 UR4, UR41, UR4, URZ ;  /* 0x00000004290472a5 */ /* 0x000fe4000f8e003f */
[----:B------:R-:W-:Y:S01]  /*e9f0*/  UMOV UR42, UR41 ;  /* 0x00000029002a7c82 */ /* 0x000fe20008000000 */
[----:B------:R-:W-:Y:S01]  /*ea00*/  PLOP3.LUT P0, PT, PT, PT, UP0, 0x80, 0x0 ;  /* 0x000000000000781c */ /* 0x000fe20003f0f008 */
[----:B------:R-:W-:-:S03]  /*ea10*/  @UP1 USHF.R.U32.HI UR42, URZ, UR7, UR5 ;  /* 0x000000073f2a1299 */ /* 0x000fc60008011605 */
[----:B------:R-:W-:Y:S02]  /*ea20*/  @UP0 ULDC.64 UR4, c[0x0][0xa28] ;  /* 0x00028a0000040ab9 */ /* 0x000fe40000000a00 */
[----:B------:R-:W-:-:S06]  /*ea30*/  @UP0 UIMAD.WIDE UR4, UR42, 0x4, UR4 ;  /* 0x000000042a0408a5 */ /* 0x000fcc000f8e0204 */
[----:B------:R-:W-:Y:S01]  /*ea40*/  IMAD.U32 R2, RZ, RZ, UR4 ;  /* 0x00000004ff027e24 */ /* 0x000fe2000f8e00ff */
[----:B------:R-:W-:Y:S01]  /*ea50*/  ULOP3.LUT UR6, URZ, UR6, URZ, 0x33, !UPT ;  /* 0x000000063f067292 */ /* 0x000fe2000f8e333f */
[----:B------:R-:W-:Y:S01]  /*ea60*/  IMAD.U32 R3, RZ, RZ, UR5 ;  /* 0x00000005ff037e24 */ /* 0x000fe2000f8e00ff */
[----:B------:R-:W-:Y:S01]  /*ea70*/  ULDC UR5, c[0x0][0x448] ;  /* 0x0001120000057ab9 */ /* 0x000fe20000000800 */
[----:B------:R-:W-:-:S03]  /*ea80*/  ULDC UR4, c[0x0][0xc3c] ;  /* 0x00030f0000047ab9 */ /* 0x000fc60000000800 */
[----:B------:R-:W2:Y:S01]  /*ea90*/  @P0 LDG.E R18, desc[UR52][R2.64] ;  /* 0x0000003402120981 */ /* 0x000ea2000c1e1900 */
[----:B------:R-:W-:Y:S02]  /*eaa0*/  UISETP.NE.AND UP2, UPT, UR5, 0x1, UPT ;  /* 0x000000010500788c */ /* 0x000fe4000bf45270 */
[----:B------:R-:W-:Y:S02]  /*eab0*/  UIADD3 UR6, UR6, UR4, URZ ;  /* 0x0000000406067290 */ /* 0x000fe4000fffe03f */
[----:B------:R-:W-:Y:S02]  /*eac0*/  UP2UR UR49, UPR, URZ, 0x4 ;  /* 0x000000043f317883 */ /* 0x000fe40008000000 */
[----:B------:R-:W-:Y:S01]  /*ead0*/  UIMAD UR43, UR6, 0xc0, URZ ;  /* 0x000000c0062b78a4 */ /* 0x000fe2000f8e023f */
[----:B------:R-:W-:Y:S02]  /*eae0*/  ULDC.64 UR4, c[0x0][0x9e0] ;  /* 0x0002780000047ab9 */ /* 0x000fe40000000a00 */
[----:B------:R-:W-:-:S02]  /*eaf0*/  UISETP.GE.AND UP0, UPT, UR5, 0x1, UPT ;  /* 0x000000010500788c */ /* 0x000fc4000bf06270 */
[----:B------:R-:W-:Y:S01]  /*eb00*/  UIADD3 UR8, UR43, 0xbf, URZ ;  /* 0x000000bf2b087890 */ /* 0x000fe2000fffe03f */
[----:B------:R-:W-:Y:S01]  /*eb10*/  @UP2 ULDC UR6, c[0x0][0x44c] ;  /* 0x0001130000062ab9 */ /* 0x000fe20000000800 */
[----:B------:R-:W-:Y:S02]  /*eb20*/  @UP2 ULDC UR9, c[0x0][0x450] ;  /* 0x0001140000092ab9 */ /* 0x000fe40000000800 */
[----:B------:R-:W-:Y:S01]  /*eb30*/  UIMAD.WIDE.U32 UR6, UR8, UR6, URZ ;  /* 0x00000006080672a5 */ /* 0x000fe2000f8e003f */
[----:B------:R-:W-:-:S03]  /*eb40*/  PLOP3.LUT P1, PT, PT, PT, UP0, 0x80, 0x0 ;  /* 0x000000000000781c */ /* 0x000fc60003f2f008 */
[----:B------:R-:W-:-:S04]  /*eb50*/  @UP2 USHF.R.U32.HI UR8, URZ, UR9, UR7 ;  /* 0x000000093f082299 */ /* 0x000fc80008011607 */
[----:B------:R-:W-:-:S04]  /*eb60*/  UIADD3 UR6, UR47, UR8, URZ ;  /* 0x000000082f067290 */ /* 0x000fc8000fffe03f */
[----:B------:R-:W-:Y:S01]  /*eb70*/  UIADD3 UR4, UR6, UR4, URZ ;  /* 0x0000000406047290 */ /* 0x000fe2000fffe03f */
[----:B--2---:R0:W-:Y:S01]  /*eb80*/  STL [R1+0x4], R18 ;  /* 0x0000041201007387 */ /* 0x0041e20000100800 */
[----:B------:R-:W-:Y:S10]  /*eb90*/  @!P1 BRA `(.L_x_1025) ;  /* 0x0000000000449947 */ /* 0x000ff40003800000 */
        /* <DEDUP_REMOVED lines=10> */
.L_x_1026:
[----:B------:R-:W-:-:S11]  /*ec40*/  UISETP.NE.AND UP0, UPT, UR5, 0x1, UPT ;  /* 0x000000010500788c */ /* 0x000fd6000bf05270 */
[----:B------:R-:W-:Y:S02]  /*ec50*/  @UP0 ULDC.64 UR10, c[0x0][0x9e8] ;  /* 0x00027a00000a0ab9 */ /* 0x000fe40000000a00 */
[----:B------:R-:W-:-:S04]  /*ec60*/  UIMAD.WIDE.U32 UR6, UR8, UR10, URZ ;  /* 0x0000000a080672a5 */ /* 0x000fc8000f8e003f */
[----:B------:R-:W-:-:S12]  /*ec70*/  @UP0 USHF.R.U32.HI UR8, URZ, UR11, UR7 ;  /* 0x0000000b3f080299 */ /* 0x000fd80008011607 */
.L_x_1027:
[----:B------:R-:W-:-:S04]  /*ec80*/  UIMAD UR8, UR8, UR5, UR5 ;  /* 0x00000005080872a4 */ /* 0x000fc8000f8e0205 */
[----:B------:R-:W-:-:S04]  /*ec90*/  UISETP.LT.AND UP0, UPT, UR4, UR8, UPT ;  /* 0x000000080400728c */ /* 0x000fc8000bf01270 */
[----:B------:R-:W-:-:S12]  /*eca0*/  USEL UR4, UR4, UR8, UP0 ;  /* 0x0000000804047287 */ /* 0x000fd80008000000 */
.L_x_1025:
[----:B------:R-:W-:Y:S02]  /*ecb0*/  UISETP.NE.AND UP0, UPT, UR49, URZ, UPT ;  /* 0x0000003f3100728c */ /* 0x000fe4000bf05270 */
[----:B------:R-:W-:-:S04]  /*ecc0*/  UIADD3 UR4, UR4, 0x7f, URZ ;  /* 0x0000007f04047890 */ /* 0x000fc8000fffe03f */
[----:B------:R-:W-:-:S04]  /*ecd0*/  USHF.R.S32.HI UR8, URZ, 0x1f, UR4 ;  /* 0x0000001f3f087899 */ /* 0x000fc80008011404 */
[----:B------:R-:W-:Y:S01]  /*ece0*/  ULEA.HI UR8, UR8, UR4, URZ, 0x7 ;  /* 0x0000000408087291 */ /* 0x000fe2000f8f383f */
[----:B------:R-:W-:Y:S01]  /*ecf0*/  @UP0 ULDC UR6, c[0x0][0x44c] ;  /* 0x0001130000060ab9 */ /* 0x000fe20000000800 */
[----:B------:R-:W-:Y:S01]  /*ed00*/  @UP0 ULDC UR9, c[0x0][0x450] ;  /* 0x0001140000090ab9 */ /* 0x000fe20000000800 */
[----:B------:R-:W-:Y:S02]  /*ed10*/  UIMAD.WIDE.U32 UR6, UR43, UR6, URZ ;  /* 0x000000062b0672a5 */ /* 0x000fe4000f8e003f */
[----:B------:R-:W-:Y:S01]  /*ed20*/  UMOV UR4, UR43 ;  /* 0x0000002b00047c82 */ /* 0x000fe20008000000 */
[----:B------:R-:W-:Y:S02]  /*ed30*/  USHF.R.S32.HI UR8, URZ, 0x7, UR8 ;  /* 0x000000073f087899 */ /* 0x000fe40008011408 */
[----:B------:R-:W-:Y:S02]  /*ed40*/  @UP0 USHF.R.U32.HI UR4, URZ, UR9, UR7 ;  /* 0x000000093f040299 */ /* 0x000fe40008011607 */
[----:B------:R-:W-:-:S02]  /*ed50*/  UISETP.LT.AND UP0, UPT, UR40, UR8, UPT ;  /* 0x000000082800728c */ /* 0x000fc4000bf01270 */
[----:B------:R-:W-:Y:S01]  /*ed60*/  UIADD3 UR4, UR39, UR4, URZ ;  /* 0x0000000427047290 */ /* 0x000fe2000fffe03f */
[----:B------:R-:W-:Y:S01]  /*ed70*/  ULDC UR6, c[0x0][0x9dc] ;  /* 0x0002770000067ab9 */ /* 0x000fe20000000800 */
[----:B------:R-:W-:Y:S02]  /*ed80*/  USEL UR44, UR40, UR8, UP0 ;  /* 0x00000008282c7287 */ /* 0x000fe40008000000 */
[----:B------:R-:W-:Y:S01]  /*ed90*/  UIADD3 UR8, UR4, -UR6, URZ ;  /* 0x8000000604087290 */ /* 0x000fe2000fffe03f */
[----:B------:R-:W-:Y:S11]  /*eda0*/  @!P1 BRA `(.L_x_1028) ;  /* 0x0000000000449947 */ /* 0x000ff60003800000 */
        /* <DEDUP_REMOVED lines=10> */
.L_x_1029:
[----:B------:R-:W-:-:S11]  /*ee50*/  UISETP.NE.AND UP0, UPT, UR5, 0x1, UPT ;  /* 0x000000010500788c */ /* 0x000fd6000bf05270 */
[----:B------:R-:W-:Y:S02]  /*ee60*/  @UP0 ULDC.64 UR10, c[0x0][0x9e8] ;  /* 0x00027a00000a0ab9 */ /* 0x000fe40000000a00 */
[----:B------:R-:W-:-:S04]  /*ee70*/  UIMAD.WIDE.U32 UR6, UR4, UR10, URZ ;  /* 0x0000000a040672a5 */ /* 0x000fc8000f8e003f */
[----:B------:R-:W-:-:S12]  /*ee80*/  @UP0 USHF.R.U32.HI UR4, URZ, UR11, UR7 ;  /* 0x0000000b3f040299 */ /* 0x000fd80008011607 */
.L_x_1030:
[----:B------:R-:W-:-:S04]  /*ee90*/  UIMAD UR4, UR4, UR5, URZ ;  /* 0x00000005040472a4 */ /* 0x000fc8000f8e023f */
[----:B------:R-:W-:-:S04]  /*eea0*/  UISETP.LT.AND UP0, UPT, UR8, UR4, UPT ;  /* 0x000000040800728c */ /* 0x000fc8000bf01270 */
[----:B------:R-:W-:-:S12]  /*eeb0*/  USEL UR8, UR8, UR4, !UP0 ;  /* 0x0000000408087287 */ /* 0x000fd8000c000000 */
.L_x_1028:
[----:B------:R-:W-:Y:S01]  /*eec0*/  USHF.R.S32.HI UR4, URZ, 0x1f, UR8 ;  /* 0x0000001f3f047899 */ /* 0x000fe20008011408 */
[----:B------:R-:W-:Y:S03]  /*eed0*/  BSSY B7, `(.L_x_1031) ;  /* 0x0000390000077945 */ /* 0x000fe60003800000 */
[----:B------:R-:W-:-:S04]  /*eee0*/  ULEA.HI UR4, UR4, UR8, URZ, 0x7 ;  /* 0x0000000804047291 */ /* 0x000fc8000f8f383f */
[----:B------:R-:W-:-:S04]  /*eef0*/  USHF.R.S32.HI UR4, URZ, 0x7, UR4 ;  /* 0x000000073f047899 */ /* 0x000fc80008011404 */
[----:B------:R-:W-:-:S04]  /*ef00*/  UISETP.LT.AND UP0, UPT, URZ, UR4, UPT ;  /* 0x000000043f00728c */ /* 0x000fc8000bf01270 */
[----:B------:R-:W-:-:S04]  /*ef10*/  USEL UR45, URZ, UR4, !UP0 ;  /* 0x000000043f2d7287 */ /* 0x000fc8000c000000 */
[----:B------:R-:W-:-:S06]  /*ef20*/  UISETP.GT.AND UP0, UPT, UR44, UR45, UPT ;  /* 0x0000002d2c00728c */ /* 0x000fcc000bf04270 */
[----:B------:R-:W-:-:S13]  /*ef30*/  PLOP3.LUT P0, PT, PT, PT, UP0, 0x80, 0x0 ;  /* 0x000000000000781c */ /* 0x000fda0003f0f008 */
[----:B------:R-:W-:Y:S05]  /*ef40*/  @P0 BRA `(.L_x_1032) ;  /* 0x0000000000480947 */ /* 0x000fea0003800000 */
[----:B------:R-:W1:Y:S02]  /*ef50*/  S2R R0, SR_TID.X ;  /* 0x0000000000007919 */ /* 0x000e640000002100 */
[----:B-1----:R-:W-:-:S04]  /*ef60*/  LOP3.LUT R0, R0, 0x7f, RZ, 0xc0, !PT ;  /* 0x0000007f00007812 */ /* 0x002fc800078ec0ff */
[----:B------:R-:W-:-:S13]  /*ef70*/  ISETP.NE.AND P1, PT, R0, RZ, PT ;  /* 0x000000ff0000720c */ /* 0x000fda0003f25270 */
[----:B------:R-:W-:Y:S05]  /*ef80*/  @P1 BRA `(.L_x_1033) ;  /* 0x0000003800101947 */ /* 0x000fea0003800000 */
[----:B------:R-:W1:Y:S01]  /*ef90*/  S2R R7, SR_LANEID ;  /* 0x0000000000077919 */ /* 0x000e620000000000 */
[----:B------:R-:W-:Y:S01]  /*efa0*/  VOTEU.ANY UR4, UPT, PT ;  /* 0x0000000000047886 */ /* 0x000fe200038e0100 */
[----:B------:R-:W2:Y:S01]  /*efb0*/  LDC.64 R2, c[0x0][0xc80] ;  /* 0x00032000ff027b82 */ /* 0x000ea20000000a00 */
[----:B------:R-:W1:Y:S08]  /*efc0*/  FLO.U32 R0, UR4 ;  /* 0x0000000400007d00 */ /* 0x000e7000080e0000 */
[----:B------:R-:W2:Y:S01]  /*efd0*/  POPC R5, UR4 ;  /* 0x0000000400057d09 */ /* 0x000ea20008000000 */
[----:B-1----:R-:W-:-:S13]  /*efe0*/  ISETP.EQ.U32.AND P0, PT, R0, R7, PT ;  /* 0x000000070000720c */ /* 0x002fda0003f02070 */
[----:B--2---:R-:W2:Y:S01]  /*eff0*/  @P0 ATOMG.E.ADD.STRONG.GPU PT, R3, desc[UR52][R2.64], R5 ;  /* 0x00000005020309a8 */ /* 0x004ea200081ee1f4 */
[----:B------:R-:W1:Y:S02]  /*f000*/  S2R R4, SR_LTMASK ;  /* 0x0000000000047919 */ /* 0x000e640000003900 */
[----:B-1----:R-:W-:-:S04]  /*f010*/  LOP3.LUT R4, R4, UR4, RZ, 0xc0, !PT ;  /* 0x0000000404047c12 */ /* 0x002fc8000f8ec0ff */
[----:B------:R-:W1:Y:S01]  /*f020*/  POPC R7, R4 ;  /* 0x0000000400077309 */ /* 0x000e620000000000 */
[----:B--2---:R-:W1:Y:S02]  /*f030*/  SHFL.IDX PT, R0, R3, R0, 0x1f ;  /* 0x00001f0003007589 */ /* 0x004e6400000e0000 */
[----:B-1----:R-:W-:-:S05]  /*f040*/  IADD3 R0, R0, UR48, R7 ;  /* 0x0000003000007c10 */ /* 0x002fca000fffe007 */
[----:B------:R1:W-:Y:S01]  /*f050*/  STL [R1+0xc], R0 ;  /* 0x00000c0001007387 */ /* 0x0003e20000100800 */
[----:B------:R-:W-:Y:S05]  /*f060*/  BRA `(.L_x_1033) ;  /* 0x0000003400d87947 */ /* 0x000fea0003800000 */
.L_x_1032:
        /* <DEDUP_REMOVED lines=8> */
[----:B------:R-:W-:Y:S02]  /*f0f0*/  IMAD.U32 R4, RZ, RZ, UR6 ;  /* 0x00000006ff047e24 */ /* 0x000fe4000f8e00ff */
[----:B------:R-:W1:Y:S01]  /*f100*/  LDC.64 R2, c[0x4][R2] ;  /* 0x0100000002027b82 */ /* 0x000e620000000a00 */
[----:B------:R-:W-:Y:S02]  /*f110*/  IMAD.U32 R5, RZ, RZ, UR7 ;  /* 0x00000007ff057e24 */ /* 0x000fe4000f8e00ff */
[----:B------:R-:W-:Y:S02]  /*f120*/  IMAD.U32 R6, RZ, RZ, UR8 ;  /* 0x00000008ff067e24 */ /* 0x000fe4000f8e00ff */
[----:B------:R-:W-:-:S02]  /*f130*/  IMAD.U32 R7, RZ, RZ, UR9 ;  /* 0x00000009ff077e24 */ /* 0x000fc4000f8e00ff */
[----:B------:R-:W-:Y:S02]  /*f140*/  IMAD.U32 R10, RZ, RZ, UR4 ;  /* 0x00000004ff0a7e24 */ /* 0x000fe4000f8e00ff */
[----:B------:R-:W-:Y:S02]  /*f150*/  IMAD.U32 R11, RZ, RZ, UR5 ;  /* 0x00000005ff0b7e24 */ /* 0x000fe4000f8e00ff */
[----:B------:R-:W-:Y:S02]  /*f160*/  IMAD.MOV.U32 R8, RZ, RZ, 0x70 ;  /* 0x00000070ff087424 */ /* 0x000fe400078e00ff */
[----:B------:R-:W-:Y:S02]  /*f170*/  IMAD.MOV.U32 R12, RZ, RZ, 0x1 ;  /* 0x00000001ff0c7424 */ /* 0x000fe400078e00ff */
[----:B------:R-:W-:-:S07]  /*f180*/  IMAD.MOV.U32 R13, RZ, RZ, RZ ;  /* 0x000000ffff0d7224 */ /* 0x000fce00078e00ff */
[----:B------:R-:W-:-:S07]  /*f190*/  LEPC R20, `(.L_x_1035) ;  /* 0x000000001014794e */ /* 0x000fce0000000000 */
[----:B01----:R-:W-:Y:S05]  /*f1a0*/  CALL.ABS.NOINC R2 ;  /* 0x0000000002007343 */ /* 0x003fea0003c00000 */
.L_x_1035:
[----:B------:R-:W-:Y:S05]  /*f1b0*/  BSYNC B6 ;  /* 0x0000000000067941 */ /* 0x000fea0003800000 */
.L_x_1034:
        /* <DEDUP_REMOVED lines=8> */
[----:B------:R1:W2:Y:S01]  /*f240*/  LDC.64 R2, c[0x4][R17] ;  /* 0x0100000011027b82 */ /* 0x0002a20000000a00 */
[----:B------:R-:W-:Y:S02]  /*f250*/  IMAD.U32 R4, RZ, RZ, UR6 ;  /* 0x00000006ff047e24 */ /* 0x000fe4000f8e00ff */
[----:B------:R-:W-:Y:S02]  /*f260*/  IMAD.U32 R5, RZ, RZ, UR7 ;  /* 0x00000007ff057e24 */ /* 0x000fe4000f8e00ff */
[----:B------:R-:W-:Y:S02]  /*f270*/  IMAD.U32 R6, RZ, RZ, UR8 ;  /* 0x00000008ff067e24 */ /* 0x000fe4000f8e00ff */
[----:B------:R-:W-:-:S02]  /*f280*/  IMAD.U32 R7, RZ, RZ, UR9 ;  /* 0x00000009ff077e24 */ /* 0x000fc4000f8e00ff */
[----:B------:R-:W-:Y:S02]  /*f290*/  IMAD.U32 R10, RZ, RZ, UR4 ;  /* 0x00000004ff0a7e24 */ /* 0x000fe4000f8e00ff */
[----:B------:R-:W-:Y:S02]  /*f2a0*/  IMAD.U32 R11, RZ, RZ, UR5 ;  /* 0x00000005ff0b7e24 */ /* 0x000fe4000f8e00ff */
[----:B------:R-:W-:Y:S02]  /*f2b0*/  IMAD.MOV.U32 R8, RZ, RZ, 0x70 ;  /* 0x00000070ff087424 */ /* 0x000fe400078e00ff */
[----:B------:R-:W-:Y:S02]  /*f2c0*/  IMAD.MOV.U32 R12, RZ, RZ, 0x1 ;  /* 0x00000001ff0c7424 */ /* 0x000fe400078e00ff */
[----:B-1----:R-:W-:-:S07]  /*f2d0*/  IMAD.MOV.U32 R13, RZ, RZ, RZ ;  /* 0x000000ffff0d7224 */ /* 0x002fce00078e00ff */
[----:B------:R-:W-:-:S07]  /*f2e0*/  LEPC R20, `(.L_x_1038) ;  /* 0x000000001014794e */ /* 0x000fce0000000000 */
[----:B0-2---:R-:W-:Y:S05]  /*f2f0*/  CALL.ABS.NOINC R2 ;  /* 0x0000000002007343 */ /* 0x005fea0003c00000 */
.L_x_1038:
[----:B------:R0:W1:Y:S01]  /*f300*/  LDC.64 R2, c[0x4][R17] ;  /* 0x0100000011027b82 */ /* 0x0000620000000a00 */
[----:B------:R-:W-:Y:S01]  /*f310*/  ULDC.64 UR6, c[0x4][0x88] ;  /* 0x0100220000067ab9 */ /* 0x000fe20000000a00 */
[----:B------:R-:W-:Y:S01]  /*f320*/  ULDC.64 UR8, c[0x4][0x90] ;  /* 0x0100240000087ab9 */ /* 0x000fe20000000a00 */
[----:B------:R-:W-:Y:S01]  /*f330*/  ULDC.64 UR4, c[0x4][0x18] ;  /* 0x0100060000047ab9 */ /* 0x000fe20000000a00 */
        /* <DEDUP_REMOVED lines=8> */
[----:B0-----:R-:W-:-:S07]  /*f3c0*/  IMAD.MOV.U32 R13, RZ, RZ, RZ ;  /* 0x000000ffff0d7224 */ /* 0x001fce00078e00ff */
[----:B------:R-:W-:-:S07]  /*f3d0*/  LEPC R20, `(.L_x_1037) ;  /* 0x000000001014794e */ /* 0x000fce0000000000 */
[----:B-1----:R-:W-:Y:S05]  /*f3e0*/  CALL.ABS.NOINC R2 ;  /* 0x0000000002007343 */ /* 0x002fea0003c00000 */
.L_x_1037:
[----:B------:R-:W-:Y:S05]  /*f3f0*/  BSYNC B6 ;  /* 0x0000000000067941 */ /* 0x000fea0003800000 */
.L_x_1036:
[----:B------:R-:W-:Y:S01]  /*f400*/  ULDC.64 UR4, c[0x0][0x9f8] ;  /* 0x00027e0000047ab9 */ /* 0x000fe20000000a00 */
[----:B------:R-:W-:Y:S01]  /*f410*/  IMAD.U32 R29, RZ, RZ, UR42 ;  /* 0x0000002aff1d7e24 */ /* 0x000fe2000f8e00ff */
[----:B------:R-:W-:Y:S01]  /*f420*/  UISETP.NE.U32.AND UP0, UPT, UR4, URZ, UPT ;  /* 0x0000003f0400728c */ /* 0x000fe2000bf05070 */
[----:B------:R-:W1:Y:S03]  /*f430*/  LDC R10, c[0x0][0x430] ;  /* 0x00010c00ff0a7b82 */ /* 0x000e660000000800 */
[----:B------:R-:W-:-:S06]  /*f440*/  UISETP.NE.AND.EX UP0, UPT, UR5, URZ, UPT, UP0 ;  /* 0x0000003f0500728c */ /* 0x000fcc000bf05300 */
[----:B------:R-:W-:-:S05]  /*f450*/  PLOP3.LUT P0, PT, PT, PT, UP0, 0x80, 0x0 ;  /* 0x000000000000781c */ /* 0x000fca0003f0f008 */
[----:B------:R-:W-:Y:S02]  /*f460*/  @UP0 ULDC.64 UR4, c[0x0][0x9f8] ;  /* 0x00027e0000040ab9 */ /* 0x000fe40000000a00 */
[----:B------:R-:W-:-:S06]  /*f470*/  @UP0 UIMAD.WIDE UR4, UR42, 0x4, UR4 ;  /* 0x000000042a0408a5 */ /* 0x000fcc000f8e0204 */
[----:B------:R-:W-:Y:S01]  /*f480*/  IMAD.U32 R2, RZ, RZ, UR4 ;  /* 0x00000004ff027e24 */ /* 0x000fe2000f8e00ff */
[----:B------:R-:W-:Y:S01]  /*f490*/  ULDC UR4, c[0x0][0xc48] ;  /* 0x0003120000047ab9 */ /* 0x000fe20000000800 */
[----:B------:R-:W-:-:S05]  /*f4a0*/  IMAD.U32 R3, RZ, RZ, UR5 ;  /* 0x00000005ff037e24 */ /* 0x000fca000f8e00ff */
[----:B------:R2:W5:Y:S01]  /*f4b0*/  @P0 LDG.E R29, desc[UR52][R2.64] ;  /* 0x00000034021d0981 */ /* 0x000562000c1e1900 */
[----:B------:R-:W-:Y:S01]  /*f4c0*/  UMOV UR5, 0xffffffff ;  /* 0xffffffff00057882 */ /* 0x000fe20000000000 */
[----:B------:R-:W-:Y:S02]  /*f4d0*/  IMAD.U32 R22, RZ, RZ, UR4 ;  /* 0x00000004ff167e24 */ /* 0x000fe4000f8e00ff */
[----:B------:R-:W-:Y:S05]  /*f4e0*/  BRA.DIV UR5, `(.L_x_1039) ;  /* 0x0000003a05e87947 */ /* 0x000fea000b800000 */
.L_x_1093:
[----:B--2---:R-:W2:Y:S01]  /*f4f0*/  S2R R2, SR_TID.X ;  /* 0x0000000000027919 */ /* 0x004ea20000002100 */
[----:B------:R-:W-:Y:S01]  /*f500*/  UIADD3 UR4, UR44, -0x1, URZ ;  /* 0xffffffff2c047890 */ /* 0x000fe2000fffe03f */
[----:B-1----:R-:W-:Y:S01]  /*f510*/  ISETP.NE.AND P1, PT, R10, 0x1, PT ;  /* 0x000000010a00780c */ /* 0x002fe20003f25270 */
[----:B------:R-:W1:Y:S01]  /*f520*/  S2R R0, SR_TID.X ;  /* 0x0000000000007919 */ /* 0x000e620000002100 */
[----:B-----5:R-:W-:-:S03]  /*f530*/  SHF.R.S32.HI R6, RZ, 0x1f, R29 ;  /* 0x0000001fff067819 */ /* 0x020fc6000001141d */
[----:B------:R-:W-:Y:S01]  /*f540*/  IMAD.U32 R8, RZ, RZ, UR4 ;  /* 0x00000004ff087e24 */ /* 0x000fe2000f8e00ff */
[----:B------:R-:W-:Y:S01]  /*f550*/  LOP3.LUT R19, R19, 0xfffffff7, RZ, 0xc0, !PT ;  /* 0xfffffff713137812 */ /* 0x000fe200078ec0ff */
[----:B------:R3:W-:Y:S02]  /*f560*/  STL [R1], R6 ;  /* 0x0000000601007387 */ /* 0x0007e40000100800 */
[----:B------:R-:W-:-:S04]  /*f570*/  IMAD.SHL.U32 R8, R8, 0x80, RZ ;  /* 0x0000008008087824 */ /* 0x000fc800078e00ff */
[----:B------:R-:W4:Y:S01]  /*f580*/  @P1 LDC R3, c[0x0][0x434] ;  /* 0x00010d00ff031b82 */ /* 0x000f220000000800 */
[----:B------:R-:W-:-:S07]  /*f590*/  @P1 LOP3.LUT R19, R19, 0x8, RZ, 0xfc, !PT ;  /* 0x0000000813131812 */ /* 0x000fce00078efcff */
[----:B------:R-:W0:Y:S01]  /*f5a0*/  @P1 LDC R9, c[0x0][0x438] ;  /* 0x00010e00ff091b82 */ /* 0x000e220000000800 */
[----:B--2---:R-:W-:Y:S01]  /*f5b0*/  IMAD.SHL.U32 R2, R2, 0x10, RZ ;  /* 0x0000001002027824 */ /* 0x004fe200078e00ff */
[----:B-1----:R-:W-:-:S04]  /*f5c0*/  LOP3.LUT R0, R0, 0x7f, RZ, 0xc0, !PT ;  /* 0x0000007f00007812 */ /* 0x002fc800078ec0ff */
[----:B------:R-:W-:Y:S02]  /*f5d0*/  LOP3.LUT R2, R2, 0x70, RZ, 0xc0, !PT ;  /* 0x0000007002027812 */ /* 0x000fe400078ec0ff */
[----:B------:R-:W-:-:S04]  /*f5e0*/  SHF.R.U32.HI R0, RZ, 0x3, R0 ;  /* 0x00000003ff007819 */ /* 0x000fc80000011600 */
[----:B------:R-:W-:-:S04]  /*f5f0*/  LOP3.LUT R0, R8, R0, R2, 0xfe, !PT ;  /* 0x0000000008007212 */ /* 0x000fc800078efe02 */
[C---:B------:R-:W-:Y:S01]  /*f600*/  ISETP.GE.AND P0, PT, R0.reuse, UR36, PT ;  /* 0x0000002400007c0c */ /* 0x040fe2000bf06270 */
[----:B------:R-:W-:-:S04]  /*f610*/  IMAD.IADD R0, R0, 0x1, R18 ;  /* 0x0000000100007824 */ /* 0x000fc800078e0212 */
[----:B----4-:R-:W-:-:S04]  /*f620*/  @P1 IMAD.HI.U32 R2, R0, R3, RZ ;  /* 0x0000000300021227 */ /* 0x010fc800078e00ff */
[----:B------:R-:W-:Y:S01]  /*f630*/  IMAD.MOV.U32 R7, RZ, RZ, R0 ;  /* 0x000000ffff077224 */ /* 0x000fe200078e0000 */
[----:B0-----:R-:W-:Y:S01]  /*f640*/  @P1 SHF.R.U32.HI R7, RZ, R9, R2 ;  /* 0x00000009ff071219 */ /* 0x001fe20000011602 */
[----:B------:R-:W-:Y:S02]  /*f650*/  IMAD R3, RZ, RZ, -UR42 ;  /* 0x8000002aff037e24 */ /* 0x000fe4000f8e02ff */
[----:B------:R-:W3:Y:S02]  /*f660*/  @!P0 LDC.64 R4, c[0x0][0x428] ;  /* 0x00010a00ff048b82 */ /* 0x000ee40000000a00 */
[----:B------:R-:W-:Y:S01]  /*f670*/  IMAD R22, R22, R3, UR41 ;  /* 0x0000002916167e24 */ /* 0x000fe2000f8e0203 */
[--C-:B------:R-:W-:Y:S01]  /*f680*/  @!P0 SHF.R.S32.HI R3, RZ, 0x1f, R7.reuse ;  /* 0x0000001fff038819 */ /* 0x100fe20000011407 */
[----:B------:R-:W-:Y:S02]  /*f690*/  @!P0 IMAD.MOV.U32 R2, RZ, RZ, R7 ;  /* 0x000000ffff028224 */ /* 0x000fe400078e0007 */
[----:B---3--:R-:W-:-:S02]  /*f6a0*/  @!P0 IMAD R6, R6, R4, RZ ;  /* 0x0000000406068224 */ /* 0x008fc400078e02ff */
[----:B------:R-:W-:-:S04]  /*f6b0*/  @!P0 IMAD.WIDE.U32 R2, R29, R4, R2 ;  /* 0x000000041d028225 */ /* 0x000fc800078e0002 */
[----:B------:R-:W-:Y:S02]  /*f6c0*/  @!P0 IMAD R6, R29, R5, R6 ;  /* 0x000000051d068224 */ /* 0x000fe400078e0206 */
[----:B------:R-:W0:Y:S01]  /*f6d0*/  @!P0 LDC.64 R4, c[0x0][0x418] ;  /* 0x00010600ff048b82 */ /* 0x000e220000000a00 */
[----:B------:R-:W-:Y:S02]  /*f6e0*/  IMAD.U32 R9, RZ, RZ, UR46 ;  /* 0x0000002eff097e24 */ /* 0x000fe4000f8e00ff */
[----:B------:R-:W-:-:S03]  /*f6f0*/  @!P0 IMAD.IADD R6, R3, 0x1, R6 ;  /* 0x0000000103068824 */ /* 0x000fc600078e0206 */
[----:B------:R-:W-:Y:S01]  /*f700*/  ISETP.NE.AND P2, PT, R9, 0x3, PT ;  /* 0x000000030900780c */ /* 0x000fe20003f45270 */
[----:B------:R-:W-:Y:S01]  /*f710*/  IMAD.MOV R3, RZ, RZ, -R7 ;  /* 0x000000ffff037224 */ /* 0x000fe200078e0a07 */
[----:B------:R-:W-:Y:S01]  /*f720*/  LOP3.LUT R19, R19, 0xfffffffb, RZ, 0xc0, !PT ;  /* 0xfffffffb13137812 */ /* 0x000fe200078ec0ff */
[----:B------:R-:W-:Y:S01]  /*f730*/  IMAD.U32 R24, RZ, RZ, UR4 ;  /* 0x00000004ff187e24 */ /* 0x000fe2000f8e00ff */
[----:B------:R-:W-:Y:S02]  /*f740*/  SHF.R.S32.HI R28, RZ, 0x1f, R22 ;  /* 0x0000001fff1c7819 */ /* 0x000fe40000011416 */
[----:B0-----:R-:W-:-:S04]  /*f750*/  @!P0 LEA R4, P1, R2, R4, 0x2 ;  /* 0x0000000402048211 */ /* 0x001fc800078210ff */
[----:B------:R-:W-:Y:S01]  /*f760*/  @!P0 LEA.HI.X R5, R2, R5, R6, 0x2, P1 ;  /* 0x0000000502058211 */ /* 0x000fe200008f1406 */
[----:B------:R-:W-:Y:S02]  /*f770*/  IMAD.MOV.U32 R6, RZ, RZ, RZ ;  /* 0x000000ffff067224 */ /* 0x000fe400078e00ff */
[----:B------:R-:W-:-:S04]  /*f780*/  @P2 LOP3.LUT R19, R19, 0x4, RZ, 0xfc, !PT ;  /* 0x0000000413132812 */ /* 0x000fc800078efcff */
[----:B------:R0:W5:Y:S02]  /*f790*/  @!P0 LDG.E R6, desc[UR52][R4.64] ;  /* 0x0000003404068981 */ /* 0x000164000c1e1900 */
[----:B0-----:R-:W-:Y:S01]  /*f7a0*/  IMAD R5, R10, R3, R0 ;  /* 0x000000030a057224 */ /* 0x001fe200078e0200 */
[----:B------:R-:W-:Y:S06]  /*f7b0*/  @!P2 BRA `(.L_x_1040) ;  /* 0x000000000004a947 */ /* 0x000fec0003800000 */
[----:B------:R-:W-:Y:S01]  /*f7c0*/  BPT.TRAP 0x1 ;  /* 0x000000040000795c */ /* 0x000fe20000300000 */
.L_x_1040:
[----:B------:R-:W-:Y:S01]  /*f7d0*/  SHF.R.S32.HI R4, RZ, 0x1f, R5 ;  /* 0x0000001fff047819 */ /* 0x000fe20000011405 */
[----:B------:R-:W-:Y:S01]  /*f7e0*/  ULDC.64 UR4, c[0x0][0x328] ;  /* 0x0000ca0000047ab9 */ /* 0x000fe20000000a00 */
[----:B------:R-:W-:Y:S01]  /*f7f0*/  BSSY B0, `(.L_x_1041) ;  /* 0x0000017000007945 */ /* 0x000fe20003800000 */
[----:B------:R-:W-:-:S04]  /*f800*/  IMAD.WIDE.U32 R2, R5, UR4, RZ ;  /* 0x0000000405027c25 */ /* 0x000fc8000f8e00ff */
[----:B------:R-:W-:-:S04]  /*f810*/  IMAD R0, R4, UR4, RZ ;  /* 0x0000000404007c24 */ /* 0x000fc8000f8e02ff */
[----:B------:R-:W-:Y:S01]  /*f820*/  IMAD R7, R5, UR5, R0 ;  /* 0x0000000505077c24 */ /* 0x000fe2000f8e0200 */
[----:B------:R-:W-:-:S03]  /*f830*/  ULDC.64 UR4, c[0x0][0x338] ;  /* 0x0000ce0000047ab9 */ /* 0x000fc60000000a00 */
[----:B------:R-:W-:Y:S01]  /*f840*/  IMAD.IADD R3, R3, 0x1, R7 ;  /* 0x0000000103037824 */ /* 0x000fe200078e0207 */
[----:B-----5:R-:W-:Y:S01]  /*f850*/  SHF.R.S32.HI R7, RZ, 0x1f, R6 ;  /* 0x0000001fff077819 */ /* 0x020fe20000011406 */
[----:B------:R-:W-:-:S04]  /*f860*/  IMAD.WIDE.U32 R2, R6, UR4, R2 ;  /* 0x0000000406027c25 */ /* 0x000fc8000f8e0002 */
[----:B------:R-:W-:-:S04]  /*f870*/  IMAD R0, R7, UR4, RZ ;  /* 0x0000000407007c24 */ /* 0x000fc8000f8e02ff */
        /* <DEDUP_REMOVED lines=14> */
.L_x_1094:
[----:B------:R-:W-:Y:S05]  /*f960*/  BSYNC B0 ;  /* 0x0000000000007941 */ /* 0x000fea0003800000 */
.L_x_1041:
[----:B------:R-:W1:Y:S01]  /*f970*/  S2R R9, SR_TID.X ;  /* 0x0000000000097919 */ /* 0x000e620000002100 */
[----:B------:R-:W-:Y:S01]  /*f980*/  ULDC.64 UR4, c[0x0][0x300] ;  /* 0x0000c00000047ab9 */ /* 0x000fe20000000a00 */
[----:B------:R-:W-:Y:S01]  /*f990*/  LOP3.LUT P2, RZ, R19, 0x1, RZ, 0xc0, !PT ;  /* 0x0000000113ff7812 */ /* 0x000fe2000784c0ff */
[----:B------:R-:W-:Y:S02]  /*f9a0*/  IMAD R4, R4, UR4, RZ ;  /* 0x0000000404047c24 */ /* 0x000fe4000f8e02ff */
        /* <DEDUP_REMOVED lines=13> */
[----:B-1----:R-:W-:Y:S02]  /*fa80*/  LOP3.LUT R9, R9, 0x7f, RZ, 0xc0, !PT ;  /* 0x0000007f09097812 */ /* 0x002fe400078ec0ff */
[----:B------:R-:W-:Y:S01]  /*fa90*/  IMAD.IADD R5, R3, 0x1, R4 ;  /* 0x0000000103057824 */ /* 0x000fe200078e0204 */
[C---:B------:R-:W-:Y:S01]  /*faa0*/  LEA R4, P0, R2.reuse, UR4, 0x1 ;  /* 0x0000000402047c11 */ /* 0x040fe2000f8008ff */
[----:B------:R-:W-:Y:S01]  /*fab0*/  UMOV UR4, 0xffffffff ;  /* 0xffffffff00047882 */ /* 0x000fe20000000000 */
[----:B------:R-:W-:Y:S02]  /*fac0*/  SHF.R.U32.HI R10, RZ, 0x3, R9 ;  /* 0x00000003ff0a7819 */ /* 0x000fe40000011609 */
[----:B------:R-:W0:Y:S01]  /*fad0*/  S2R R9, SR_TID.X ;  /* 0x0000000000097919 */ /* 0x000e220000002100 */
[----:B------:R-:W-:-:S02]  /*fae0*/  LEA.HI.X R5, R2, UR5, R5, 0x1, P0 ;  /* 0x0000000502057c11 */ /* 0x000fc400080f0c05 */
[----:B------:R-:W-:-:S04]  /*faf0*/  IADD3 R7, -R10, UR36, -R8 ;  /* 0x000000240a077c10 */ /* 0x000fc8000fffe908 */
[----:B------:R-:W-:Y:S01]  /*fb00*/  ISETP.GE.AND P0, PT, R7, 0x1, PT ;  /* 0x000000010700780c */ /* 0x000fe20003f06270 */
[C---:B0-----:R-:W-:Y:S02]  /*fb10*/  IMAD.SHL.U32 R10, R9.reuse, 0x8, RZ ;  /* 0x00000008090a7824 */ /* 0x041fe400078e00ff */
[----:B------:R-:W-:-:S03]  /*fb20*/  IMAD.SHL.U32 R11, R9, 0x8, RZ ;  /* 0x00000008090b7824 */ /* 0x000fc600078e00ff */
[----:B------:R-:W-:-:S04]  /*fb30*/  LOP3.LUT R10, R10, 0x1f8, RZ, 0xc0, !PT ;  /* 0x000001f80a0a7812 */ /* 0x000fc800078ec0ff */
[----:B------:R-:W-:Y:S01]  /*fb40*/  LOP3.LUT R10, R10, 0x38, R9, 0x78, !PT ;  /* 0x000000380a0a7812 */ /* 0x000fe200078e7809 */
[----:B------:R-:W-:-:S03]  /*fb50*/  IMAD.SHL.U32 R9, R9, 0x8, RZ ;  /* 0x0000000809097824 */ /* 0x000fc600078e00ff */
[----:B------:R-:W-:Y:S02]  /*fb60*/  LOP3.LUT R10, R10, 0x200, R11, 0xf8, !PT ;  /* 0x000002000a0a7812 */ /* 0x000fe400078ef80b */
[----:B------:R-:W-:-:S03]  /*fb70*/  LOP3.LUT R9, R9, 0x38, RZ, 0xc0, !PT ;  /* 0x0000003809097812 */ /* 0x000fc600078ec0ff */
[----:B------:R-:W-:Y:S01]  /*fb80*/  IMAD R6, R23, 0x2000, R10 ;  /* 0x0000200017067824 */ /* 0x000fe200078e020a */
[----:B------:R-:W-:Y:S06]  /*fb90*/  BRA.DIV UR4, `(.L_x_1043) ;  /* 0x00000036047c7947 */ /* 0x000fec000b800000 */
[----:B------:R-:W0:Y:S01]  /*fba0*/  SHFL.IDX PT, R3, R4, RZ, 0x181f ;  /* 0x00181fff04037589 */ /* 0x000e2200000e0000 */
[----:B------:R-:W-:-:S03]  /*fbb0*/  @P0 IMAD R8, R6, 0x2, R16 ;  /* 0x0000000206080824 */ /* 0x000fc600078e0210 */
[----:B------:R-:W1:Y:S04]  /*fbc0*/  SHFL.IDX PT, R2, R5, RZ, 0x181f ;  /* 0x00181fff05027589 */ /* 0x000e6800000e0000 */
[----:B------:R-:W-:Y:S01]  /*fbd0*/  SHFL.IDX PT, R14, R4, 0x7, 0x181f ;  /* 0x00f81f00040e7f89 */ /* 0x000fe200000e0000 */
[----:B0-----:R-:W-:-:S05]  /*fbe0*/  @P0 LEA R3, P1, R9, R3, 0x1 ;  /* 0x0000000309030211 */ /* 0x001fca00078208ff */
[----:B-1----:R-:W-:Y:S01]  /*fbf0*/  @P0 IMAD.X R2, RZ, RZ, R2, P1 ;  /* 0x000000ffff020224 */ /* 0x002fe200008e0602 */
[----:B------:R-:W-:-:S04]  /*fc00*/  ISETP.GE.AND P1, PT, R7, 0x11, PT ;  /* 0x000000110700780c */ /* 0x000fc80003f26270 */
[----:B------:R-:W-:-:S04]  /*fc10*/  @P0 LOP3.LUT R3, R3, R2, RZ, 0x3c, !PT ;  /* 0x0000000203030212 */ /* 0x000fc800078e3cff */
[----:B------:R-:W-:-:S04]  /*fc20*/  @P0 LOP3.LUT R2, R3, R2, RZ, 0x3c, !PT ;  /* 0x0000000203020212 */ /* 0x000fc800078e3cff */
[----:B------:R-:W-:-:S05]  /*fc30*/  @P0 LOP3.LUT R3, R3, R2, RZ, 0x3c, !PT ;  /* 0x0000000203030212 */ /* 0x000fca00078e3cff */
        /* <DEDUP_REMOVED lines=53> */
[----:B------:R-:W1:Y:S04]  /*ff90*/  SHFL.IDX PT, R2, R5, 0x6, 0x181f ;  /* 0x00d81f0005027f89 */ /* 0x000e6800000e0000 */
[----:B------:R-:W2:Y:S01]  /*ffa0*/  SHFL.IDX PT, R5, R5, 0x7, 0x181f ;  /* 0x00f81f0005057f89 */ /* 0x000ea200000e0000 */
[----:B0-----:R-:W-:-:S05]  /*ffb0*/  @P1 LEA R3, P0, R9, R3, 0x1 ;  /* 0x0000000309031211 */ /* 0x001fca00078008ff */
[----:B-1----:R-:W-:-:S05]  /*ffc0*/  @P1 IMAD.X R2, RZ, RZ, R2, P0 ;  /* 0x000000ffff021224 */ /* 0x002fca00000e0602 */
[----:B------:R-:W-:-:S04]  /*ffd0*/  @P1 LOP3.LUT R3, R3, R2, RZ, 0x3c, !PT ;  /* 0x0000000203031212 */ /* 0x000fc800078e3cff */
[----:B------:R-:W-:-:S04]  /*ffe0*/  @P1 LOP3.LUT R2, R3, R2, RZ, 0x3c, !PT ;  /* 0x0000000203021212 */ /* 0x000fc800078e3cff */
[----:B------:R-:W-:-:S05]  /*fff0*/  @P1 LOP3.LUT R3, R3, R2, RZ, 0x3c, !PT ;  /* 0x0000000203031212 */ /* 0x000fca00078e3cff */
[----:B--2---:R0:W-:Y:S02]  /*10000*/  @P1 LDGSTS.E.BYPASS.LTC128B.128 [R8+0x11400], desc[UR52][R2.64], !P2 ;  /* 0x1140000002081fae */ /* 0x0041e4000d101d74 */
.L_x_1112:
[----:B------:R-:W-:-:S13]  /*10010*/  ISETP.GE.AND P0, PT, R7, 0x71, PT ;  /* 0x000000710700780c */ /* 0x000fda0003f06270 */
[----:B0-----:R-:W-:-:S05]  /*10020*/  @P0 LEA R2, P1, R9, R14, 0x1 ;  /* 0x0000000e09020211 */ /* 0x001fca00078208ff */
[----:B------:R-:W-:Y:S02]  /*10030*/  @P0 IMAD.X R3, RZ, RZ, R5, P1 ;  /* 0x000000ffff030224 */ /* 0x000fe400008e0605 */
[----:B------:R-:W-:-:S05]  /*10040*/  @P0 IMAD R5, R6, 0x2, R16 ;  /* 0x0000000206050824 */ /* 0x000fca00078e0210 */
[----:B------:R-:W-:Y:S01]  /*10050*/  @!PT LDS RZ, [RZ] ;  /* 0x00000000fffff984 */ /* 0x000fe20000000800 */
[----:B------:R-:W-:Y:S01]  /*10060*/  @!PT LDS RZ, [RZ] ;  /* 0x00000000fffff984 */ /* 0x000fe20000000800 */
[----:B------:R-:W-:Y:S01]  /*10070*/  @!PT LDS RZ, [RZ] ;  /* 0x00000000fffff984 */ /* 0x000fe20000000800 */
[----:B------:R0:W-:Y:S01]  /*10080*/  @P0 LDGSTS.E.BYPASS.LTC128B.128 [R5+0x11c00], desc[UR52][R2.64], !P2 ;  /* 0x11c0000002050fae */ /* 0x0001e2000d101d74 */
[----:B------:R-:W-:Y:S01]  /*10090*/  PLOP3.LUT P0, PT, PT, PT, PT, 0x80, 0x0 ;  /* 0x000000000000781c */ /* 0x000fe20003f0f070 */
[----:B------:R-:W-:-:S12]  /*100a0*/  NOP ;  /* 0x0000000000007918 */ /* 0x000fd80000000000 */
.L_x_1044:
        /* <DEDUP_REMOVED lines=11> */
.L_x_1045:
[----:B------:R0:W-:Y:S02]  /*10160*/  SYNCS.ARRIVE.TRANS64.A1T0 RZ, [R0+URZ+0x16830], RZ ;  /* 0x016830ff00ff79a7 */ /* 0x0001e4000810003f */
[----:B------:R-:W-:Y:S05]  /*10170*/  WARPSYNC.ALL ;  /* 0x0000000000007948 */ /* 0x000fea0003800000 */
[----:B------:R-:W-:Y:S01]  /*10180*/  BSSY B6, `(.L_x_1046) ;  /* 0x0000015000067945 */ /* 0x000fe20003800000 */
[----:B0-----:R-:W-:Y:S01]  /*10190*/  VIADD R0, R16, 0x8400 ;  /* 0x0000840010007836 */ /* 0x001fe20000000000 */
[----:B------:R-:W-:Y:S04]  /*101a0*/  BAR.SYNC.DEFER_BLOCKING 0x8, 0x200 ;  /* 0x0208000000007b1d */ /* 0x000fe80000010000 */
[----:B------:R-:W-:-:S13]  /*101b0*/  LOP3.LUT P0, RZ, R0, 0x3ff, RZ, 0xc0, !PT ;  /* 0x000003ff00ff7812 */ /* 0x000fda000780c0ff */
[----:B------:R-:W-:Y:S05]  /*101c0*/  @!P0 BRA `(.L_x_1047) ;  /* 0x0000000000408947 */ /* 0x000fea0003800000 */
[----:B------:R-:W-:Y:S01]  /*101d0*/  MOV R2, 0x0 ;  /* 0x0000000000027802 */ /* 0x000fe20000000f00 */
[----:B------:R-:W-:Y:S01]  /*101e0*/  ULDC.64 UR6, c[0x4][0x88] ;  /* 0x0100220000067ab9 */ /* 0x000fe20000000a00 */
[----:B------:R-:W-:Y:S01]  /*101f0*/  ULDC.64 UR8, c[0x4][0x90] ;  /* 0x0100240000087ab9 */ /* 0x000fe20000000a00 */
[----:B------:R-:W-:Y:S01]  /*10200*/  ULDC.64 UR4, c[0x4][0x20] ;  /* 0x0100080000047ab9 */ /* 0x000fe20000000a00 */
[----:B------:R-:W-:Y:S02]  /*10210*/  IMAD.U32 R4, RZ, RZ, UR6 ;  /* 0x00000006ff047e24 */ /* 0x000fe4000f8e00ff */
[----:B------:R-:W0:Y:S01]  /*10220*/  LDC.64 R2, c[0x4][R2] ;  /* 0x0100000002027b82 */ /* 0x000e220000000a00 */
        /* <DEDUP_REMOVED lines=9> */
[----:B0-----:R-:W-:Y:S05]  /*102c0*/  CALL.ABS.NOINC R2 ;  /* 0x0000000002007343 */ /* 0x001fea0003c00000 */
.L_x_1047:
[----:B------:R-:W-:Y:S05]  /*102d0*/  BSYNC B6 ;  /* 0x0000000000067941 */ /* 0x000fea0003800000 */
.L_x_1046:
[----:B------:R0:W5:Y:S01]  /*102e0*/  LDL R9, [R1+0x8] ;  /* 0x0000080001097983 */ /* 0x0001620000100800 */
[----:B------:R-:W-:Y:S01]  /*102f0*/  UISETP.NE.AND UP0, UPT, UR49, URZ, UPT ;  /* 0x0000003f3100728c */ /* 0x000fe2000bf05270 */
[----:B------:R-:W-:Y:S01]  /*10300*/  R2UR UR7, R28 ;  /* 0x000000001c0772ca */ /* 0x000fe200000e0000 */
[----:B------:R-:W-:Y:S01]  /*10310*/  ULDC.64 UR8, c[0x0][0x2d8] ;  /* 0x0000b60000087ab9 */ /* 0x000fe20000000a00 */
[----:B------:R-:W1:Y:S01]  /*10320*/  S2R R20, SR_TID.X ;  /* 0x0000000000147919 */ /* 0x000e620000002100 */
[C---:B------:R-:W-:Y:S02]  /*10330*/  R2UR UR10, R22.reuse ;  /* 0x00000000160a72ca */ /* 0x040fe400000e0000 */
[----:B------:R-:W-:Y:S01]  /*10340*/  R2UR UR4, R22 ;  /* 0x00000000160472ca */ /* 0x000fe200000e0000 */
[----:B------:R-:W2:Y:S01]  /*10350*/  S2R R2, SR_TID.X ;  /* 0x0000000000027919 */ /* 0x000ea20000002100 */
[----:B------:R-:W-:Y:S01]  /*10360*/  PLOP3.LUT P0, PT, PT, PT, UP0, 0x80, 0x0 ;  /* 0x000000000000781c */ /* 0x000fe20003f0f008 */
[----:B------:R-:W-:Y:S01]  /*10370*/  USHF.R.S32.HI UR6, URZ, 0x1f, UR42 ;  /* 0x0000001f3f067899 */ /* 0x000fe2000801142a */
[----:B------:R-:W-:Y:S01]  /*10380*/  LOP3.LUT P5, RZ, R19, 0x10, RZ, 0xc0, !PT ;  /* 0x0000001013ff7812 */ /* 0x000fe200078ac0ff */
[----:B------:R-:W-:Y:S01]  /*10390*/  @UP0 ULDC UR5, c[0x0][0x44c] ;  /* 0x0001130000050ab9 */ /* 0x000fe20000000800 */
[----:B------:R-:W-:Y:S01]  /*103a0*/  ULDC UR12, c[0x0][0x448] ;  /* 0x00011200000c7ab9 */ /* 0x000fe20000000800 */
[----:B------:R-:W-:Y:S01]  /*103b0*/  @UP0 ULDC UR13, c[0x0][0x44c] ;  /* 0x00011300000d0ab9 */ /* 0x000fe20000000800 */
[----:B------:R-:W-:Y:S01]  /*103c0*/  UIMAD UR7, UR7, UR8, URZ ;  /* 0x00000008070772a4 */ /* 0x000fe2000f8e023f */
[----:B-1----:R-:W-:Y:S01]  /*103d0*/  IMAD.SHL.U32 R20, R20, 0x10, RZ ;  /* 0x0000001014147824 */ /* 0x002fe200078e00ff */
[----:B--2---:R-:W-:-:S04]  /*103e0*/  LOP3.LUT R2, R2, 0x7f, RZ, 0xc0, !PT ;  /* 0x0000007f02027812 */ /* 0x004fc800078ec0ff */
[----:B------:R-:W-:Y:S02]  /*103f0*/  LOP3.LUT R20, R20, 0x70, RZ, 0xc0, !PT ;  /* 0x0000007014147812 */ /* 0x000fe400078ec0ff */
[----:B------:R-:W-:-:S04]  /*10400*/  SHF.R.U32.HI R2, RZ, 0x3, R2 ;  /* 0x00000003ff027819 */ /* 0x000fc80000011602 */
[----:B------:R-:W-:-:S05]  /*10410*/  LOP3.LUT R2, R2, R20, RZ, 0xfc, !PT ;  /* 0x0000001402027212 */ /* 0x000fca00078efcff */
[----:B------:R-:W-:-:S04]  /*10420*/  VIADD R6, R2, UR43 ;  /* 0x0000002b02067c36 */ /* 0x000fc80008000000 */
[----:B------:R-:W-:Y:S01]  /*10430*/  @P0 IMAD.HI.U32 R0, R6, UR5, RZ ;  /* 0x0000000506000c27 */ /* 0x000fe2000f8e00ff */
[----:B------:R-:W-:Y:S01]  /*10440*/  PLOP3.LUT P0, PT, PT, PT, UP0, 0x80, 0x0 ;  /* 0x000000000000781c */ /* 0x000fe20003f0f008 */
[----:B------:R-:W-:Y:S02]  /*10450*/  UIMAD UR7, UR10, UR9, UR7 ;  /* 0x000000090a0772a4 */ /* 0x000fe4000f8e0207 */
[----:B------:R-:W-:Y:S01]  /*10460*/  UIMAD.WIDE.U32 UR4, UR4, UR8, URZ ;  /* 0x00000008040472a5 */ /* 0x000fe2000f8e003f */
[----:B------:R-:W-:Y:S01]  /*10470*/  IMAD.MOV.U32 R2, RZ, RZ, R6 ;  /* 0x000000ffff027224 */ /* 0x000fe200078e0006 */
[----:B------:R-:W-:Y:S01]  /*10480*/  ULDC.64 UR10, c[0x0][0x280] ;  /* 0x0000a000000a7ab9 */ /* 0x000fe20000000a00 */
[----:B------:R-:W-:Y:S01]  /*10490*/  ULDC.64 UR8, c[0x0][0x2e0] ;  /* 0x0000b80000087ab9 */ /* 0x000fe20000000a00 */
[----:B------:R-:W-:-:S03]  /*104a0*/  UIADD3 UR5, UR5, UR7, URZ ;  /* 0x0000000705057290 */ /* 0x000fc6000fffe03f */
[----:B------:R-:W-:Y:S01]  /*104b0*/  @UP0 ULDC UR7, c[0x0][0x450] ;  /* 0x0001140000070ab9 */ /* 0x000fe20000000800 */
[----:B------:R-:W-:Y:S02]  /*104c0*/  UIMAD UR6, UR6, UR8, URZ ;  /* 0x00000008060672a4 */ /* 0x000fe4000f8e023f */
[----:B------:R-:W-:Y:S01]  /*104d0*/  @P0 SHF.R.U32.HI R2, RZ, UR7, R0 ;  /* 0x00000007ff020c19 */ /* 0x000fe20008011600 */
[----:B------:R-:W-:Y:S02]  /*104e0*/  UIMAD.WIDE.U32 UR4, UR42, UR8, UR4 ;  /* 0x000000082a0472a5 */ /* 0x000fe4000f8e0004 */
[----:B------:R-:W-:Y:S01]  /*104f0*/  UIMAD UR6, UR42, UR9, UR6 ;  /* 0x000000092a0672a4 */ /* 0x000fe2000f8e0206 */
[----:B------:R-:W-:Y:S02]  /*10500*/  SHF.R.S32.HI R0, RZ, 0x1f, R2 ;  /* 0x0000001fff007819 */ /* 0x000fe40000011402 */
[----:B------:R-:W-:Y:S01]  /*10510*/  ULDC.64 UR8, c[0x0][0x2d0] ;  /* 0x0000b40000087ab9 */ /* 0x000fe20000000a00 */
[----:B------:R-:W-:Y:S01]  /*10520*/  UIADD3 UR5, UR5, UR6, URZ ;  /* 0x0000000605057290 */ /* 0x000fe2000fffe03f */
[----:B------:R-:W-:-:S02]  /*10530*/  IMAD.U32 R5, RZ, RZ, UR8 ;  /* 0x00000008ff057e24 */ /* 0x000fc4000f8e00ff */
[----:B------:R-:W-:Y:S01]  /*10540*/  IMAD R3, R0, UR8, RZ ;  /* 0x0000000800037c24 */ /* 0x000fe2000f8e02ff */
[----:B------:R-:W-:Y:S01]  /*10550*/  ULDC.64 UR6, c[0x0][0x2c8] ;  /* 0x0000b20000067ab9 */ /* 0x000fe20000000a00 */
[----:B------:R-:W-:Y:S02]  /*10560*/  IMAD.MOV R0, RZ, RZ, -R2 ;  /* 0x000000ffff007224 */ /* 0x000fe400078e0a02 */
[C---:B------:R-:W-:Y:S02]  /*10570*/  IMAD R4, R2.reuse, UR9, R3 ;  /* 0x0000000902047c24 */ /* 0x040fe4000f8e0203 */
[----:B------:R-:W-:-:S04]  /*10580*/  IMAD.WIDE.U32 R2, R2, R5, UR4 ;  /* 0x0000000402027e25 */ /* 0x000fc8000f8e0005 */
[----:B------:R-:W-:Y:S02]  /*10590*/  IMAD R0, R0, UR12, R6 ;  /* 0x0000000c00007c24 */ /* 0x000fe4000f8e0206 */
[----:B------:R-:W-:-:S03]  /*105a0*/  IMAD.IADD R3, R3, 0x1, R4 ;  /* 0x0000000103037824 */ /* 0x000fc600078e0204 */
[----:B------:R-:W-:Y:S01]  /*105b0*/  SHF.R.S32.HI R4, RZ, 0x1f, R0 ;  /* 0x0000001fff047819 */ /* 0x000fe20000011400 */
[----:B------:R-:W-:-:S04]  /*105c0*/  IMAD.WIDE.U32 R2, R0, UR6, R2 ;  /* 0x0000000600027c25 */ /* 0x000fc8000f8e0002 */
[----:B------:R-:W-:-:S04]  /*105d0*/  IMAD R4, R4, UR6, RZ ;  /* 0x0000000604047c24 */ /* 0x000fc8000f8e02ff */
[----:B------:R-:W-:Y:S01]  /*105e0*/  IMAD R7, R0, UR7, R4 ;  /* 0x0000000700077c24 */ /* 0x000fe2000f8e0204 */
[----:B------:R-:W-:-:S03]  /*105f0*/  LEA R0, P0, R2, UR10, 0x1 ;  /* 0x0000000a02007c11 */ /* 0x000fc6000f8008ff */
[----:B------:R-:W-:-:S05]  /*10600*/  IMAD.IADD R4, R3, 0x1, R7 ;  /* 0x0000000103047824 */ /* 0x000fca00078e0207 */
[----:B------:R-:W-:Y:S02]  /*10610*/  LEA.HI.X R4, R2, UR11, R4, 0x1, P0 ;  /* 0x0000000b02047c11 */ /* 0x000fe400080f0c04 */
[----:B------:R-:W-:Y:S01]  /*10620*/  PLOP3.LUT P0, PT, PT, PT, UP0, 0x80, 0x0 ;  /* 0x000000000000781c */ /* 0x000fe20003f0f008 */
[----:B------:R-:W-:-:S12]  /*10630*/  VIADD R6, R6, 0x80 ;  /* 0x0000008006067836 */ /* 0x000fd80000000000 */
[----:B------:R-:W-:Y:S01]  /*10640*/  @P0 IMAD.HI.U32 R3, R6, UR13, RZ ;  /* 0x0000000d06030c27 */ /* 0x000fe2000f8e00ff */
[----:B------:R-:W-:Y:S01]  /*10650*/  PLOP3.LUT P0, PT, PT, PT, UP0, 0x80, 0x0 ;  /* 0x000000000000781c */ /* 0x000fe20003f0f008 */
[----:B------:R-:W-:Y:S02]  /*10660*/  @UP0 ULDC UR13, c[0x0][0x450] ;  /* 0x00011400000d0ab9 */ /* 0x000fe40000000800 */
[----:B------:R-:W-:Y:S01]  /*10670*/  IMAD.MOV.U32 R2, RZ, RZ, R6 ;  /* 0x000000ffff027224 */ /* 0x000fe200078e0006 */
[----:B------:R-:W1:Y:S09]  /*10680*/  S2R R21, SR_TID.X ;  /* 0x0000000000157919 */ /* 0x000e720000002100 */
[----:B------:R-:W-:-:S05]  /*10690*/  @P0 SHF.R.U32.HI R2, RZ, UR13, R3 ;  /* 0x0000000dff020c19 */ /* 0x000fca0008011603 */
[----:B------:R-:W-:-:S04]  /*106a0*/  IMAD.MOV R3, RZ, RZ, -R2 ;  /* 0x000000ffff037224 */ /* 0x000fc800078e0a02 */
[----:B------:R-:W-:Y:S01]  /*106b0*/  IMAD R6, R3, UR12, R6 ;  /* 0x0000000c03067c24 */ /* 0x000fe2000f8e0206 */
[----:B------:R-:W-:-:S05]  /*106c0*/  SHF.R.S32.HI R3, RZ, 0x1f, R2 ;  /* 0x0000001fff037819 */ /* 0x000fca0000011402 */
[----:B------:R-:W-:-:S04]  /*106d0*/  IMAD R3, R3, UR8, RZ ;  /* 0x0000000803037c24 */ /* 0x000fc8000f8e02ff */
[C---:B------:R-:W-:Y:S02]  /*106e0*/  IMAD R7, R2.reuse, UR9, R3 ;  /* 0x0000000902077c24 */ /* 0x040fe4000f8e0203 */
[----:B------:R-:W-:Y:S01]  /*106f0*/  IMAD.WIDE.U32 R2, R2, R5, UR4 ;  /* 0x0000000402027e25 */ /* 0x000fe2000f8e0005 */
[----:B------:R-:W-:-:S03]  /*10700*/  SHF.R.S32.HI R5, RZ, 0x1f, R6 ;  /* 0x0000001fff057819 */ /* 0x000fc60000011406 */
[----:B------:R-:W-:Y:S02]  /*10710*/  IMAD.IADD R3, R3, 0x1, R7 ;  /* 0x0000000103037824 */ /* 0x000fe400078e0207 */
[----:B------:R-:W-:Y:S02]  /*10720*/  IMAD R5, R5, UR6, RZ ;  /* 0x0000000605057c24 */ /* 0x000fe4000f8e02ff */
[----:B------:R-:W-:-:S04]  /*10730*/  IMAD.WIDE.U32 R2, R6, UR6, R2 ;  /* 0x0000000606027c25 */ /* 0x000fc8000f8e0002 */
[----:B------:R-:W-:Y:S01]  /*10740*/  IMAD R5, R6, UR7, R5 ;  /* 0x0000000706057c24 */ /* 0x000fe2000f8e0205 */
[----:B------:R-:W-:-:S03]  /*10750*/  UMOV UR4, 0xffffffff ;  /* 0xffffffff00047882 */ /* 0x000fc60000000000 */
[----:B------:R-:W-:Y:S01]  /*10760*/  IMAD.IADD R7, R3, 0x1, R5 ;  /* 0x0000000103077824 */ /* 0x000fe200078e0205 */
[C---:B------:R-:W-:Y:S01]  /*10770*/  LEA R5, P0, R2.reuse, UR10, 0x1 ;  /* 0x0000000a02057c11 */ /* 0x040fe2000f8008ff */
[C---:B-1----:R-:W-:Y:S01]  /*10780*/  IMAD.SHL.U32 R10, R21.reuse, 0x8, RZ ;  /* 0x00000008150a7824 */ /* 0x042fe200078e00ff */
[----:B------:R-:W-:Y:S02]  /*10790*/  LOP3.LUT R20, R21, 0x7f, RZ, 0xc0, !PT ;  /* 0x0000007f15147812 */ /* 0x000fe400078ec0ff */
[----:B------:R-:W-:Y:S02]  /*107a0*/  LEA.HI.X R7, R2, UR11, R7, 0x1, P0 ;  /* 0x0000000b02077c11 */ /* 0x000fe400080f0c07 */
[----:B------:R-:W-:Y:S02]  /*107b0*/  LOP3.LUT R10, R10, 0x38, RZ, 0xc0, !PT ;  /* 0x000000380a0a7812 */ /* 0x000fe400078ec0ff */
[----:B------:R-:W-:Y:S01]  /*107c0*/  SHF.R.U32.HI R20, RZ, 0x3, R20 ;  /* 0x00000003ff147819 */ /* 0x000fe20000011614 */
[----:B0-----:R-:W-:Y:S06]  /*107d0*/  BRA.DIV UR4, `(.L_x_1048) ;  /* 0x0000003604187947 */ /* 0x001fec000b800000 */
[----:B------:R-:W0:Y:S01]  /*107e0*/  SHFL.IDX PT, R3, R0, RZ, 0x181f ;  /* 0x00181fff00037589 */ /* 0x000e2200000e0000 */
[----:B------:R-:W-:-:S03]  /*107f0*/  VIADD R6, R20, UR43 ;  /* 0x0000002b14067c36 */ /* 0x000fc60008000000 */
[----:B------:R-:W1:Y:S01]  /*10800*/  SHFL.IDX PT, R2, R4, RZ, 0x181f ;  /* 0x00181fff04027589 */ /* 0x000e6200000e0000 */
[C---:B------:R-:W-:Y:S01]  /*10810*/  VIADD R8, R6.reuse, 0x80 ;  /* 0x0000008006087836 */ /* 0x040fe20000000000 */
[----:B------:R-:W-:Y:S02]  /*10820*/  ISETP.GE.AND P1, PT, R6, UR38, PT ;  /* 0x0000002606007c0c */ /* 0x000fe4000bf26270 */
[----:B------:R-:W-:Y:S11]  /*10830*/  SHFL.IDX PT, R14, R5, RZ, 0x181f ;  /* 0x00181fff050e7589 */ /* 0x000ff600000e0000 */
        /* <DEDUP_REMOVED lines=8> */
[----:B------:R-:W-:Y:S02]  /*108c0*/  ISETP.GE.AND P1, PT, R2, UR38, PT ;  /* 0x0000002602007c0c */ /* 0x000fe4000bf26270 */
        /* <DEDUP_REMOVED lines=49> */
[----:B------:R-:W-:Y:S01]  /*10be0*/  ISETP.GE.AND P1, PT, R2, UR38, PT ;  /* 0x0000002602007c0c */ /* 0x000fe2000bf26270 */
[----:B------:R-:W-:Y:S04]  /*10bf0*/  SHFL.IDX PT, R0, R0, 0x7, 0x181f ;  /* 0x00f81f0000007f89 */ /* 0x000fe800000e0000 */
[----:B------:R-:W1:Y:S04]  /*10c00*/  SHFL.IDX PT, R2, R4, 0x6, 0x181f ;  /* 0x00d81f0004027f89 */ /* 0x000e6800000e0000 */
[----:B------:R-:W2:Y:S04]  /*10c10*/  SHFL.IDX PT, R4, R4, 0x7, 0x181f ;  /* 0x00f81f0004047f89 */ /* 0x000ea800000e0000 */
[----:B0-----:R-:W-:-:S05]  /*10c20*/  @!P1 LEA R3, P0, R10, R3, 0x1 ;  /* 0x000000030a039211 */ /* 0x001fca00078008ff */
[----:B-1----:R-:W-:-:S05]  /*10c30*/  @!P1 IMAD.X R2, RZ, RZ, R2, P0 ;  /* 0x000000ffff029224 */ /* 0x002fca00000e0602 */
[----:B------:R-:W-:-:S04]  /*10c40*/  @!P1 LOP3.LUT R3, R3, R2, RZ, 0x3c, !PT ;  /* 0x0000000203039212 */ /* 0x000fc800078e3cff */
[----:B------:R-:W-:-:S04]  /*10c50*/  @!P1 LOP3.LUT R2, R3, R2, RZ, 0x3c, !PT ;  /* 0x0000000203029212 */ /* 0x000fc800078e3cff */
[----:B------:R-:W-:-:S05]  /*10c60*/  @!P1 LOP3.LUT R3, R3, R2, RZ, 0x3c, !PT ;  /* 0x0000000203039212 */ /* 0x000fca00078e3cff */
[----:B------:R0:W-:Y:S02]  /*10c70*/  @!P1 LDGSTS.E.BYPASS.LTC128B.128 [R9+0xb400], desc[UR52][R2.64], !P5 ;  /* 0x0b40000002099fae */ /* 0x0001e4000e901d74 */
[----:B0-----:R-:W-:-:S05]  /*10c80*/  VIADD R2, R6, 0x70 ;  /* 0x0000007006027836 */ /* 0x001fca0000000000 */
[----:B------:R-:W-:-:S13]  /*10c90*/  ISETP.GE.AND P1, PT, R2, UR38, PT ;  /* 0x0000002602007c0c */ /* 0x000fda000bf26270 */
[----:B------:R-:W-:Y:S02]  /*10ca0*/  @!P1 LEA R2, P0, R10, R0, 0x1 ;  /* 0x000000000a029211 */ /* 0x000fe400078008ff */
[----:B------:R-:W0:Y:S03]  /*10cb0*/  SHFL.IDX PT, R0, R7, RZ, 0x181f ;  /* 0x00181fff07007589 */ /* 0x000e2600000e0000 */
[----:B--2---:R-:W-:-:S05]  /*10cc0*/  @!P1 IMAD.X R3, RZ, RZ, R4, P0 ;  /* 0x000000ffff039224 */ /* 0x004fca00000e0604 */
[----:B------:R1:W-:Y:S01]  /*10cd0*/  @!P1 LDGSTS.E.BYPASS.LTC128B.128 [R9+0xbc00], desc[UR52][R2.64], !P5 ;  /* 0x0bc0000002099fae */ /* 0x0003e2000e901d74 */
[----:B------:R-:W-:-:S13]  /*10ce0*/  ISETP.GE.AND P1, PT, R8, UR38, PT ;  /* 0x0000002608007c0c */ /* 0x000fda000bf26270 */
[----:B-1----:R-:W-:Y:S02]  /*10cf0*/  @!P1 LEA R2, P0, R10, R14, 0x1 ;  /* 0x0000000e0a029211 */ /* 0x002fe400078008ff */
[----:B------:R-:W-:Y:S03]  /*10d00*/  SHFL.IDX PT, R14, R5, 0x3, 0x181f ;  /* 0x00781f00050e7f89 */ /* 0x000fe600000e0000 */
[----:B0-----:R-:W-:Y:S02]  /*10d10*/  @!P1 IMAD.X R3, RZ, RZ, R0, P0 ;  /* 0x000000ffff039224 */ /* 0x001fe400000e0600 */
[----:B------:R-:W-:Y:S04]  /*10d20*/  SHFL.IDX PT, R0, R7, 0x1, 0x181f ;  /* 0x00381f0007007f89 */ /* 0x000fe800000e0000 */
[----:B------:R0:W-:Y:S04]  /*10d30*/  @!P1 LDGSTS.E.BYPASS.LTC128B.128 [R9+0xc400], desc[UR52][R2.64], !P5 ;  /* 0x0c40000002099fae */ /* 0x0001e8000e901d74 */
[----:B0-----:R-:W0:Y:S01]  /*10d40*/  SHFL.IDX PT, R2, R5, 0x1, 0x181f ;  /* 0x00381f0005027f89 */ /* 0x001e2200000e0000 */
[----:B------:R-:W-:-:S05]  /*10d50*/  VIADD R3, R6, 0x90 ;  /* 0x0000009006037836 */ /* 0x000fca0000000000 */
[----:B------:R-:W-:-:S13]  /*10d60*/  ISETP.GE.AND P1, PT, R3, UR38, PT ;  /* 0x0000002603007c0c */ /* 0x000fda000bf26270 */
[----:B0-----:R-:W-:-:S05]  /*10d70*/  @!P1 LEA R2, P0, R10, R2, 0x1 ;  /* 0x000000020a029211 */ /* 0x001fca00078008ff */
[----:B------:R-:W-:Y:S02]  /*10d80*/  @!P1 IMAD.X R3, RZ, RZ, R0, P0 ;  /* 0x000000ffff039224 */ /* 0x000fe400000e0600 */
[----:B------:R-:W-:Y:S04]  /*10d90*/  SHFL.IDX PT, R0, R7, 0x2, 0x181f ;  /* 0x00581f0007007f89 */ /* 0x000fe800000e0000 */
[----:B------:R0:W-:Y:S04]  /*10da0*/  @!P1 LDGSTS.E.BYPASS.LTC128B.128 [R9+0xcc00], desc[UR52][R2.64], !P5 ;  /* 0x0cc0000002099fae */ /* 0x0001e8000e901d74 */
[----:B------:R-:W-:Y:S04]  /*10db0*/  SHFL.IDX PT, R7, R7, 0x3, 0x181f ;  /* 0x00781f0007077f89 */ /* 0x000fe800000e0000 */
[----:B0-----:R-:W0:Y:S01]  /*10dc0*/  SHFL.IDX PT, R2, R5, 0x2, 0x181f ;  /* 0x00581f0005027f89 */ /* 0x001e2200000e0000 */
[----:B------:R-:W-:-:S05]  /*10dd0*/  VIADD R3, R6, 0xa0 ;  /* 0x000000a006037836 */ /* 0x000fca0000000000 */
[----:B------:R-:W-:-:S13]  /*10de0*/  ISETP.GE.AND P1, PT, R3, UR38, PT ;  /* 0x0000002603007c0c */ /* 0x000fda000bf26270 */
[----:B0-----:R-:W-:-:S05]  /*10df0*/  @!P1 LEA R2, P0, R10, R2, 0x1 ;  /* 0x000000020a029211 */ /* 0x001fca00078008ff */
[----:B------:R-:W-:-:S05]  /*10e00*/  @!P1 IMAD.X R3, RZ, RZ, R0, P0 ;  /* 0x000000ffff039224 */ /* 0x000fca00000e0600 */
[----:B------:R0:W-:Y:S03]  /*10e10*/  @!P1 LDGSTS.E.BYPASS.LTC128B.128 [R9+0xd400], desc[UR52][R2.64], !P5 ;  /* 0x0d40000002099fae */ /* 0x0001e6000e901d74 */
.L_x_1137:
[----:B------:R-:W-:-:S05]  /*10e20*/  VIADD R6, R6, 0xb0 ;  /* 0x000000b006067836 */ /* 0x000fca0000000000 */
[----:B------:R-:W-:-:S13]  /*10e30*/  ISETP.GE.AND P0, PT, R6, UR38, PT ;  /* 0x0000002606007c0c */ /* 0x000fda000bf06270 */
[----:B0-----:R-:W-:-:S05]  /*10e40*/  @!P0 LEA R2, P1, R10, R14, 0x1 ;  /* 0x0000000e0a028211 */ /* 0x001fca00078208ff */
[----:B------:R-:W-:-:S05]  /*10e50*/  @!P0 IMAD.X R3, RZ, RZ, R7, P1 ;  /* 0x000000ffff038224 */ /* 0x000fca00008e0607 */
[----:B------:R-:W-:Y:S01]  /*10e60*/  @!PT LDS RZ, [RZ] ;  /* 0x00000000fffff984 */ /* 0x000fe20000000800 */
[----:B------:R-:W-:Y:S01]  /*10e70*/  @!PT LDS RZ, [RZ] ;  /* 0x00000000fffff984 */ /* 0x000fe20000000800 */
[----:B------:R-:W-:Y:S01]  /*10e80*/  @!PT LDS RZ, [RZ] ;  /* 0x00000000fffff984 */ /* 0x000fe20000000800 */
[----:B------:R0:W-:Y:S01]  /*10e90*/  @!P0 LDGSTS.E.BYPASS.LTC128B.128 [R9+0xdc00], desc[UR52][R2.64], !P5 ;  /* 0x0dc0000002098fae */ /* 0x0001e2000e901d74 */
[----:B------:R-:W-:Y:S01]  /*10ea0*/  PLOP3.LUT P0, PT, PT, PT, PT, 0x80, 0x0 ;  /* 0x000000000000781c */ /* 0x000fe20003f0f070 */
[----:B------:R-:W-:-:S12]  /*10eb0*/  NOP ;  /* 0x0000000000007918 */ /* 0x000fd80000000000 */
.L_x_1049:
[----:B------:R-:W-:Y:S02]  /*10ec0*/  PLOP3.LUT P1, PT, P1, P0, PT, 0xa2, 0x0 ;  /* 0x000000000000781c */ /* 0x000fe40000f21472 */
[----:B------:R-:W-:-:S08]  /*10ed0*/  @P0 R2UR P1, UR4, R16 ;  /* 0x00000000100402ca */ /* 0x000fd00000020000 */
[----:B------:R-:W-:-:S05]  /*10ee0*/  @P0 PLOP3.LUT P0, PT, P1, PT, PT, 0x80, 0x0 ;  /* 0x000000000000081c */ /* 0x000fca0000f0f070 */
[----:B------:R-:W-:Y:S01]  /*10ef0*/  @!P1 SYNCS.ARRIVE.TRANS64.RED.A0T1 RZ, [UR4+0x16800], RZ ;  /* 0x016800ffffff99a7 */ /* 0x000fe20008200404 */
[----:B------:R-:W-:Y:S07]  /*10f00*/  @!P1 ARRIVES.LDGSTSBAR.64.TRANSCNT [UR4+0x16800] ;  /* 0x01680000ff0099b0 */ /* 0x000fee0008000a84 */
[----:B------:R-:W-:Y:S05]  /*10f10*/  @P0 BRA.U.ANY `(.L_x_1049) ;  /* 0xfffffffd00e80947 */ /* 0x000fea000393ffff */
[----:B0-----:R-:W2:Y:S02]  /*10f20*/  LDL.LU R2, [R1+0x10] ;  /* 0x0000100001027983 */ /* 0x001ea40000300800 */
        /* <DEDUP_REMOVED lines=9> */
[----:B------:R-:W1:Y:S03]  /*10fc0*/  SYNCS.PHASECHK.TRANS64.TRYWAIT P0, [R16+URZ+0x16820], R3 ;  /* 0x01682003100075a7 */ /* 0x000e66000800017f */
[----:B01----:R-:W-:Y:S05]  /*10fd0*/  @!P0 BRA `(.L_x_1051) ;  /* 0x0000003800e08947 */ /* 0x003fea0003800000 */
.L_x_1138:
[----:B------:R-:W-:Y:S05]  /*10fe0*/  BSYNC B0 ;  /* 0x0000000000007941 */ /* 0x000fea0003800000 */
.L_x_1050:
[----:B------:R-:W-:-:S04]  /*10ff0*/  UIADD3 UR4, UR44, -0x2, URZ ;  /* 0xfffffffe2c047890 */ /* 0x000fc8000fffe03f */
[----:B------:R-:W-:-:S06]  /*11000*/  UISETP.GE.AND UP0, UPT, UR4, UR45, UPT ;  /* 0x0000002d0400728c */ /* 0x000fcc000bf06270 */
[----:B------:R-:W-:-:S13]  /*11010*/  PLOP3.LUT P0, PT, PT, PT, UP0, 0x80, 0x0 ;  /* 0x000000000000781c */ /* 0x000fda0003f0f008 */
[----:B------:R-:W-:Y:S05]  /*11020*/  @!P0 BRA `(.L_x_1052) ;  /* 0x00000010000c8947 */ /* 0x000fea0003800000 */
[----:B------:R-:W-:Y:S01]  /*11030*/  BSSY B0, `(.L_x_1052) ;  /* 0x0000102000007945 */ /* 0x000fe20003800000 */
[----:B------:R-:W-:Y:S02]  /*11040*/  IMAD.MOV.U32 R6, RZ, RZ, R23 ;  /* 0x000000ffff067224 */ /* 0x000fe400078e0017 */
[----:B------:R-:W-:Y:S02]  /*11050*/  IMAD.MOV.U32 R20, RZ, RZ, R26 ;  /* 0x000000ffff147224 */ /* 0x000fe400078e001a */
[----:B------:R-:W-:Y:S02]  /*11060*/  IMAD.MOV.U32 R27, RZ, RZ, R24 ;  /* 0x000000ffff1b7224 */ /* 0x000fe400078e0018 */
[----:B------:R-:W-:-:S07]  /*11070*/  IMAD.U32 R7, RZ, RZ, UR4 ;  /* 0x00000004ff077e24 */ /* 0x000fce000f8e00ff */
.L_x_1065:
[----:B------:R-:W2:Y:S01]  /*11080*/  LDL R8, [R1+0x4] ;  /* 0x0000040001087983 */ /* 0x000ea20000100800 */
[----:B0-----:R-:W0:Y:S03]  /*11090*/  LDC R3, c[0x0][0x430] ;  /* 0x00010c00ff037b82 */ /* 0x001e260000000800 */
[----:B------:R-:W3:Y:S01]  /*110a0*/  LDL R4, [R1] ;  /* 0x0000000001047983 */ /* 0x000ee20000100800 */
[----:B------:R-:W1:Y:S01]  /*110b0*/  S2R R2, SR_TID.X ;  /* 0x0000000000027919 */ /* 0x000e620000002100 */
[----:B0-----:R-:W-:Y:S02]  /*110c0*/  ISETP.NE.AND P0, PT, R3, 0x1, PT ;  /* 0x000000010300780c */ /* 0x001fe40003f05270 */
[C---:B-1----:R-:W-:Y:S01]  /*110d0*/  LOP3.LUT R0, R2.reuse, 0x7f, RZ, 0xc0, !PT ;  /* 0x0000007f02007812 */ /* 0x042fe200078ec0ff */
[----:B------:R-:W-:-:S10]  /*110e0*/  IMAD.SHL.U32 R5, R2, 0x10, RZ ;  /* 0x0000001002057824 */ /* 0x000fd400078e00ff */
[----:B------:R-:W0:Y:S01]  /*110f0*/  @P0 LDC R2, c[0x0][0x434] ;  /* 0x00010d00ff020b82 */ /* 0x000e220000000800 */
[----:B------:R-:W-:-:S07]  /*11100*/  SHF.R.U32.HI R3, RZ, 0x3, R0 ;  /* 0x00000003ff037819 */ /* 0x000fce0000011600 */
[----:B------:R-:W1:Y:S01]  /*11110*/  @P0 LDC R0, c[0x0][0x438] ;  /* 0x00010e00ff000b82 */ /* 0x000e620000000800 */
[----:B------:R-:W-:Y:S01]  /*11120*/  IMAD R3, R7, 0x80, R3 ;  /* 0x0000008007037824 */ /* 0x000fe200078e0203 */
[----:B------:R-:W-:Y:S01]  /*11130*/  LOP3.LUT R5, R5, 0x70, RZ, 0xc0, !PT ;  /* 0x0000007005057812 */ /* 0x000fe200078ec0ff */
[----:B------:R-:W-:Y:S05]  /*11140*/  YIELD ;  /* 0x0000000000007946 */ /* 0x000fea0003800000 */
[----:B------:R-:W-:Y:S01]  /*11150*/  ULDC UR4, c[0x0][0x430] ;  /* 0x00010c0000047ab9 */ /* 0x000fe20000000800 */
[----:B--2---:R-:W-:-:S05]  /*11160*/  IADD3 R3, R5, R3, R8 ;  /* 0x0000000305037210 */ /* 0x004fca0007ffe008 */
[----:B0-----:R-:W-:-:S04]  /*11170*/  @P0 IMAD.HI.U32 R5, R3, R2, RZ ;  /* 0x0000000203050227 */ /* 0x001fc800078e00ff */
[----:B------:R-:W-:Y:S01]  /*11180*/  IMAD.MOV.U32 R2, RZ, RZ, R3 ;  /* 0x000000ffff027224 */ /* 0x000fe200078e0003 */
[----:B-1----:R-:W-:-:S05]  /*11190*/  @P0 SHF.R.U32.HI R2, RZ, R0, R5 ;  /* 0x00000000ff020219 */ /* 0x002fca0000011605 */
[----:B------:R-:W-:-:S04]  /*111a0*/  IMAD.MOV R0, RZ, RZ, -R2 ;  /* 0x000000ffff007224 */ /* 0x000fc800078e0a02 */
        /* <DEDUP_REMOVED lines=22> */
.L_x_1053:
[----:B------:R-:W-:Y:S01]  /*11310*/  IMAD R5, R23, 0x8, R16 ;  /* 0x0000000817057824 */ /* 0x000fe200078e0210 */
[----:B------:R-:W-:Y:S01]  /*11320*/  SHF.L.U32 R2, R26, 0x1f, RZ ;  /* 0x0000001f1a027819 */ /* 0x000fe200000006ff */
[----:B------:R-:W-:Y:S03]  /*11330*/  BSSY B1, `(.L_x_1054) ;  /* 0x0000003000017945 */ /* 0x000fe60003800000 */
[----:B------:R-:W0:Y:S02]  /*11340*/  SYNCS.PHASECHK.TRANS64.TRYWAIT P0, [R5+URZ+0x16840], R2 ;  /* 0x01684002050075a7 */ /* 0x000e24000800017f */
[----:B0-----:R-:W-:Y:S05]  /*11350*/  @!P0 BRA `(.L_x_1055) ;  /* 0x0000003800148947 */ /* 0x001fea0003800000 */
.L_x_1139:
[----:B------:R-:W-:Y:S05]  /*11360*/  BSYNC B1 ;  /* 0x0000000000017941 */ /* 0x000fea0003800000 */
.L_x_1054:
[----:B------:R-:W1:Y:S01]  /*11370*/  S2R R12, SR_TID.X ;  /* 0x00000000000c7919 */ /* 0x000e620000002100 */
[----:B------:R-:W-:Y:S01]  /*11380*/  SHF.R.S32.HI R21, RZ, 0x1f, R0 ;  /* 0x0000001fff157819 */ /* 0x000fe20000011400 */
[----:B------:R-:W-:Y:S01]  /*11390*/  ULDC.64 UR4, c[0x0][0x300] ;  /* 0x0000c00000047ab9 */ /* 0x000fe20000000a00 */
[----:B------:R-:W-:Y:S01]  /*113a0*/  LOP3.LUT P1, RZ, R19, 0x1, RZ, 0xc0, !PT ;  /* 0x0000000113ff7812 */ /* 0x000fe2000782c0ff */
[----:B0-----:R-:W-:-:S04]  /*113b0*/  IMAD.WIDE.U32 R2, R0, UR4, RZ ;  /* 0x0000000400027c25 */ /* 0x001fc8000f8e00ff */
        /* <DEDUP_REMOVED lines=10> */
[----:B-1----:R-:W-:Y:S02]  /*11460*/  IMAD.SHL.U32 R9, R12, 0x8, RZ ;  /* 0x000000080c097824 */ /* 0x002fe400078e00ff */
[C---:B------:R-:W-:Y:S02]  /*11470*/  IMAD R7, R22.reuse, UR5, R7 ;  /* 0x0000000516077c24 */ /* 0x040fe4000f8e0207 */
[----:B------:R-:W-:Y:S01]  /*11480*/  IMAD.WIDE.U32 R2, R22, UR4, R2 ;  /* 0x0000000416027c25 */ /* 0x000fe2000f8e0002 */
[----:B------:R-:W-:Y:S01]  /*11490*/  LOP3.LUT R9, R9, 0x1f8, RZ, 0xc0, !PT ;  /* 0x000001f809097812 */ /* 0x000fe200078ec0ff */
[----:B------:R-:W-:-:S02]  /*114a0*/  ULDC.64 UR4, c[0x0][0x2e8] ;  /* 0x0000ba0000047ab9 */ /* 0x000fc40000000a00 */
[----:B------:R-:W-:Y:S01]  /*114b0*/  IMAD.SHL.U32 R11, R12, 0x8, RZ ;  /* 0x000000080c0b7824 */ /* 0x000fe200078e00ff */
[----:B------:R-:W-:Y:S01]  /*114c0*/  LOP3.LUT R9, R9, 0x38, R12, 0x78, !PT ;  /* 0x0000003809097812 */ /* 0x000fe200078e780c */
[----:B------:R-:W-:Y:S01]  /*114d0*/  IMAD.IADD R7, R7, 0x1, R3 ;  /* 0x0000000107077824 */ /* 0x000fe200078e0203 */
[C---:B------:R-:W-:Y:S01]  /*114e0*/  LEA R8, P0, R2.reuse, UR4, 0x1 ;  /* 0x0000000402087c11 */ /* 0x040fe2000f8008ff */
        /* <DEDUP_REMOVED lines=48> */
.L_x_1157:
        /* <DEDUP_REMOVED lines=8> */
.L_x_1057:
        /* <DEDUP_REMOVED lines=11> */
.L_x_1058:
[----:B------:R1:W-:Y:S01]  /*11920*/  SYNCS.ARRIVE.TRANS64.A1T0 RZ, [R5+URZ+0x16830], RZ ;  /* 0x016830ff05ff79a7 */ /* 0x0003e2000810003f */
[----:B------:R-:W-:Y:S05]  /*11930*/  @!P2 BRA `(.L_x_1059) ;  /* 0x000000000004a947 */ /* 0x000fea0003800000 */
[----:B------:R-:W-:Y:S01]  /*11940*/  BPT.TRAP 0x1 ;  /* 0x000000040000795c */ /* 0x000fe20000300000 */
.L_x_1059:
[----:B------:R-:W-:Y:S01]  /*11950*/  SHF.L.U32 R2, R20, 0x1f, RZ ;  /* 0x0000001f14027819 */ /* 0x000fe200000006ff */
[----:B-1----:R-:W-:Y:S01]  /*11960*/  IMAD R5, R6, 0x8, R16 ;  /* 0x0000000806057824 */ /* 0x002fe200078e0210 */
[----:B------:R-:W-:Y:S03]  /*11970*/  BSSY B1, `(.L_x_1060) ;  /* 0x0000003000017945 */ /* 0x000fe60003800000 */
[----:B------:R-:W1:Y:S02]  /*11980*/  SYNCS.PHASECHK.TRANS64.TRYWAIT P0, [R5+URZ+0x16860], R2 ;  /* 0x01686002050075a7 */ /* 0x000e64000800017f */
[----:B-1----:R-:W-:Y:S05]  /*11990*/  @!P0 BRA `(.L_x_1061) ;  /* 0x0000003800d48947 */ /* 0x002fea0003800000 */
.L_x_1158:
[----:B------:R-:W-:Y:S05]  /*119a0*/  BSYNC B1 ;  /* 0x0000000000017941 */ /* 0x000fea0003800000 */
.L_x_1060:
[----:B------:R-:W0:Y:S01]  /*119b0*/  S2R R3, SR_TID.X ;  /* 0x0000000000037919 */ /* 0x000e220000002100 */
[----:B-1----:R-:W-:Y:S01]  /*119c0*/  IMAD.MOV.U32 R2, RZ, RZ, -0x80 ;  /* 0xffffff80ff027424 */ /* 0x002fe200078e00ff */
[----:B------:R-:W-:Y:S01]  /*119d0*/  UMOV UR4, 0xffffffff ;  /* 0xffffffff00047882 */ /* 0x000fe20000000000 */
[----:B------:R-:W-:Y:S02]  /*119e0*/  LOP3.LUT P1, RZ, R19, 0x2, RZ, 0xc0, !PT ;  /* 0x0000000213ff7812 */ /* 0x000fe4000782c0ff */
[----:B------:R-:W-:Y:S02]  /*119f0*/  IMAD R2, R27, R2, UR36 ;  /* 0x000000241b027e24 */ /* 0x000fe4000f8e0202 */
[C---:B0-----:R-:W-:Y:S02]  /*11a00*/  IMAD.SHL.U32 R8, R3.reuse, 0x8, RZ ;  /* 0x0000000803087824 */ /* 0x041fe400078e00ff */
[----:B------:R-:W-:-:S03]  /*11a10*/  IMAD.SHL.U32 R9, R3, 0x8, RZ ;  /* 0x0000000803097824 */ /* 0x000fc600078e00ff */
[----:B------:R-:W-:-:S04]  /*11a20*/  LOP3.LUT R8, R8, 0x1f8, RZ, 0xc0, !PT ;  /* 0x000001f808087812 */ /* 0x000fc800078ec0ff */
[----:B------:R-:W-:Y:S02]  /*11a30*/  LOP3.LUT R8, R8, 0x38, R3, 0x78, !PT ;  /* 0x0000003808087812 */ /* 0x000fe400078e7803 */
[----:B------:R-:W-:Y:S02]  /*11a40*/  LOP3.LUT R3, R3, 0x7f, RZ, 0xc0, !PT ;  /* 0x0000007f03037812 */ /* 0x000fe400078ec0ff */
[----:B------:R-:W-:Y:S02]  /*11a50*/  LOP3.LUT R8, R8, 0x200, R9, 0xf8, !PT ;  /* 0x0000020008087812 */ /* 0x000fe400078ef809 */
[----:B------:R-:W-:-:S03]  /*11a60*/  SHF.R.U32.HI R3, RZ, 0x3, R3 ;  /* 0x00000003ff037819 */ /* 0x000fc60000011603 */
[----:B------:R-:W-:Y:S02]  /*11a70*/  IMAD R6, R6, 0x2000, R8 ;  /* 0x0000200006067824 */ /* 0x000fe400078e0208 */
[----:B------:R-:W-:Y:S01]  /*11a80*/  IMAD.IADD R8, R2, 0x1, -R3 ;  /* 0x0000000102087824 */ /* 0x000fe200078e0a03 */
[----:B------:R-:W-:Y:S06]  /*11a90*/  BRA.DIV UR4, `(.L_x_1062) ;  /* 0x0000003a04a87947 */ /* 0x000fec000b800000 */
[----:B------:R-:W0:Y:S01]  /*11aa0*/  SHFL.IDX PT, R2, R17, RZ, 0x181f ;  /* 0x00181fff11027589 */ /* 0x000e2200000e0000 */
[----:B------:R-:W-:-:S03]  /*11ab0*/  IMAD R6, R6, 0x2, R16 ;  /* 0x0000000206067824 */ /* 0x000fc600078e0210 */
[----:B------:R-:W1:Y:S01]  /*11ac0*/  SHFL.IDX PT, R3, R18, RZ, 0x181f ;  /* 0x00181fff12037589 */ /* 0x000e6200000e0000 */
[----:B0-----:R-:W-:-:S05]  /*11ad0*/  IADD3 R2, P0, R2, R7, RZ ;  /* 0x0000000702027210 */ /* 0x001fca0007f1e0ff */
[----:B-1----:R-:W-:Y:S01]  /*11ae0*/  IMAD.X R3, RZ, RZ, R3, P0 ;  /* 0x000000ffff037224 */ /* 0x002fe200000e0603 */
[----:B------:R-:W-:-:S13]  /*11af0*/  ISETP.LT.OR P0, PT, R8, 0x1, P1 ;  /* 0x000000010800780c */ /* 0x000fda0000f01670 */
[----:B------:R-:W-:Y:S01]  /*11b00*/  @!PT LDS RZ, [RZ] ;  /* 0x00000000fffff984 */ /* 0x000fe20000000800 */
[----:B------:R0:W-:Y:S04]  /*11b10*/  LDGSTS.E.BYPASS.LTC128B.128 [R6+0x400], desc[UR52][R2.64], !P0 ;  /* 0x0040000002067fae */ /* 0x0001e8000c101d74 */
[----:B0-----:R-:W0:Y:S04]  /*11b20*/  SHFL.IDX PT, R2, R17, 0x1, 0x181f ;  /* 0x00381f0011027f89 */ /* 0x001e2800000e0000 */
[----:B------:R-:W1:Y:S01]  /*11b30*/  SHFL.IDX PT, R3, R18, 0x1, 0x181f ;  /* 0x00381f0012037f89 */ /* 0x000e6200000e0000 */
[----:B0-----:R-:W-:-:S05]  /*11b40*/  IADD3 R2, P0, R2, R7, RZ ;  /* 0x0000000702027210 */ /* 0x001fca0007f1e0ff */
[----:B-1----:R-:W-:Y:S01]  /*11b50*/  IMAD.X R3, RZ, RZ, R3, P0 ;  /* 0x000000ffff037224 */ /* 0x002fe200000e0603 */
[----:B------:R-:W-:-:S13]  /*11b60*/  ISETP.LT.OR P0, PT, R8, 0x11, P1 ;  /* 0x000000110800780c */ /* 0x000fda0000f01670 */
        /* <DEDUP_REMOVED lines=26> */
[----:B------:R-:W1:Y:S04]  /*11d10*/  SHFL.IDX PT, R3, R18, 0x6, 0x181f ;  /* 0x00d81f0012037f89 */ /* 0x000e6800000e0000 */
[----:B------:R-:W2:Y:S01]  /*11d20*/  SHFL.IDX PT, R18, R18, 0x7, 0x181f ;  /* 0x00f81f0012127f89 */ /* 0x000ea200000e0000 */
[----:B0-----:R-:W-:-:S05]  /*11d30*/  IADD3 R2, P0, R2, R7, RZ ;  /* 0x0000000702027210 */ /* 0x001fca0007f1e0ff */
[----:B-1----:R-:W-:Y:S01]  /*11d40*/  IMAD.X R3, RZ, RZ, R3, P0 ;  /* 0x000000ffff037224 */ /* 0x002fe200000e0603 */
[----:B------:R-:W-:-:S13]  /*11d50*/  ISETP.LT.OR P0, PT, R8, 0x61, P1 ;  /* 0x000000610800780c */ /* 0x000fda0000f01670 */
[----:B------:R0:W-:Y:S04]  /*11d60*/  LDGSTS.E.BYPASS.LTC128B.128 [R6+0x3400], desc[UR52][R2.64], !P0 ;  /* 0x0340000002067fae */ /* 0x0001e8000c101d74 */
[----:B0-2---:R0:W1:Y:S02]  /*11d70*/  SHFL.IDX PT, R2, R17, 0x7, 0x181f ;  /* 0x00f81f0011027f89 */ /* 0x00506400000e0000 */
.L_x_1176:
[----:B-1----:R-:W-:Y:S01]  /*11d80*/  IADD3 R2, P0, R2, R7, RZ ;  /* 0x0000000702027210 */ /* 0x002fe20007f1e0ff */
[----:B------:R-:W-:Y:S02]  /*11d90*/  ULDC.64 UR4, c[0x0][0x328] ;  /* 0x0000ca0000047ab9 */ /* 0x000fe40000000a00 */
[----:B------:R-:W-:Y:S02]  /*11da0*/  IMAD R21, R21, UR4, RZ ;  /* 0x0000000415157c24 */ /* 0x000fe4000f8e02ff */
[----:B------:R-:W-:Y:S01]  /*11db0*/  IMAD.X R3, RZ, RZ, R18, P0 ;  /* 0x000000ffff037224 */ /* 0x000fe200000e0612 */
[----:B------:R-:W-:Y:S01]  /*11dc0*/  ISETP.LT.OR P0, PT, R8, 0x71, P1 ;  /* 0x000000710800780c */ /* 0x000fe20000f01670 */
[----:B------:R-:W-:-:S12]  /*11dd0*/  IMAD R21, R0, UR5, R21 ;  /* 0x0000000500157c24 */ /* 0x000fd8000f8e0215 */
[----:B------:R-:W-:Y:S01]  /*11de0*/  @!PT LDS RZ, [RZ] ;  /* 0x00000000fffff984 */ /* 0x000fe20000000800 */
[----:B------:R-:W-:Y:S01]  /*11df0*/  @!PT LDS RZ, [RZ] ;  /* 0x00000000fffff984 */ /* 0x000fe20000000800 */
[----:B------:R-:W-:Y:S01]  /*11e00*/  @!PT LDS RZ, [RZ] ;  /* 0x00000000fffff984 */ /* 0x000fe20000000800 */
[----:B------:R1:W-:Y:S02]  /*11e10*/  LDGSTS.E.BYPASS.LTC128B.128 [R6+0x3c00], desc[UR52][R2.64], !P0 ;  /* 0x03c0000002067fae */ /* 0x0003e4000c101d74 */
[----:B-1----:R-:W-:Y:S01]  /*11e20*/  IMAD.WIDE.U32 R2, R0, UR4, RZ ;  /* 0x0000000400027c25 */ /* 0x002fe2000f8e00ff */
[----:B------:R-:W-:Y:S01]  /*11e30*/  ULDC.64 UR4, c[0x0][0x338] ;  /* 0x0000ce0000047ab9 */ /* 0x000fe20000000a00 */
[----:B------:R-:W-:Y:S02]  /*11e40*/  NOP ;  /* 0x0000000000007918 */ /* 0x000fe40000000000 */
        /* <DEDUP_REMOVED lines=10> */
[----:B0-----:R-:W-:Y:S01]  /*11ef0*/  LEA R17, P0, R2, UR4, 0x1 ;  /* 0x0000000402117c11 */ /* 0x001fe2000f8008ff */
[----:B------:R-:W-:-:S05]  /*11f00*/  IMAD.IADD R3, R7, 0x1, R3 ;  /* 0x0000000107037824 */ /* 0x000fca00078e0203 */
[----:B------:R-:W-:Y:S02]  /*11f10*/  LEA.HI.X R18, R2, UR5, R3, 0x1, P0 ;  /* 0x0000000502127c11 */ /* 0x000fe400080f0c03 */
[----:B------:R-:W-:-:S13]  /*11f20*/  PLOP3.LUT P0, PT, PT, PT, PT, 0x80, 0x0 ;  /* 0x000000000000781c */ /* 0x000fda0003f0f070 */
.L_x_1063:
        /* <DEDUP_REMOVED lines=11> */
.L_x_1064:
[C---:B------:R-:W-:Y:S01]  /*11fe0*/  ISETP.GT.AND P0, PT, R24.reuse, UR45, PT ;  /* 0x0000002d18007c0c */ /* 0x040fe2000bf04270 */
[----:B------:R1:W-:Y:S01]  /*11ff0*/  SYNCS.ARRIVE.TRANS64.A1T0 RZ, [R5+URZ+0x16850], RZ ;  /* 0x016850ff05ff79a7 */ /* 0x0003e2000810003f */
[----:B------:R-:W-:Y:S02]  /*12000*/  VIADD R7, R24, 0xffffffff ;  /* 0xffffffff18077836 */ /* 0x000fe40000000000 */
[----:B------:R-:W-:Y:S02]  /*12010*/  IMAD.MOV.U32 R6, RZ, RZ, R23 ;  /* 0x000000ffff067224 */ /* 0x000fe400078e0017 */
[----:B------:R-:W-:Y:S02]  /*12020*/  IMAD.MOV.U32 R20, RZ, RZ, R26 ;  /* 0x000000ffff147224 */ /* 0x000fe400078e001a */
[----:B------:R-:W-:-:S05]  /*12030*/  IMAD.MOV.U32 R27, RZ, RZ, R24 ;  /* 0x000000ffff1b7224 */ /* 0x000fca00078e0018 */
[----:B-1----:R-:W-:Y:S05]  /*12040*/  @P0 BRA `(.L_x_1065) ;  /* 0xfffffff0000c0947 */ /* 0x002fea000383ffff */
[----:B------:R-:W-:Y:S05]  /*12050*/  BSYNC B0 ;  /* 0x0000000000007941 */ /* 0x000fea0003800000 */
.L_x_1052:
        /* <DEDUP_REMOVED lines=16> */
[----:B0-----:R-:W-:-:S05]  /*12160*/  IADD3 R0, R0, UR48, R7 ;  /* 0x0000003000007c10 */ /* 0x001fca000fffe007 */
[----:B------:R1:W-:Y:S02]  /*12170*/  STL [R1+0xc], R0 ;  /* 0x00000c0001007387 */ /* 0x0003e40000100800 */
.L_x_1067:
[----:B------:R-:W-:Y:S05]  /*12180*/  BSYNC B0 ;  /* 0x0000000000007941 */ /* 0x000fea0003800000 */
.L_x_1066:
[----:B-1----:R-:W-:-:S05]  /*12190*/  IMAD.U32 R0, RZ, RZ, UR46 ;  /* 0x0000002eff007e24 */ /* 0x002fca000f8e00ff */
[----:B------:R-:W-:-:S13]  /*121a0*/  ISETP.NE.AND P0, PT, R0, 0x3, PT ;  /* 0x000000030000780c */ /* 0x000fda0003f05270 */
[----:B------:R-:W-:Y:S05]  /*121b0*/  @!P0 BRA `(.L_x_1068) ;  /* 0x0000000000048947 */ /* 0x000fea0003800000 */
[----:B------:R-:W-:Y:S01]  /*121c0*/  BPT.TRAP 0x1 ;  /* 0x000000040000795c */ /* 0x000fe20000300000 */
.L_x_1068:
[----:B------:R-:W-:Y:S01]  /*121d0*/  IMAD R4, R23, 0x8, R16 ;  /* 0x0000000817047824 */ /* 0x000fe200078e0210 */
[----:B0-----:R-:W-:Y:S01]  /*121e0*/  SHF.L.U32 R3, R26, 0x1f, RZ ;  /* 0x0000001f1a037819 */ /* 0x001fe200000006ff */
[----:B------:R-:W-:Y:S03]  /*121f0*/  BSSY B0, `(.L_x_1069) ;  /* 0x0000003000007945 */ /* 0x000fe60003800000 */
[----:B------:R-:W0:Y:S02]  /*12200*/  SYNCS.PHASECHK.TRANS64.TRYWAIT P0, [R4+URZ+0x16860], R3 ;  /* 0x01686003040075a7 */ /* 0x000e24000800017f */
[----:B0-----:R-:W-:Y:S05]  /*12210*/  @!P0 BRA `(.L_x_1070) ;  /* 0x0000003c00108947 */ /* 0x001fea0003800000 */
.L_x_1177:
[----:B------:R-:W-:Y:S05]  /*12220*/  BSYNC B0 ;  /* 0x0000000000007941 */ /* 0x000fea0003800000 */
.L_x_1069:
[----:B------:R-:W1:Y:S01]  /*12230*/  S2R R7, SR_TID.X ;  /* 0x0000000000077919 */ /* 0x000e620000002100 */
[----:B------:R-:W-:Y:S01]  /*12240*/  IMAD.MOV.U32 R5, RZ, RZ, -0x80 ;  /* 0xffffff80ff057424 */ /* 0x000fe200078e00ff */
[----:B------:R-:W-:Y:S01]  /*12250*/  UMOV UR4, 0xffffffff ;  /* 0xffffffff00047882 */ /* 0x000fe20000000000 */
[----:B------:R-:W-:Y:S02]  /*12260*/  LOP3.LUT P2, RZ, R19, 0x2, RZ, 0xc0, !PT ;  /* 0x0000000213ff7812 */ /* 0x000fe4000784c0ff */
[----:B------:R-:W-:Y:S02]  /*12270*/  IMAD R5, R24, R5, UR36 ;  /* 0x0000002418057e24 */ /* 0x000fe4000f8e0205 */
[C---:B-1----:R-:W-:Y:S01]  /*12280*/  IMAD.SHL.U32 R0, R7.reuse, 0x8, RZ ;  /* 0x0000000807007824 */ /* 0x042fe200078e00ff */
[C---:B------:R-:W-:Y:S01]  /*12290*/  LOP3.LUT R6, R7.reuse, 0x7f, RZ, 0xc0, !PT ;  /* 0x0000007f07067812 */ /* 0x040fe200078ec0ff */
[----:B------:R-:W-:-:S03]  /*122a0*/  IMAD.SHL.U32 R2, R7, 0x8, RZ ;  /* 0x0000000807027824 */ /* 0x000fc600078e00ff */
[----:B------:R-:W-:Y:S02]  /*122b0*/  LOP3.LUT R0, R0, 0x1f8, RZ, 0xc0, !PT ;  /* 0x000001f800007812 */ /* 0x000fe400078ec0ff */
[----:B------:R-:W-:Y:S02]  /*122c0*/  SHF.R.U32.HI R6, RZ, 0x3, R6 ;  /* 0x00000003ff067819 */ /* 0x000fe40000011606 */
[----:B------:R-:W-:-:S03]  /*122d0*/  LOP3.LUT R0, R0, 0x38, R7, 0x78, !PT ;  /* 0x0000003800007812 */ /* 0x000fc600078e7807 */
[----:B------:R-:W-:Y:S01]  /*122e0*/  IMAD.IADD R5, R5, 0x1, -R6 ;  /* 0x0000000105057824 */ /* 0x000fe200078e0a06 */
[----:B------:R-:W-:-:S05]  /*122f0*/  LOP3.LUT R0, R0, 0x200, R2, 0xf8, !PT ;  /* 0x0000020000007812 */ /* 0x000fca00078ef802 */
[----:B------:R-:W-:Y:S01]  /*12300*/  IMAD R0, R23, 0x2000, R0 ;  /* 0x0000200017007824 */ /* 0x000fe200078e0200 */
[----:B------:R-:W-:Y:S06]  /*12310*/  BRA.DIV UR4, `(.L_x_1071) ;  /* 0x0000003a04e47947 */ /* 0x000fec000b800000 */
[----:B------:R-:W1:Y:S01]  /*12320*/  S2R R2, SR_TID.X ;  /* 0x0000000000027919 */ /* 0x000e620000002100 */
[----:B------:R-:W-:Y:S01]  /*12330*/  IMAD R0, R0, 0x2, R16 ;  /* 0x0000000200007824 */ /* 0x000fe200078e0210 */
[----:B------:R-:W2:Y:S04]  /*12340*/  SHFL.IDX PT, R14, R17, RZ, 0x181f ;  /* 0x00181fff110e7589 */ /* 0x000ea800000e0000 */
[----:B0-----:R-:W0:Y:S04]  /*12350*/  SHFL.IDX PT, R3, R18, RZ, 0x181f ;  /* 0x00181fff12037589 */ /* 0x001e2800000e0000 */
[----:B------:R-:W-:Y:S04]  /*12360*/  SHFL.IDX PT, R7, R18, 0x1, 0x181f ;  /* 0x00381f0012077f89 */ /* 0x000fe800000e0000 */
[----:B------:R-:W-:Y:S04]  /*12370*/  SHFL.IDX PT, R9, R17, 0x2, 0x181f ;  /* 0x00581f0011097f89 */ /* 0x000fe800000e0000 */
[----:B------:R-:W-:Y:S01]  /*12380*/  SHFL.IDX PT, R8, R18, 0x2, 0x181f ;  /* 0x00581f0012087f89 */ /* 0x000fe200000e0000 */
[----:B-1----:R-:W-:-:S05]  /*12390*/  IMAD.SHL.U32 R2, R2, 0x8, RZ ;  /* 0x0000000802027824 */ /* 0x002fca00078e00ff */
[----:B------:R-:W-:-:S05]  /*123a0*/  LOP3.LUT R2, R2, 0x38, RZ, 0xc0, !PT ;  /* 0x0000003802027812 */ /* 0x000fca00078ec0ff */
[----:B------:R-:W-:-:S05]  /*123b0*/  IMAD.SHL.U32 R6, R2, 0x2, RZ ;  /* 0x0000000202067824 */ /* 0x000fca00078e00ff */
[----:B--2---:R-:W-:Y:S02]  /*123c0*/  IADD3 R2, P0, R14, R6, RZ ;  /* 0x000000060e027210 */ /* 0x004fe40007f1e0ff */
[----:B------:R-:W1:Y:S03]  /*123d0*/  SHFL.IDX PT, R14, R17, 0x1, 0x181f ;  /* 0x00381f00110e7f89 */ /* 0x000e6600000e0000 */
[----:B0-----:R-:W-:Y:S01]  /*123e0*/  IMAD.X R3, RZ, RZ, R3, P0 ;  /* 0x000000ffff037224 */ /* 0x001fe200000e0603 */
[----:B------:R-:W-:-:S13]  /*123f0*/  ISETP.LT.OR P0, PT, R5, 0x1, P2 ;  /* 0x000000010500780c */ /* 0x000fda0001701670 */
[----:B------:R1:W-:Y:S02]  /*12400*/  LDGSTS.E.BYPASS.LTC128B.128 [R0+0x400], desc[UR52][R2.64], !P0 ;  /* 0x0040000002007fae */ /* 0x0003e4000c101d74 */
[----:B-1----:R-:W-:Y:S02]  /*12410*/  IADD3 R2, P0, R14, R6, RZ ;  /* 0x000000060e027210 */ /* 0x002fe40007f1e0ff */
[----:B------:R-:W0:Y:S03]  /*12420*/  SHFL.IDX PT, R14, R17, 0x3, 0x181f ;  /* 0x00781f00110e7f89 */ /* 0x000e2600000e0000 */
[----:B------:R-:W-:Y:S01]  /*12430*/  IMAD.X R3, RZ, RZ, R7, P0 ;  /* 0x000000ffff037224 */ /* 0x000fe200000e0607 */
[----:B------:R-:W-:Y:S01]  /*12440*/  ISETP.LT.OR P0, PT, R5, 0x11, P2 ;  /* 0x000000110500780c */ /* 0x000fe20001701670 */
[----:B------:R-:W1:-:S12]  /*12450*/  SHFL.IDX PT, R7, R18, 0x3, 0x181f ;  /* 0x00781f0012077f89 */ /* 0x000e5800000e0000 */
[----:B------:R2:W-:Y:S02]  /*12460*/  LDGSTS.E.BYPASS.LTC128B.128 [R0+0xc00], desc[UR52][R2.64], !P0 ;  /* 0x00c0000002007fae */ /* 0x0005e4000c101d74 */
[----:B--2---:R-:W-:Y:S02]  /*12470*/  IADD3 R2, P0, R9, R6, RZ ;  /* 0x0000000609027210 */ /* 0x004fe40007f1e0ff */
[----:B------:R-:W2:Y:S03]  /*12480*/  SHFL.IDX PT, R9, R17, 0x4, 0x181f ;  /* 0x00981f0011097f89 */ /* 0x000ea600000e0000 */
[----:B------:R-:W-:Y:S01]  /*12490*/  IMAD.X R3, RZ, RZ, R8, P0 ;  /* 0x000000ffff037224 */ /* 0x000fe200000e0608 */
[----:B------:R-:W-:Y:S01]  /*124a0*/  ISETP.LT.OR P0, PT, R5, 0x21, P2 ;  /* 0x000000210500780c */ /* 0x000fe20001701670 */
[----:B------:R-:W3:-:S12]  /*124b0*/  SHFL.IDX PT, R8, R18, 0x4, 0x181f ;  /* 0x00981f0012087f89 */ /* 0x000ed800000e0000 */
[----:B------:R0:W-:Y:S02]  /*124c0*/  LDGSTS.E.BYPASS.LTC128B.128 [R0+0x1400], desc[UR52][R2.64], !P0 ;  /* 0x0140000002007fae */ /* 0x0001e4000c101d74 */
[----:B0-----:R-:W-:Y:S02]  /*124d0*/  IADD3 R2, P0, R14, R6, RZ ;  /* 0x000000060e027210 */ /* 0x001fe40007f1e0ff */
[----:B------:R-:W0:Y:S03]  /*124e0*/  SHFL.IDX PT, R14, R17, 0x5, 0x181f ;  /* 0x00b81f00110e7f89 */ /* 0x000e2600000e0000 */
[----:B-1----:R-:W-:Y:S01]  /*124f0*/  IMAD.X R3, RZ, RZ, R7, P0 ;  /* 0x000000ffff037224 */ /* 0x002fe200000e0607 */
[----:B------:R-:W-:Y:S01]  /*12500*/  ISETP.LT.OR P0, PT, R5, 0x31, P2 ;  /* 0x000000310500780c */ /* 0x000fe20001701670 */
[----:B------:R-:W1:-:S12]  /*12510*/  SHFL.IDX PT, R7, R18, 0x5, 0x181f ;  /* 0x00b81f0012077f89 */ /* 0x000e5800000e0000 */
[----:B------:R2:W-:Y:S02]  /*12520*/  LDGSTS.E.BYPASS.LTC128B.128 [R0+0x1c00], desc[UR52][R2.64], !P0 ;  /* 0x01c0000002007fae */ /* 0x0005e4000c101d74 */
[----:B--2---:R-:W-:Y:S02]  /*12530*/  IADD3 R2, P0, R9, R6, RZ ;  /* 0x0000000609027210 */ /* 0x004fe40007f1e0ff */
[----:B------:R-:W2:Y:S03]  /*12540*/  SHFL.IDX PT, R9, R17, 0x6, 0x181f ;  /* 0x00d81f0011097f89 */ /* 0x000ea600000e0000 */
[----:B---3--:R-:W-:Y:S01]  /*12550*/  IMAD.X R3, RZ, RZ, R8, P0 ;  /* 0x000000ffff037224 */ /* 0x008fe200000e0608 */
[----:B------:R-:W-:Y:S01]  /*12560*/  ISETP.LT.OR P0, PT, R5, 0x41, P2 ;  /* 0x000000410500780c */ /* 0x000fe20001701670 */
[----:B------:R-:W3:-:S12]  /*12570*/  SHFL.IDX PT, R8, R18, 0x6, 0x181f ;  /* 0x00d81f0012087f89 */ /* 0x000ed800000e0000 */
[----:B------:R0:W-:Y:S02]  /*12580*/  LDGSTS.E.BYPASS.LTC128B.128 [R0+0x2400], desc[UR52][R2.64], !P0 ;  /* 0x0240000002007fae */ /* 0x0001e4000c101d74 */
[----:B0-----:R-:W-:Y:S02]  /*12590*/  IADD3 R2, P0, R14, R6, RZ ;  /* 0x000000060e027210 */ /* 0x001fe40007f1e0ff */
[----:B------:R0:W4:Y:S03]  /*125a0*/  SHFL.IDX PT, R14, R17, 0x7, 0x181f ;  /* 0x00f81f00110e7f89 */ /* 0x00012600000e0000 */
[----:B-1----:R-:W-:Y:S01]  /*125b0*/  IMAD.X R3, RZ, RZ, R7, P0 ;  /* 0x000000ffff037224 */ /* 0x002fe200000e0607 */
[----:B------:R-:W-:Y:S01]  /*125c0*/  ISETP.LT.OR P0, PT, R5, 0x51, P2 ;  /* 0x000000510500780c */ /* 0x000fe20001701670 */
[----:B------:R0:W1:-:S12]  /*125d0*/  SHFL.IDX PT, R7, R18, 0x7, 0x181f ;  /* 0x00f81f0012077f89 */ /* 0x00005800000e0000 */
[----:B------:R2:W-:Y:S02]  /*125e0*/  LDGSTS.E.BYPASS.LTC128B.128 [R0+0x2c00], desc[UR52][R2.64], !P0 ;  /* 0x02c0000002007fae */ /* 0x0005e4000c101d74 */
[----:B--2---:R-:W-:-:S05]  /*125f0*/  IADD3 R2, P0, R9, R6, RZ ;  /* 0x0000000609027210 */ /* 0x004fca0007f1e0ff */
[----:B---3--:R-:W-:Y:S01]  /*12600*/  IMAD.X R3, RZ, RZ, R8, P0 ;  /* 0x000000ffff037224 */ /* 0x008fe200000e0608 */
[----:B------:R-:W-:-:S13]  /*12610*/  ISETP.LT.OR P0, PT, R5, 0x61, P2 ;  /* 0x000000610500780c */ /* 0x000fda0001701670 */
[----:B-1--4-:R0:W-:Y:S02]  /*12620*/  LDGSTS.E.BYPASS.LTC128B.128 [R0+0x3400], desc[UR52][R2.64], !P0 ;  /* 0x0340000002007fae */ /* 0x0121e4000c101d74 */
.L_x_1195:
[----:B0-----:R-:W-:-:S05]  /*12630*/  IADD3 R2, P0, R14, R6, RZ ;  /* 0x000000060e027210 */ /* 0x001fca0007f1e0ff */
[----:B------:R-:W-:Y:S01]  /*12640*/  IMAD.X R3, RZ, RZ, R7, P0 ;  /* 0x000000ffff037224 */ /* 0x000fe200000e0607 */
[----:B------:R-:W-:-:S13]  /*12650*/  ISETP.LT.OR P0, PT, R5, 0x71, P2 ;  /* 0x000000710500780c */ /* 0x000fda0001701670 */
[----:B------:R-:W-:Y:S01]  /*12660*/  @!PT LDS RZ, [RZ] ;  /* 0x00000000fffff984 */ /* 0x000fe20000000800 */
[----:B------:R-:W-:Y:S01]  /*12670*/  @!PT LDS RZ, [RZ] ;  /* 0x00000000fffff984 */ /* 0x000fe20000000800 */
[----:B------:R-:W-:Y:S01]  /*12680*/  @!PT LDS RZ, [RZ] ;  /* 0x00000000fffff984 */ /* 0x000fe20000000800 */
[----:B------:R0:W-:Y:S01]  /*12690*/  LDGSTS.E.BYPASS.LTC128B.128 [R0+0x3c00], desc[UR52][R2.64], !P0 ;  /* 0x03c0000002007fae */ /* 0x0001e2000c101d74 */
[----:B------:R-:W-:Y:S01]  /*126a0*/  PLOP3.LUT P0, PT, PT, PT, PT, 0x80, 0x0 ;  /* 0x000000000000781c */ /* 0x000fe20003f0f070 */
[----:B------:R-:W-:-:S12]  /*126b0*/  NOP ;  /* 0x0000000000007918 */ /* 0x000fd80000000000 */
.L_x_1072:
        /* <DEDUP_REMOVED lines=11> */
.L_x_1073:
[----:B------:R2:W-:Y:S01]  /*12770*/  SYNCS.ARRIVE.TRANS64.A1T0 RZ, [R4+URZ+0x16850], RZ ;  /* 0x016850ff04ff79a7 */ /* 0x0005e2000810003f */
[----:B------:R-:W-:-:S05]  /*12780*/  VIADD R23, R23, 0x1 ;  /* 0x0000000117177836 */ /* 0x000fca0000000000 */
[----:B------:R-:W-:-:S04]  /*12790*/  ISETP.NE.AND P0, PT, R23, 0x2, PT ;  /* 0x000000021700780c */ /* 0x000fc80003f05270 */
[----:B------:R-:W-:Y:S02]  /*127a0*/  SEL R3, RZ, 0x1, P0 ;  /* 0x00000001ff037807 */ /* 0x000fe40000000000 */
[----:B------:R-:W-:Y:S02]  /*127b0*/  SEL R23, R23, RZ, P0 ;  /* 0x000000ff17177207 */ /* 0x000fe40000000000 */
[----:B--2---:R-:W-:-:S07]  /*127c0*/  LOP3.LUT R26, R26, R3, RZ, 0x3c, !PT ;  /* 0x000000031a1a7212 */ /* 0x004fce00078e3cff */
.L_x_1033:
[----:B------:R-:W-:Y:S05]  /*127d0*/  BSYNC B7 ;  /* 0x0000000000077941 */ /* 0x000fea0003800000 */
.L_x_1031:
[----:B------:R2:W5:Y:S01]  /*127e0*/  LDL R2, [R1+0xc] ;  /* 0x00000c0001027983 */ /* 0x0005620000100800 */
[----:B------:R-:W-:-:S13]  /*127f0*/  LOP3.LUT P0, RZ, R19, 0x20, RZ, 0xc0, !PT ;  /* 0x0000002013ff7812 */ /* 0x000fda000780c0ff */
[----:B--2---:R-:W-:Y:S05]  /*12800*/  @!P0 BRA `(.L_x_1074) ;  /* 0x0000000000288947 */ /* 0x004fea0003800000 */
[----:B------:R-:W-:Y:S05]  /*12810*/  WARPSYNC.ALL ;  /* 0x0000000000007948 */ /* 0x000fea0003800000 */
[----:B------:R-:W2:Y:S08]  /*12820*/  S2UR UR5, SR_CgaCtaId ;  /* 0x00000000000579c3 */ /* 0x000eb00000008800 */
[----:B------:R-:W-:Y:S06]  /*12830*/  BAR.SYNC.DEFER_BLOCKING 0x5, 0x200 ;  /* 0x0148000000007b1d */ /* 0x000fec0000010000 */
[----:B------:R-:W-:-:S02]  /*12840*/  UMOV UR4, 0x400 ;  /* 0x0000040000047882 */ /* 0x000fc40000000000 */
[----:B--2---:R-:W-:-:S06]  /*12850*/  ULEA UR4, UR5, UR4, 0x18 ;  /* 0x0000000405047291 */ /* 0x004fcc000f8ec03f */
[----:B------:R-:W-:-:S05]  /*12860*/  IMAD.U32 R16, RZ, RZ, UR4 ;  /* 0x00000004ff107e24 */ /* 0x000fca000f8e00ff */
[----:B-----5:R-:W2:Y:S04]  /*12870*/  LDS R2, [R16+0x168d0] ;  /* 0x0168d00010027984 */ /* 0x020ea80000000800 */
[----:B--2---:R3:W-:Y:S01]  /*12880*/  STL [R1+0xc], R2 ;  /* 0x00000c0201007387 */ /* 0x0047e20000100800 */
[----:B------:R-:W-:Y:S06]  /*12890*/  BAR.ARV 0x4, 0x200 ;  /* 0x0108000000007b1d */ /* 0x000fec0000002000 */
[----:B------:R-:W-:Y:S05]  /*128a0*/  BRA `(.L_x_1075) ;  /* 0x00000000002c7947 */ /* 0x000fea0003800000 */
.L_x_1074:
[----:B------:R-:W-:-:S03]  /*128b0*/  UMOV UR4, 0xffffffff ;  /* 0xffffffff00047882 */ /* 0x000fc60000000000 */
[----:B------:R-:W-:Y:S05]  /*128c0*/  BRA.DIV UR4, `(.L_x_1076) ;  /* 0x0000003e04bc7947 */ /* 0x000fea000b800000 */
[----:B-----5:R2:W3:Y:S02]  /*128d0*/  SHFL.IDX PT, R14, R2, RZ, 0x1f ;  /* 0x00001fff020e7589 */ /* 0x0204e400000e0000 */
.L_x_1198:
[----:B------:R-:W4:Y:S01]  /*128e0*/  @!P1 S2R R3, SR_CgaCtaId ;  /* 0x0000000000039919 */ /* 0x000f220000008800 */
[----:B------:R-:W-:Y:S05]  /*128f0*/  WARPSYNC.ALL ;  /* 0x0000000000007948 */ /* 0x000fea0003800000 */
[----:B------:R-:W-:Y:S01]  /*12900*/  BAR.SYNC.DEFER_BLOCKING 0x4, 0x200 ;  /* 0x0108000000007b1d */ /* 0x000fe20000010000 */
[----:B-1----:R-:W-:-:S05]  /*12910*/  @!P1 MOV R0, 0x400 ;  /* 0x0000040000009802 */ /* 0x002fca0000000f00 */
[----:B---3--:R1:W-:Y:S01]  /*12920*/  STL [R1+0xc], R14 ;  /* 0x00000c0e01007387 */ /* 0x0083e20000100800 */
[----:B----4-:R-:W-:-:S05]  /*12930*/  @!P1 LEA R16, R3, R0, 0x18 ;  /* 0x0000000003109211 */ /* 0x010fca00078ec0ff */
[----:B------:R1:W-:Y:S01]  /*12940*/  @!P1 STS [R16+0x168d0], R2 ;  /* 0x0168d00210009388 */ /* 0x0003e20000000800 */
[----:B------:R-:W-:Y:S06]  /*12950*/  BAR.ARV 0x5, 0x200 ;  /* 0x0148000000007b1d */ /* 0x000fec0000002000 */
.L_x_1075:
[----:B-1----:R-:W4:Y:S01]  /*12960*/  LDL R0, [R1+0xc] ;  /* 0x00000c0001007983 */ /* 0x002f220000100800 */
[----:B------:R-:W-:Y:S02]  /*12970*/  ULDC UR4, c[0x0][0xc38] ;  /* 0x00030e0000047ab9 */ /* 0x000fe40000000800 */
[----:B----4-:R-:W-:-:S13]  /*12980*/  ISETP.GE.AND P0, PT, R0, UR4, PT ;  /* 0x0000000400007c0c */ /* 0x010fda000bf06270 */
[----:B------:R-:W-:Y:S05]  /*12990*/  @!P0 BRA `(.L_x_1077) ;  /* 0xffffffbc006c8947 */ /* 0x000fea000383ffff */
.L_x_1022:
[----:B------:R-:W4:Y:S01]  /*129a0*/  LDL.LU R0, [R1+0x10] ;  /* 0x0000100001007983 */ /* 0x000f220000300800 */
[----:B------:R-:W-:Y:S01]  /*129b0*/  BSSY B0, `(.L_x_1078) ;  /* 0x000000b000007945 */ /* 0x000fe20003800000 */
[----:B------:R-:W5:Y:S01]  /*129c0*/  S2R R5, SR_CgaCtaId ;  /* 0x0000000000057919 */ /* 0x000f620000008800 */
[----:B----4-:R-:W-:-:S05]  /*129d0*/  VIADD R0, R0, 0x1 ;  /* 0x0000000100007836 */ /* 0x010fca0000000000 */
[----:B--23--:R-:W-:-:S04]  /*129e0*/  LEA.HI R2, R0, R0, RZ, 0x1 ;  /* 0x0000000000027211 */ /* 0x00cfc800078f08ff */
[----:B------:R-:W-:Y:S02]  /*129f0*/  LOP3.LUT R3, R2, 0xfffffffe, RZ, 0xc0, !PT ;  /* 0xfffffffe02037812 */ /* 0x000fe400078ec0ff */
[----:B------:R-:W-:-:S03]  /*12a00*/  MOV R2, 0x400 ;  /* 0x0000040000027802 */ /* 0x000fc60000000f00 */
[----:B------:R-:W-:Y:S01]  /*12a10*/  IMAD.IADD R0, R0, 0x1, -R3 ;  /* 0x0000000100007824 */ /* 0x000fe200078e0a03 */
[----:B-----5:R-:W-:-:S04]  /*12a20*/  LEA R4, R5, R2, 0x18 ;  /* 0x0000000205047211 */ /* 0x020fc800078ec0ff */
[----:B------:R-:W-:-:S04]  /*12a30*/  SHF.L.U32 R0, R0, 0x1f, RZ ;  /* 0x0000001f00007819 */ /* 0x000fc800000006ff */
[----:B------:R-:W2:Y:S02]  /*12a40*/  SYNCS.PHASECHK.TRANS64.TRYWAIT P0, [R4+URZ+0x16820], R0 ;  /* 0x01682000040075a7 */ /* 0x000ea4000800017f */
[----:B--2---:R-:W-:Y:S05]  /*12a50*/  @!P0 BRA `(.L_x_1079) ;  /* 0x0000003c00808947 */ /* 0x004fea0003800000 */
.L_x_1199:
[----:B-1----:R-:W-:Y:S05]  /*12a60*/  BSYNC B0 ;  /* 0x0000000000007941 */ /* 0x002fea0003800000 */
.L_x_1078:
[----:B------:R-:W-:-:S03]  /*12a70*/  UMOV UR4, 0xffffffff ;  /* 0xffffffff00047882 */ /* 0x000fc60000000000 */
[----:B------:R-:W-:Y:S05]  /*12a80*/  BRA.DIV UR4, `(.L_x_1080) ;  /* 0x0000003e04887947 */ /* 0x000fea000b800000 */
[----:B--2---:R-:W1:Y:S02]  /*12a90*/  S2R R0, SR_TID.X ;  /* 0x0000000000007919 */ /* 0x004e640000002100 */
[----:B-1----:R-:W-:-:S04]  /*12aa0*/  SHF.R.U32.HI R0, RZ, 0x5, R0 ;  /* 0x00000005ff007819 */ /* 0x002fc80000011600 */
[----:B------:R-:W-:-:S05]  /*12ab0*/  LOP3.LUT R0, R0, 0x3, RZ, 0xc0, !PT ;  /* 0x0000000300007812 */ /* 0x000fca00078ec0ff */
[----:B------:R1:W2:Y:S02]  /*12ac0*/  SHFL.IDX PT, R14, R0, RZ, 0x1f ;  /* 0x00001fff000e7589 */ /* 0x0002a400000e0000 */
.L_x_1202:
[----:B--2---:R-:W-:Y:S01]  /*12ad0*/  ISETP.NE.AND P0, PT, R14, RZ, PT ;  /* 0x000000ff0e00720c */ /* 0x004fe20003f05270 */
[----:B------:R-:W-:-:S12]  /*12ae0*/  BSSY B0, `(.L_x_1081) ;  /* 0x0000024000007945 */ /* 0x000fd80003800000 */
[----:B------:R-:W-:Y:S05]  /*12af0*/  @P0 BRA `(.L_x_1082) ;  /* 0x0000000000880947 */ /* 0x000fea0003800000 */
[----:B------:R-:W-:-:S03]  /*12b00*/  UMOV UR4, 0xffffffff ;  /* 0xffffffff00047882 */ /* 0x000fc60000000000 */
[----:B------:R-:W-:Y:S05]  /*12b10*/  BRA.DIV UR4, `(.L_x_1083) ;  /* 0x0000003e04987947 */ /* 0x000fea000b800000 */
[----:B------:R-:W-:-:S13]  /*12b20*/  ELECT P6, URZ, PT ;  /* 0x00000000003f782f */ /* 0x000fda00038c0000 */
.L_x_1205:
[----:B------:R-:W-:Y:S05]  /*12b30*/  @!P6 BRA `(.L_x_1082) ;  /* 0x000000000078e947 */ /* 0x000fea0003800000 */
[----:B------:R-:W-:-:S06]  /*12b40*/  ULOP3.LUT UR4, UR37, 0x2, URZ, 0xfc, !UPT ;  /* 0x0000000225047892 */ /* 0x000fcc000f8efc3f */
[----:B-1----:R-:W-:-:S05]  /*12b50*/  IMAD.U32 R0, RZ, RZ, UR4 ;  /* 0x00000004ff007e24 */ /* 0x002fca000f8e00ff */
[----:B------:R-:W-:-:S13]  /*12b60*/  ISETP.NE.AND P0, PT, R0, 0x3, PT ;  /* 0x000000030000780c */ /* 0x000fda0003f05270 */
[----:B------:R-:W-:Y:S05]  /*12b70*/  @!P0 BRA `(.L_x_1084) ;  /* 0x0000000000048947 */ /* 0x000fea0003800000 */
[----:B------:R-:W-:Y:S01]  /*12b80*/  BPT.TRAP 0x1 ;  /* 0x000000040000795c */ /* 0x000fe20000300000 */
.L_x_1084:
[C---:B------:R-:W-:Y:S01]  /*12b90*/  IMAD R5, R23.reuse, 0x8, R4 ;  /* 0x0000000817057824 */ /* 0x040fe200078e0204 */
[----:B------:R-:W-:Y:S01]  /*12ba0*/  SHF.L.U32 R0, R26, 0x1f, RZ ;  /* 0x0000001f1a007819 */ /* 0x000fe200000006ff */
[----:B------:R-:W-:-:S03]  /*12bb0*/  VIADD R23, R23, 0x1 ;  /* 0x0000000117177836 */ /* 0x000fc60000000000 */
[----:B------:R-:W1:Y:S02]  /*12bc0*/  SYNCS.PHASECHK.TRANS64.TRYWAIT P1, [R5+URZ+0x16840], R0 ;  /* 0x01684000050075a7 */ /* 0x000e64000802017f */
[----:B------:R-:W-:-:S04]  /*12bd0*/  ISETP.NE.AND P2, PT, R23, 0x2, PT ;  /* 0x000000021700780c */ /* 0x000fc80003f45270 */
[----:B------:R-:W-:Y:S01]  /*12be0*/  SEL R3, RZ, 0x1, P2 ;  /* 0x00000001ff037807 */ /* 0x000fe20001000000 */
[----:B-1----:R-:W-:Y:S08]  /*12bf0*/  @!P1 BRA `(.L_x_1085) ;  /* 0x0000003c00809947 */ /* 0x002ff00003800000 */
.L_x_1206:
[----:B------:R-:W-:Y:S02]  /*12c00*/  SEL R23, R23, RZ, P2 ;  /* 0x000000ff17177207 */ /* 0x000fe40001000000 */
[----:B------:R-:W-:Y:S01]  /*12c10*/  LOP3.LUT R2, R26, R3, RZ, 0x3c, !PT ;  /* 0x000000031a027212 */ /* 0x000fe200078e3cff */
[----:B------:R-:W-:Y:S06]  /*12c20*/  @!P0 BRA `(.L_x_1086) ;  /* 0x0000000000048947 */ /* 0x000fec0003800000 */
[----:B------:R-:W-:Y:S01]  /*12c30*/  BPT.TRAP 0x1 ;  /* 0x000000040000795c */ /* 0x000fe20000300000 */
.L_x_1086:
[----:B------:R-:W-:Y:S01]  /*12c40*/  IMAD R23, R23, 0x8, R4 ;  /* 0x0000000817177824 */ /* 0x000fe200078e0204 */
[----:B------:R-:W-:-:S04]  /*12c50*/  SHF.L.U32 R2, R2, 0x1f, RZ ;  /* 0x0000001f02027819 */ /* 0x000fc800000006ff */
[----:B------:R-:W2:Y:S02]  /*12c60*/  SYNCS.PHASECHK.TRANS64.TRYWAIT P1, [R23+URZ+0x16840], R2 ;  /* 0x01684002170075a7 */ /* 0x000ea4000802017f */
[----:B--2---:R-:W-:Y:S05]  /*12c70*/  @!P1 BRA `(.L_x_1087) ;  /* 0x0000003c00749947 */ /* 0x004fea0003800000 */
.L_x_1207:
[----:B------:R-:W-:Y:S05]  /*12c80*/  @!P0 BRA `(.L_x_1088) ;  /* 0x0000000000048947 */ /* 0x000fea0003800000 */
[----:B------:R-:W-:Y:S01]  /*12c90*/  BPT.TRAP 0x1 ;  /* 0x000000040000795c */ /* 0x000fe20000300000 */
.L_x_1088:
[----:B------:R-:W3:Y:S02]  /*12ca0*/  SYNCS.PHASECHK.TRANS64.TRYWAIT P1, [R5+URZ+0x16860], R0 ;  /* 0x01686000050075a7 */ /* 0x000ee4000802017f */
[----:B---3--:R-:W-:Y:S05]  /*12cb0*/  @!P1 BRA `(.L_x_1089) ;  /* 0x0000003c00789947 */ /* 0x008fea0003800000 */
.L_x_1208:
[----:B------:R-:W-:Y:S05]  /*12cc0*/  @!P0 BRA `(.L_x_1090) ;  /* 0x0000000000048947 */ /* 0x000fea0003800000 */
[----:B------:R-:W-:Y:S01]  /*12cd0*/  BPT.TRAP 0x1 ;  /* 0x000000040000795c */ /* 0x000fe20000300000 */
.L_x_1090:
[----:B----4-:R4:W0:Y:S02]  /*12ce0*/  SYNCS.PHASECHK.TRANS64.TRYWAIT P0, [R23+URZ+0x16860], R2 ;  /* 0x01686002170075a7 */ /* 0x010824000800017f */
[----:B0-----:R-:W-:Y:S05]  /*12cf0*/  @!P0 NANOSLEEP.SYNCS 0x989680 ;  /* 0x009896800000895d */ /* 0x001fea0003900000 */
[----:B------:R-:W0:Y:S02]  /*12d00*/  @!P0 SYNCS.PHASECHK.TRANS64 P0, [R23+URZ+0x16860], R2 ;  /* 0x01686002170085a7 */ /* 0x000e24000800007f */
[----:B0-----:R-:W-:Y:S05]  /*12d10*/  @!P0 BRA `(.L_x_1090) ;  /* 0xfffffffc00f08947 */ /* 0x001fea000383ffff */
.L_x_1082:
[----:B------:R-:W-:Y:S05]  /*12d20*/  BSYNC B0 ;  /* 0x0000000000007941 */ /* 0x000fea0003800000 */
.L_x_1081:
[----:B------:R-:W-:Y:S05]  /*12d30*/  EXIT ;  /* 0x000000000000794d */ /* 0x000fea0003800000 */
.L_x_939:
[----:B0-----:R-:W-:-:S04]  /*12d40*/  IMAD.U32 R3, RZ, RZ, UR45 ;  /* 0x0000002dff037e24 */ /* 0x001fc8000f8e00ff */
[----:B------:R0:W1:Y:S03]  /*12d50*/  SYNCS.PHASECHK.TRANS64.TRYWAIT P1, [R3+URZ+0x16800], R0 ;  /* 0x01680000030075a7 */ /* 0x000066000802017f */
[----:B-1----:R-:W-:Y:S05]  /*12d60*/  @!P1 NANOSLEEP.SYNCS 0x989680 ;  /* 0x009896800000995d */ /* 0x002fea0003900000 */
[----:B------:R-:W1:Y:S02]  /*12d70*/  @!P1 SYNCS.PHASECHK.TRANS64 P1, [R3+URZ+0x16800], R0 ;  /* 0x01680000030095a7 */ /* 0x000e64000802007f */
[----:B-1----:R-:W-:Y:S05]  /*12d80*/  @!P1 BRA `(.L_x_939) ;  /* 0xfffffffc00ec9947 */ /* 0x002fea000383ffff */
[----:B------:R-:W-:Y:S05]  /*12d90*/  BRA `(.L_x_1091) ;  /* 0xfffffee800cc7947 */ /* 0x000fea000383ffff */
.L_x_943:
[----:B-1----:R1:W2:Y:S02]  /*12da0*/  SYNCS.PHASECHK.TRANS64.TRYWAIT P1, [R3+URZ+0x16830], R0 ;  /* 0x01683000030075a7 */ /* 0x0022a4000802017f */
[----:B--2---:R-:W-:Y:S05]  /*12db0*/  @!P1 NANOSLEEP.SYNCS 0x989680 ;  /* 0x009896800000995d */ /* 0x004fea0003900000 */
[----:B------:R-:W2:Y:S02]  /*12dc0*/  @!P1 SYNCS.PHASECHK.TRANS64 P1, [R3+URZ+0x16830], R0 ;  /* 0x01683000030095a7 */ /* 0x000ea4000802007f */
[----:B--2---:R-:W-:Y:S05]  /*12dd0*/  @!P1 BRA `(.L_x_943) ;  /* 0xfffffffc00f09947 */ /* 0x004fea000383ffff */
[----:B------:R-:W-:Y:S05]  /*12de0*/  BRA `(.L_x_942) ;  /* 0xfffffee800e87947 */ /* 0x000fea000383ffff */
.L_x_960:
[----:B-1----:R-:W-:-:S04]  /*12df0*/  IMAD.U32 R5, RZ, RZ, UR6 ;  /* 0x00000006ff057e24 */ /* 0x002fc8000f8e00ff */
[----:B------:R1:W2:Y:S03]  /*12e00*/  SYNCS.PHASECHK.TRANS64.TRYWAIT P1, [R5+URZ+0x16830], R0 ;  /* 0x01683000050075a7 */ /* 0x0002a6000802017f */
[----:B--2---:R-:W-:Y:S05]  /*12e10*/  @!P1 NANOSLEEP.SYNCS 0x989680 ;  /* 0x009896800000995d */ /* 0x004fea0003900000 */
[----:B------:R-:W2:Y:S02]  /*12e20*/  @!P1 SYNCS.PHASECHK.TRANS64 P1, [R5+URZ+0x16830], R0 ;  /* 0x01683000050095a7 */ /* 0x000ea4000802007f */
[----:B--2---:R-:W-:Y:S05]  /*12e30*/  @!P1 BRA `(.L_x_960) ;  /* 0xfffffffc00ec9947 */ /* 0x004fea000383ffff */
[----:B------:R-:W-:Y:S05]  /*12e40*/  BRA `(.L_x_957) ;  /* 0xffffff1c007c7947 */ /* 0x000fea000383ffff */
.L_x_964:
[----:B-1----:R-:W-:-:S04]  /*12e50*/  IMAD.U32 R5, RZ, RZ, UR6 ;  /* 0x00000006ff057e24 */ /* 0x002fc8000f8e00ff */
[----:B------:R1:W2:Y:S03]  /*12e60*/  SYNCS.PHASECHK.TRANS64.TRYWAIT P1, [R5+URZ+0x16850], R0 ;  /* 0x01685000050075a7 */ /* 0x0002a6000802017f */
[----:B--2---:R-:W-:Y:S05]  /*12e70*/  @!P1 NANOSLEEP.SYNCS 0x989680 ;  /* 0x009896800000995d */ /* 0x004fea0003900000 */
[----:B------:R-:W2:Y:S02]  /*12e80*/  @!P1 SYNCS.PHASECHK.TRANS64 P1, [R5+URZ+0x16850], R0 ;  /* 0x01685000050095a7 */ /* 0x000ea4000802007f */
[----:B--2---:R-:W-:Y:S05]  /*12e90*/  @!P1 BRA `(.L_x_964) ;  /* 0xfffffffc00ec9947 */ /* 0x004fea000383ffff */
[----:B------:R-:W-:Y:S05]  /*12ea0*/  BRA `(.L_x_961) ;  /* 0xffffff1c00f87947 */ /* 0x000fea000383ffff */
.L_x_983:
[----:B-1----:R-:W-:-:S04]  /*12eb0*/  IMAD.U32 R11, RZ, RZ, UR6 ;  /* 0x00000006ff0b7e24 */ /* 0x002fc8000f8e00ff */
[----:B------:R1:W2:Y:S03]  /*12ec0*/  SYNCS.PHASECHK.TRANS64.TRYWAIT P1, [R11+URZ+0x16830], R0 ;  /* 0x016830000b0075a7 */ /* 0x0002a6000802017f */
[----:B--2---:R-:W-:Y:S05]  /*12ed0*/  @!P1 NANOSLEEP.SYNCS 0x989680 ;  /* 0x009896800000995d */ /* 0x004fea0003900000 */
[----:B------:R-:W2:Y:S02]  /*12ee0*/  @!P1 SYNCS.PHASECHK.TRANS64 P1, [R11+URZ+0x16830], R0 ;  /* 0x016830000b0095a7 */ /* 0x000ea4000802007f */
[----:B--2---:R-:W-:Y:S05]  /*12ef0*/  @!P1 BRA `(.L_x_983) ;  /* 0xfffffffc00ec9947 */ /* 0x004fea000383ffff */
[----:B------:R-:W-:Y:S05]  /*12f00*/  BRA `(.L_x_980) ;  /* 0xffffff4c00707947 */ /* 0x000fea000383ffff */
.L_x_987:
[----:B-1----:R-:W-:-:S04]  /*12f10*/  IMAD.U32 R11, RZ, RZ, UR6 ;  /* 0x00000006ff0b7e24 */ /* 0x002fc8000f8e00ff */
[----:B------:R1:W2:Y:S03]  /*12f20*/  SYNCS.PHASECHK.TRANS64.TRYWAIT P1, [R11+URZ+0x16850], R0 ;  /* 0x016850000b0075a7 */ /* 0x0002a6000802017f */
[----:B--2---:R-:W-:Y:S05]  /*12f30*/  @!P1 NANOSLEEP.SYNCS 0x989680 ;  /* 0x009896800000995d */ /* 0x004fea0003900000 */
[----:B------:R-:W2:Y:S02]  /*12f40*/  @!P1 SYNCS.PHASECHK.TRANS64 P1, [R11+URZ+0x16850], R0 ;  /* 0x016850000b0095a7 */ /* 0x000ea4000802007f */
[----:B--2---:R-:W-:Y:S05]  /*12f50*/  @!P1 BRA `(.L_x_987) ;  /* 0xfffffffc00ec9947 */ /* 0x004fea000383ffff */
[----:B------:R-:W-:Y:S05]  /*12f60*/  BRA `(.L_x_984) ;  /* 0xffffff4c00ec7947 */ /* 0x000fea000383ffff */
.L_x_995:
[----:B-1----:R-:W-:-:S04]  /*12f70*/  IMAD.U32 R7, RZ, RZ, UR6 ;  /* 0x00000006ff077e24 */ /* 0x002fc8000f8e00ff */
[----:B------:R1:W2:Y:S03]  /*12f80*/  SYNCS.PHASECHK.TRANS64.TRYWAIT P1, [R7+URZ+0x16830], R0 ;  /* 0x01683000070075a7 */ /* 0x0002a6000802017f */
[----:B--2---:R-:W-:Y:S05]  /*12f90*/  @!P1 NANOSLEEP.SYNCS 0x989680 ;  /* 0x009896800000995d */ /* 0x004fea0003900000 */
[----:B------:R-:W2:Y:S02]  /*12fa0*/  @!P1 SYNCS.PHASECHK.TRANS64 P1, [R7+URZ+0x16830], R0 ;  /* 0x01683000070095a7 */ /* 0x000ea4000802007f */
[----:B--2---:R-:W-:Y:S05]  /*12fb0*/  @!P1 BRA `(.L_x_995) ;  /* 0xfffffffc00ec9947 */ /* 0x004fea000383ffff */
[----:B------:R-:W-:Y:S05]  /*12fc0*/  BRA `(.L_x_992) ;  /* 0xffffff6800987947 */ /* 0x000fea000383ffff */
.L_x_999:
[----:B-1----:R-:W-:-:S04]  /*12fd0*/  IMAD.U32 R7, RZ, RZ, UR6 ;  /* 0x00000006ff077e24 */ /* 0x002fc8000f8e00ff */
[----:B------:R1:W2:Y:S03]  /*12fe0*/  SYNCS.PHASECHK.TRANS64.TRYWAIT P1, [R7+URZ+0x16850], R0 ;  /* 0x01685000070075a7 */ /* 0x0002a6000802017f */
[----:B--2---:R-:W-:Y:S05]  /*12ff0*/  @!P1 NANOSLEEP.SYNCS 0x989680 ;  /* 0x009896800000995d */ /* 0x004fea0003900000 */
[----:B------:R-:W2:Y:S02]  /*13000*/  @!P1 SYNCS.PHASECHK.TRANS64 P1, [R7+URZ+0x16850], R0 ;  /* 0x01685000070095a7 */ /* 0x000ea4000802007f */
[----:B--2---:R-:W-:Y:S05]  /*13010*/  @!P1 BRA `(.L_x_999) ;  /* 0xfffffffc00ec9947 */ /* 0x004fea000383ffff */
[----:B------:R-:W-:Y:S05]  /*13020*/  BRA `(.L_x_996) ;  /* 0xffffff6c00087947 */ /* 0x000fea000383ffff */
.L_x_1014:
[----:B-1----:R-:W-:-:S04]  /*13030*/  IMAD.U32 R6, RZ, RZ, UR5 ;  /* 0x00000005ff067e24 */ /* 0x002fc8000f8e00ff */
[----:B------:R1:W2:Y:S03]  /*13040*/  SYNCS.PHASECHK.TRANS64.TRYWAIT P1, [R6+URZ+0x16850], R5 ;  /* 0x01685005060075a7 */ /* 0x0002a6000802017f */
[----:B--2---:R-:W-:Y:S05]  /*13050*/  @!P1 NANOSLEEP.SYNCS 0x989680 ;  /* 0x009896800000995d */ /* 0x004fea0003900000 */
[----:B------:R-:W2:Y:S02]  /*13060*/  @!P1 SYNCS.PHASECHK.TRANS64 P1, [R6+URZ+0x16850], R5 ;  /* 0x01685005060095a7 */ /* 0x000ea4000802007f */
[----:B--2---:R-:W-:Y:S05]  /*13070*/  @!P1 BRA `(.L_x_1014) ;  /* 0xfffffffc00ec9947 */ /* 0x004fea000383ffff */
[----:B------:R-:W-:Y:S05]  /*13080*/  BRA `(.L_x_1013) ;  /* 0xffffff9400bc7947 */ /* 0x000fea000383ffff */
.L_x_1039:
[----:B------:R-:W3:Y:S01]  /*13090*/  S2R R17, SR_TID.X ;  /* 0x0000000000117919 */ /* 0x000ee20000002100 */
[----:B------:R-:W-:Y:S02]  /*130a0*/  IMAD.MOV.U32 R12, RZ, RZ, RZ ;  /* 0x000000ffff0c7224 */ /* 0x000fe400078e00ff */
[----:B------:R-:W-:Y:S02]  /*130b0*/  IMAD.MOV.U32 R11, RZ, RZ, 0x1f ;  /* 0x0000001fff0b7424 */ /* 0x000fe400078e00ff */
[----:B------:R-:W-:Y:S01]  /*130c0*/  IMAD.MOV.U32 R15, RZ, RZ, -0x1 ;  /* 0xffffffffff0f7424 */ /* 0x000fe200078e00ff */
[----:B---3--:R-:W-:-:S04]  /*130d0*/  SHF.R.U32.HI R17, RZ, 0x5, R17 ;  /* 0x00000005ff117819 */ /* 0x008fc80000011611 */
[----:B------:R-:W-:-:S05]  /*130e0*/  LOP3.LUT R17, R17, 0x3, RZ, 0xc0, !PT ;  /* 0x0000000311117812 */ /* 0x000fca00078ec0ff */
[----:B------:R-:W-:-:S07]  /*130f0*/  IMAD.MOV.U32 R13, RZ, RZ, R17 ;  /* 0x000000ffff0d7224 */ /* 0x000fce00078e0011 */
[----:B012--5:R-:W-:Y:S05]  /*13100*/  WARPSYNC.COLLECTIVE R15, `(.L_x_1092) ;  /* 0x000000000f087348 */ /* 0x027fea0003c00000 */
[----:B------:R3:W4:Y:S02]  /*13110*/  SHFL.IDX P6, R14, R13, R12, R11 ;  /* 0x0000000c0d0e7389 */ /* 0x00072400000c000b */
[----:B012345:R-:W-:Y:S01]  /*13120*/  ENDCOLLECTIVE ;  /* 0x000000000000791b */ /* 0x03ffe20003800000 */
.L_x_1092:
[----:B------:R-:W-:Y:S05]  /*13130*/  BRA `(.L_x_1093) ;  /* 0xffffffc000ec7947 */ /* 0x000fea000383ffff */
.L_x_1042:
[----:B0-----:R0:W1:Y:S02]  /*13140*/  SYNCS.PHASECHK.TRANS64.TRYWAIT P0, [R0+URZ+0x16840], R2 ;  /* 0x01684002000075a7 */ /* 0x001064000800017f */
[----:B-1----:R-:W-:Y:S05]  /*13150*/  @!P0 NANOSLEEP.SYNCS 0x989680 ;  /* 0x009896800000895d */ /* 0x002fea0003900000 */
[----:B------:R-:W1:Y:S02]  /*13160*/  @!P0 SYNCS.PHASECHK.TRANS64 P0, [R0+URZ+0x16840], R2 ;  /* 0x01684002000085a7 */ /* 0x000e64000800007f */
[----:B-1----:R-:W-:Y:S05]  /*13170*/  @!P0 BRA `(.L_x_1042) ;  /* 0xfffffffc00f08947 */ /* 0x002fea000383ffff */
[----:B------:R-:W-:Y:S05]  /*13180*/  BRA `(.L_x_1094) ;  /* 0xffffffc400f47947 */ /* 0x000fea000383ffff */
.L_x_1043:
        /* <DEDUP_REMOVED lines=8> */
.L_x_1096:
[----:B------:R-:W-:Y:S05]  /*13210*/  BSYNC B0 ;  /* 0x0000000000007941 */ /* 0x000fea0003800000 */
.L_x_1095:
[----:B------:R-:W-:Y:S02]  /*13220*/  IMAD.MOV.U32 R13, RZ, RZ, R4 ;  /* 0x000000ffff0d7224 */ /* 0x000fe400078e0004 */
[----:B------:R-:W-:Y:S02]  /*13230*/  IMAD.MOV.U32 R12, RZ, RZ, RZ ;  /* 0x000000ffff0c7224 */ /* 0x000fe400078e00ff */
[----:B------:R-:W-:Y:S02]  /*13240*/  IMAD.MOV.U32 R11, RZ, RZ, 0x181f ;  /* 0x0000181fff0b7424 */ /* 0x000fe400078e00ff */
[----:B------:R-:W-:Y:S02]  /*13250*/  IMAD.MOV.U32 R15, RZ, RZ, -0x1 ;  /* 0xffffffffff0f7424 */ /* 0x000fe400078e00ff */
[----:B------:R-:W-:Y:S02]  /*13260*/  IMAD.MOV.U32 R2, RZ, RZ, R14 ;  /* 0x000000ffff027224 */ /* 0x000fe400078e000e */
[----:B------:R-:W-:-:S07]  /*13270*/  @P0 IMAD R8, R6, 0x2, R16 ;  /* 0x0000000206080824 */ /* 0x000fce00078e0210 */
[----:B------:R-:W-:Y:S05]  /*13280*/  WARPSYNC.COLLECTIVE R15, `(.L_x_1097) ;  /* 0x000000000f087348 */ /* 0x000fea0003c00000 */
[----:B------:R0:W1:Y:S02]  /*13290*/  SHFL.IDX P6, R14, R13, R12, R11 ;  /* 0x0000000c0d0e7389 */ /* 0x00006400000c000b */
[----:B01----:R-:W-:Y:S01]  /*132a0*/  ENDCOLLECTIVE ;  /* 0x000000000000791b */ /* 0x003fe20003800000 */
.L_x_1097:
[----:B------:R-:W-:Y:S02]  /*132b0*/  IMAD.MOV.U32 R13, RZ, RZ, R5 ;  /* 0x000000ffff0d7224 */ /* 0x000fe400078e0005 */
[----:B------:R-:W-:Y:S02]  /*132c0*/  IMAD.MOV.U32 R12, RZ, RZ, 0x1 ;  /* 0x00000001ff0c7424 */ /* 0x000fe400078e00ff */
[----:B------:R-:W-:-:S07]  /*132d0*/  IMAD.MOV.U32 R3, RZ, RZ, R14 ;  /* 0x000000ffff037224 */ /* 0x000fce00078e000e */
[----:B------:R-:W-:Y:S05]  /*132e0*/  WARPSYNC.COLLECTIVE R15, `(.L_x_1098) ;  /* 0x000000000f087348 */ /* 0x000fea0003c00000 */
[----:B------:R0:W1:Y:S02]  /*132f0*/  SHFL.IDX P6, R14, R13, R12, R11 ;  /* 0x0000000c0d0e7389 */ /* 0x00006400000c000b */
[----:B01----:R-:W-:Y:S01]  /*13300*/  ENDCOLLECTIVE ;  /* 0x000000000000791b */ /* 0x003fe20003800000 */
.L_x_1098:
[----:B------:R-:W-:-:S05]  /*13310*/  @P0 LEA R3, P1, R9, R3, 0x1 ;  /* 0x0000000309030211 */ /* 0x000fca00078208ff */
[----:B------:R-:W-:Y:S01]  /*13320*/  @P0 IMAD.X R2, RZ, RZ, R2, P1 ;  /* 0x000000ffff020224 */ /* 0x000fe200008e0602 */
[----:B------:R-:W-:-:S04]  /*13330*/  ISETP.GE.AND P1, PT, R7, 0x11, PT ;  /* 0x000000110700780c */ /* 0x000fc80003f26270 */
[----:B------:R-:W-:Y:S01]  /*13340*/  @P0 LOP3.LUT R3, R3, R2, RZ, 0x3c, !PT ;  /* 0x0000000203030212 */ /* 0x000fe200078e3cff */
[----:B------:R-:W-:-:S03]  /*13350*/  IMAD.MOV.U32 R13, RZ, RZ, R4 ;  /* 0x000000ffff0d7224 */ /* 0x000fc600078e0004 */
        /* <DEDUP_REMOVED lines=10> */
.L_x_1099:
[----:B------:R-:W-:Y:S02]  /*13400*/  @P1 IMAD R8, R6, 0x2, R16 ;  /* 0x0000000206081824 */ /* 0x000fe400078e0210 */
[----:B------:R-:W-:Y:S02]  /*13410*/  IMAD.MOV.U32 R13, RZ, RZ, R5 ;  /* 0x000000ffff0d7224 */ /* 0x000fe400078e0005 */
[----:B------:R-:W-:Y:S02]  /*13420*/  IMAD.MOV.U32 R12, RZ, RZ, 0x2 ;  /* 0x00000002ff0c7424 */ /* 0x000fe400078e00ff */
[----:B------:R-:W-:-:S07]  /*13430*/  IMAD.MOV.U32 R3, RZ, RZ, R14 ;  /* 0x000000ffff037224 */ /* 0x000fce00078e000e */
[----:B------:R-:W-:Y:S05]  /*13440*/  WARPSYNC.COLLECTIVE R15, `(.L_x_1100) ;  /* 0x000000000f087348 */ /* 0x000fea0003c00000 */
[----:B------:R0:W1:Y:S02]  /*13450*/  SHFL.IDX P6, R14, R13, R12, R11 ;  /* 0x0000000c0d0e7389 */ /* 0x00006400000c000b */
[----:B01----:R-:W-:Y:S01]  /*13460*/  ENDCOLLECTIVE ;  /* 0x000000000000791b */ /* 0x003fe20003800000 */
.L_x_1100:
        /* <DEDUP_REMOVED lines=15> */
.L_x_1101:
[----:B------:R-:W-:Y:S02]  /*13560*/  @P1 IMAD R8, R6, 0x2, R16 ;  /* 0x0000000206081824 */ /* 0x000fe400078e0210 */
[----:B------:R-:W-:Y:S02]  /*13570*/  IMAD.MOV.U32 R13, RZ, RZ, R5 ;  /* 0x000000ffff0d7224 */ /* 0x000fe400078e0005 */
[----:B------:R-:W-:Y:S02]  /*13580*/  IMAD.MOV.U32 R12, RZ, RZ, 0x3 ;  /* 0x00000003ff0c7424 */ /* 0x000fe400078e00ff */
[----:B------:R-:W-:-:S07]  /*13590*/  IMAD.MOV.U32 R3, RZ, RZ, R14 ;  /* 0x000000ffff037224 */ /* 0x000fce00078e000e */
[----:B------:R-:W-:Y:S05]  /*135a0*/  WARPSYNC.COLLECTIVE R15, `(.L_x_1102) ;  /* 0x000000000f087348 */ /* 0x000fea0003c00000 */
[----:B------:R0:W1:Y:S02]  /*135b0*/  SHFL.IDX P6, R14, R13, R12, R11 ;  /* 0x0000000c0d0e7389 */ /* 0x00006400000c000b */
[----:B01----:R-:W-:Y:S01]  /*135c0*/  ENDCOLLECTIVE ;  /* 0x000000000000791b */ /* 0x003fe20003800000 */
.L_x_1102:
        /* <DEDUP_REMOVED lines=15> */
.L_x_1103:
[----:B------:R-:W-:Y:S02]  /*136c0*/  @P1 IMAD R8, R6, 0x2, R16 ;  /* 0x0000000206081824 */ /* 0x000fe400078e0210 */
[----:B------:R-:W-:Y:S02]  /*136d0*/  IMAD.MOV.U32 R13, RZ, RZ, R5 ;  /* 0x000000ffff0d7224 */ /* 0x000fe400078e0005 */
[----:B------:R-:W-:Y:S02]  /*136e0*/  IMAD.MOV.U32 R12, RZ, RZ, 0x4 ;  /* 0x00000004ff0c7424 */ /* 0x000fe400078e00ff */
[----:B------:R-:W-:-:S07]  /*136f0*/  IMAD.MOV.U32 R3, RZ, RZ, R14 ;  /* 0x000000ffff037224 */ /* 0x000fce00078e000e */
[----:B------:R-:W-:Y:S05]  /*13700*/  WARPSYNC.COLLECTIVE R15, `(.L_x_1104) ;  /* 0x000000000f087348 */ /* 0x000fea0003c00000 */
[----:B------:R0:W1:Y:S02]  /*13710*/  SHFL.IDX P6, R14, R13, R12, R11 ;  /* 0x0000000c0d0e7389 */ /* 0x00006400000c000b */
[----:B01----:R-:W-:Y:S01]  /*13720*/  ENDCOLLECTIVE ;  /* 0x000000000000791b */ /* 0x003fe20003800000 */
.L_x_1104:
        /* <DEDUP_REMOVED lines=15> */
.L_x_1105:
[----:B------:R-:W-:Y:S02]  /*13820*/  @P1 IMAD R8, R6, 0x2, R16 ;  /* 0x0000000206081824 */ /* 0x000fe400078e0210 */
[----:B------:R-:W-:Y:S02]  /*13830*/  IMAD.MOV.U32 R13, RZ, RZ, R5 ;  /* 0x000000ffff0d7224 */ /* 0x000fe400078e0005 */
[----:B------:R-:W-:Y:S02]  /*13840*/  IMAD.MOV.U32 R12, RZ, RZ, 0x5 ;  /* 0x00000005ff0c7424 */ /* 0x000fe400078e00ff */
[----:B------:R-:W-:-:S07]  /*13850*/  IMAD.MOV.U32 R3, RZ, RZ, R14 ;  /* 0x000000ffff037224 */ /* 0x000fce00078e000e */
[----:B------:R-:W-:Y:S05]  /*13860*/  WARPSYNC.COLLECTIVE R15, `(.L_x_1106) ;  /* 0x000000000f087348 */ /* 0x000fea0003c00000 */
[----:B------:R0:W1:Y:S02]  /*13870*/  SHFL.IDX P6, R14, R13, R12, R11 ;  /* 0x0000000c0d0e7389 */ /* 0x00006400000c000b */
[----:B01----:R-:W-:Y:S01]  /*13880*/  ENDCOLLECTIVE ;  /* 0x000000000000791b */ /* 0x003fe20003800000 */
.L_x_1106:
        /* <DEDUP_REMOVED lines=15> */
.L_x_1107:
[----:B------:R-:W-:Y:S02]  /*13980*/  @P1 IMAD R8, R6, 0x2, R16 ;  /* 0x0000000206081824 */ /* 0x000fe400078e0210 */
[----:B------:R-:W-:Y:S02]  /*13990*/  IMAD.MOV.U32 R13, RZ, RZ, R5 ;  /* 0x000000ffff0d7224 */ /* 0x000fe400078e0005 */
[----:B------:R-:W-:Y:S02]  /*139a0*/  IMAD.MOV.U32 R12, RZ, RZ, 0x6 ;  /* 0x00000006ff0c7424 */ /* 0x000fe400078e00ff */
[----:B------:R-:W-:-:S07]  /*139b0*/  IMAD.MOV.U32 R3, RZ, RZ, R14 ;  /* 0x000000ffff037224 */ /* 0x000fce00078e000e */
[----:B------:R-:W-:Y:S05]  /*139c0*/  WARPSYNC.COLLECTIVE R15, `(.L_x_1108) ;  /* 0x000000000f087348 */ /* 0x000fea0003c00000 */
[----:B------:R0:W1:Y:S02]  /*139d0*/  SHFL.IDX P6, R14, R13, R12, R11 ;  /* 0x0000000c0d0e7389 */ /* 0x00006400000c000b */
[----:B01----:R-:W-:Y:S01]  /*139e0*/  ENDCOLLECTIVE ;  /* 0x000000000000791b */ /* 0x003fe20003800000 */
.L_x_1108:
        /* <DEDUP_REMOVED lines=15> */
.L_x_1109:
[----:B------:R-:W-:Y:S02]  /*13ae0*/  @P1 IMAD R8, R6, 0x2, R16 ;  /* 0x0000000206081824 */ /* 0x000fe400078e0210 */
[----:B------:R-:W-:Y:S02]  /*13af0*/  IMAD.MOV.U32 R13, RZ, RZ, R5 ;  /* 0x000000ffff0d7224 */ /* 0x000fe400078e0005 */
[----:B------:R-:W-:Y:S02]  /*13b00*/  IMAD.MOV.U32 R12, RZ, RZ, 0x7 ;  /* 0x00000007ff0c7424 */ /* 0x000fe400078e00ff */
[----:B------:R-:W-:-:S07]  /*13b10*/  IMAD.MOV.U32 R3, RZ, RZ, R14 ;  /* 0x000000ffff037224 */ /* 0x000fce00078e000e */
[----:B------:R-:W-:Y:S05]  /*13b20*/  WARPSYNC.COLLECTIVE R15, `(.L_x_1110) ;  /* 0x000000000f087348 */ /* 0x000fea0003c00000 */
[----:B------:R0:W1:Y:S02]  /*13b30*/  SHFL.IDX P6, R14, R13, R12, R11 ;  /* 0x0000000c0d0e7389 */ /* 0x00006400000c000b */
[----:B01----:R-:W-:Y:S01]  /*13b40*/  ENDCOLLECTIVE ;  /* 0x000000000000791b */ /* 0x003fe20003800000 */
.L_x_1110:
        /* <DEDUP_REMOVED lines=14> */
.L_x_1111:
[----:B------:R-:W-:Y:S05]  /*13c30*/  BRA `(.L_x_1112) ;  /* 0xffffffc000f47947 */ /* 0x000fea000383ffff */
.L_x_1048:
[----:B------:R-:W-:Y:S02]  /*13c40*/  IMAD.MOV.U32 R13, RZ, RZ, R4 ;  /* 0x000000ffff0d7224 */ /* 0x000fe400078e0004 */
[----:B------:R-:W-:Y:S02]  /*13c50*/  IMAD.MOV.U32 R12, RZ, RZ, RZ ;  /* 0x000000ffff0c7224 */ /* 0x000fe400078e00ff */
[----:B------:R-:W-:Y:S02]  /*13c60*/  IMAD.MOV.U32 R11, RZ, RZ, 0x181f ;  /* 0x0000181fff0b7424 */ /* 0x000fe400078e00ff */
[----:B------:R-:W-:Y:S02]  /*13c70*/  IMAD.MOV.U32 R15, RZ, RZ, -0x1 ;  /* 0xffffffffff0f7424 */ /* 0x000fe400078e00ff */
[----:B------:R-:W-:-:S07]  /*13c80*/  VIADD R6, R20, UR43 ;  /* 0x0000002b14067c36 */ /* 0x000fce0008000000 */
[----:B-----5:R-:W-:Y:S05]  /*13c90*/  WARPSYNC.COLLECTIVE R15, `(.L_x_1113) ;  /* 0x000000000f087348 */ /* 0x020fea0003c00000 */
[----:B------:R0:W1:Y:S02]  /*13ca0*/  SHFL.IDX P6, R14, R13, R12, R11 ;  /* 0x0000000c0d0e7389 */ /* 0x00006400000c000b */
[----:B01---5:R-:W-:Y:S01]  /*13cb0*/  ENDCOLLECTIVE ;  /* 0x000000000000791b */ /* 0x023fe20003800000 */
.L_x_1113:
[C---:B------:R-:W-:Y:S01]  /*13cc0*/  VIADD R8, R6.reuse, 0x10 ;  /* 0x0000001006087836 */ /* 0x040fe20000000000 */
[----:B------:R-:W-:Y:S01]  /*13cd0*/  ISETP.GE.AND P1, PT, R6, UR38, PT ;  /* 0x0000002606007c0c */ /* 0x000fe2000bf26270 */
[----:B------:R-:W-:Y:S02]  /*13ce0*/  IMAD.MOV.U32 R13, RZ, RZ, R0 ;  /* 0x000000ffff0d7224 */ /* 0x000fe400078e0000 */
[----:B------:R-:W-:-:S10]  /*13cf0*/  IMAD.MOV.U32 R2, RZ, RZ, R14 ;  /* 0x000000ffff027224 */ /* 0x000fd400078e000e */
[----:B------:R-:W-:Y:S05]  /*13d00*/  WARPSYNC.COLLECTIVE R15, `(.L_x_1114) ;  /* 0x000000000f087348 */ /* 0x000fea0003c00000 */
[----:B------:R0:W1:Y:S02]  /*13d10*/  SHFL.IDX P6, R14, R13, R12, R11 ;  /* 0x0000000c0d0e7389 */ /* 0x00006400000c000b */
[----:B01----:R-:W-:Y:S01]  /*13d20*/  ENDCOLLECTIVE ;  /* 0x000000000000791b */ /* 0x003fe20003800000 */
.L_x_1114:
[----:B------:R-:W-:Y:S02]  /*13d30*/  IMAD.MOV.U32 R13, RZ, RZ, R4 ;  /* 0x000000ffff0d7224 */ /* 0x000fe400078e0004 */
[----:B------:R-:W-:Y:S02]  /*13d40*/  IMAD.MOV.U32 R12, RZ, RZ, 0x1 ;  /* 0x00000001ff0c7424 */ /* 0x000fe400078e00ff */
[----:B------:R-:W-:-:S07]  /*13d50*/  IMAD.MOV.U32 R3, RZ, RZ, R14 ;  /* 0x000000ffff037224 */ /* 0x000fce00078e000e */
[----:B------:R-:W-:Y:S05]  /*13d60*/  WARPSYNC.COLLECTIVE R15, `(.L_x_1115) ;  /* 0x000000000f087348 */ /* 0x000fea0003c00000 */
[----:B------:R0:W1:Y:S02]  /*13d70*/  SHFL.IDX P6, R14, R13, R12, R11 ;  /* 0x0000000c0d0e7389 */ /* 0x00006400000c000b */
[----:B01----:R-:W-:Y:S01]  /*13d80*/  ENDCOLLECTIVE ;  /* 0x000000000000791b */ /* 0x003fe20003800000 */
.L_x_1115:
        /* <DEDUP_REMOVED lines=15> */
.L_x_1116:
[----:B------:R-:W-:Y:S02]  /*13e80*/  IMAD.MOV.U32 R13, RZ, RZ, R4 ;  /* 0x000000ffff0d7224 */ /* 0x000fe400078e0004 */
[----:B------:R-:W-:Y:S02]  /*13e90*/  IMAD.MOV.U32 R12, RZ, RZ, 0x2 ;  /* 0x00000002ff0c7424 */ /* 0x000fe400078e00ff */
[----:B------:R-:W-:-:S07]  /*13ea0*/  IMAD.MOV.U32 R3, RZ, RZ, R14 ;  /* 0x000000ffff037224 */ /* 0x000fce00078e000e */
[----:B------:R-:W-:Y:S05]  /*13eb0*/  WARPSYNC.COLLECTIVE R15, `(.L_x_1117) ;  /* 0x000000000f087348 */ /* 0x000fea0003c00000 */
[----:B------:R0:W1:Y:S02]  /*13ec0*/  SHFL.IDX P6, R14, R13, R12, R11 ;  /* 0x0000000c0d0e7389 */ /* 0x00006400000c000b */
[----:B01----:R-:W-:Y:S01]  /*13ed0*/  ENDCOLLECTIVE ;  /* 0x000000000000791b */ /* 0x003fe20003800000 */
.L_x_1117:
        /* <DEDUP_REMOVED lines=11> */
[----:B------:R-:W-:Y:S01]  /*13f90*/  ISETP.GE.AND P1, PT, R2, UR38, PT ;  /* 0x0000002602007c0c */ /* 0x000fe2000bf26270 */
[----:B------:R-:W-:-:S12]  /*13fa0*/  IMAD.MOV.U32 R2, RZ, RZ, R14 ;  /* 0x000000ffff027224 */ /* 0x000fd800078e000e */
[----:B------:R-:W-:Y:S05]  /*13fb0*/  WARPSYNC.COLLECTIVE R15, `(.L_x_1118) ;  /* 0x000000000f087348 */ /* 0x000fea0003c00000 */
[----:B------:R0:W1:Y:S02]  /*13fc0*/  SHFL.IDX P6, R14, R13, R12, R11 ;  /* 0x0000000c0d0e7389 */ /* 0x00006400000c000b */
[----:B01----:R-:W-:Y:S01]  /*13fd0*/  ENDCOLLECTIVE ;  /* 0x000000000000791b */ /* 0x003fe20003800000 */
.L_x_1118:
[----:B------:R-:W-:Y:S02]  /*13fe0*/  IMAD.MOV.U32 R13, RZ, RZ, R4 ;  /* 0x000000ffff0d7224 */ /* 0x000fe400078e0004 */
[----:B------:R-:W-:Y:S02]  /*13ff0*/  IMAD.MOV.U32 R12, RZ, RZ, 0x3 ;  /* 0x00000003ff0c7424 */ /* 0x000fe400078e00ff */
[----:B------:R-:W-:-:S07]  /*14000*/  IMAD.MOV.U32 R3, RZ, RZ, R14 ;  /* 0x000000ffff037224 */ /* 0x000fce00078e000e */
[----:B------:R-:W-:Y:S05]  /*14010*/  WARPSYNC.COLLECTIVE R15, `(.L_x_1119) ;  /* 0x000000000f087348 */ /* 0x000fea0003c00000 */
[----:B------:R0:W1:Y:S02]  /*14020*/  SHFL.IDX P6, R14, R13, R12, R11 ;  /* 0x0000000c0d0e7389 */ /* 0x00006400000c000b */
[----:B01----:R-:W-:Y:S01]  /*14030*/  ENDCOLLECTIVE ;  /* 0x000000000000791b */ /* 0x003fe20003800000 */
.L_x_1119:
        /* <DEDUP_REMOVED lines=16> */
.L_x_1120:
[----:B------:R-:W-:Y:S02]  /*14140*/  IMAD.MOV.U32 R13, RZ, RZ, R4 ;  /* 0x000000ffff0d7224 */ /* 0x000fe400078e0004 */
[----:B------:R-:W-:Y:S02]  /*14150*/  IMAD.MOV.U32 R12, RZ, RZ, 0x4 ;  /* 0x00000004ff0c7424 */ /* 0x000fe400078e00ff */
[----:B------:R-:W-:-:S07]  /*14160*/  IMAD.MOV.U32 R3, RZ, RZ, R14 ;  /* 0x000000ffff037224 */ /* 0x000fce00078e000e */
[----:B------:R-:W-:Y:S05]  /*14170*/  WARPSYNC.COLLECTIVE R15, `(.L_x_1121) ;  /* 0x000000000f087348 */ /* 0x000fea0003c00000 */
[----:B------:R0:W1:Y:S02]  /*14180*/  SHFL.IDX P6, R14, R13, R12, R11 ;  /* 0x0000000c0d0e7389 */ /* 0x00006400000c000b */
[----:B01----:R-:W-:Y:S01]  /*14190*/  ENDCOLLECTIVE ;  /* 0x000000000000791b */ /* 0x003fe20003800000 */
.L_x_1121:
        /* <DEDUP_REMOVED lines=16> */
.L_x_1122:
[----:B------:R-:W-:Y:S02]  /*142a0*/  IMAD.MOV.U32 R13, RZ, RZ, R4 ;  /* 0x000000ffff0d7224 */ /* 0x000fe400078e0004 */
[----:B------:R-:W-:Y:S02]  /*142b0*/  IMAD.MOV.U32 R12, RZ, RZ, 0x5 ;  /* 0x00000005ff0c7424 */ /* 0x000fe400078e00ff */
[----:B------:R-:W-:-:S07]  /*142c0*/  IMAD.MOV.U32 R3, RZ, RZ, R14 ;  /* 0x000000ffff037224 */ /* 0x000fce00078e000e */
[----:B------:R-:W-:Y:S05]  /*142d0*/  WARPSYNC.COLLECTIVE R15, `(.L_x_1123) ;  /* 0x000000000f087348 */ /* 0x000fea0003c00000 */
[----:B------:R0:W1:Y:S02]  /*142e0*/  SHFL.IDX P6, R14, R13, R12, R11 ;  /* 0x0000000c0d0e7389 */ /* 0x00006400000c000b */
[----:B01----:R-:W-:Y:S01]  /*142f0*/  ENDCOLLECTIVE ;  /* 0x000000000000791b */ /* 0x003fe20003800000 */
.L_x_1123:
        /* <DEDUP_REMOVED lines=16> */
.L_x_1124:
[----:B------:R-:W-:Y:S02]  /*14400*/  IMAD.MOV.U32 R13, RZ, RZ, R4 ;  /* 0x000000ffff0d7224 */ /* 0x000fe400078e0004 */
[----:B------:R-:W-:Y:S02]  /*14410*/  IMAD.MOV.U32 R12, RZ, RZ, 0x6 ;  /* 0x00000006ff0c7424 */ /* 0x000fe400078e00ff */
[----:B------:R-:W-:-:S07]  /*14420*/  IMAD.MOV.U32 R3, RZ, RZ, R14 ;  /* 0x000000ffff037224 */ /* 0x000fce00078e000e */
[----:B------:R-:W-:Y:S05]  /*14430*/  WARPSYNC.COLLECTIVE R15, `(.L_x_1125) ;  /* 0x000000000f087348 */ /* 0x000fea0003c00000 */
[----:B------:R0:W1:Y:S02]  /*14440*/  SHFL.IDX P6, R14, R13, R12, R11 ;  /* 0x0000000c0d0e7389 */ /* 0x00006400000c000b */
[----:B01----:R-:W-:Y:S01]  /*14450*/  ENDCOLLECTIVE ;  /* 0x000000000000791b */ /* 0x003fe20003800000 */
.L_x_1125:
        /* <DEDUP_REMOVED lines=16> */
.L_x_1126:
[----:B------:R-:W-:Y:S02]  /*14560*/  IMAD.MOV.U32 R13, RZ, RZ, R4 ;  /* 0x000000ffff0d7224 */ /* 0x000fe400078e0004 */
[----:B------:R-:W-:Y:S02]  /*14570*/  IMAD.MOV.U32 R12, RZ, RZ, 0x7 ;  /* 0x00000007ff0c7424 */ /* 0x000fe400078e00ff */
[----:B------:R-:W-:-:S07]  /*14580*/  IMAD.MOV.U32 R3, RZ, RZ, R14 ;  /* 0x000000ffff037224 */ /* 0x000fce00078e000e */
[----:B------:R-:W-:Y:S05]  /*14590*/  WARPSYNC.COLLECTIVE R15, `(.L_x_1127) ;  /* 0x000000000f087348 */ /* 0x000fea0003c00000 */
[----:B------:R0:W1:Y:S02]  /*145a0*/  SHFL.IDX P6, R14, R13, R12, R11 ;  /* 0x0000000c0d0e7389 */ /* 0x00006400000c000b */
[----:B01----:R-:W-:Y:S01]  /*145b0*/  ENDCOLLECTIVE ;  /* 0x000000000000791b */ /* 0x003fe20003800000 */
.L_x_1127:
[----:B------:R-:W-:-:S05]  /*145c0*/  @!P1 LEA R3, P0, R10, R3, 0x1 ;  /* 0x000000030a039211 */ /* 0x000fca00078008ff */
[----:B------:R-:W-:-:S05]  /*145d0*/  @!P1 IMAD.X R2, RZ, RZ, R2, P0 ;  /* 0x000000ffff029224 */ /* 0x000fca00000e0602 */
[----:B------:R-:W-:Y:S01]  /*145e0*/  @!P1 LOP3.LUT R3, R3, R2, RZ, 0x3c, !PT ;  /* 0x0000000203039212 */ /* 0x000fe200078e3cff */
[----:B------:R-:W-:-:S03]  /*145f0*/  IMAD.MOV.U32 R13, RZ, RZ, R0 ;  /* 0x000000ffff0d7224 */ /* 0x000fc600078e0000 */
[----:B------:R-:W-:-:S04]  /*14600*/  @!P1 LOP3.LUT R2, R3, R2, RZ, 0x3c, !PT ;  /* 0x0000000203029212 */ /* 0x000fc800078e3cff */
[----:B------:R-:W-:Y:S01]  /*14610*/  @!P1 LOP3.LUT R3, R3, R2, RZ, 0x3c, !PT ;  /* 0x0000000203039212 */ /* 0x000fe200078e3cff */
[----:B------:R-:W-:-:S07]  /*14620*/  IMAD.MOV.U32 R4, RZ, RZ, R14 ;  /* 0x000000ffff047224 */ /* 0x000fce00078e000e */
[----:B------:R-:W-:Y:S05]  /*14630*/  WARPSYNC.COLLECTIVE R15, `(.L_x_1128) ;  /* 0x000000000f087348 */ /* 0x000fea0003c00000 */
[----:B------:R0:W1:Y:S02]  /*14640*/  SHFL.IDX P6, R14, R13, R12, R11 ;  /* 0x0000000c0d0e7389 */ /* 0x00006400000c000b */
[----:B01----:R-:W-:Y:S01]  /*14650*/  ENDCOLLECTIVE ;  /* 0x000000000000791b */ /* 0x003fe20003800000 */
.L_x_1128:
[----:B------:R-:W-:Y:S01]  /*14660*/  @!PT LDS RZ, [RZ] ;  /* 0x00000000fffff984 */ /* 0x000fe20000000800 */
[----:B------:R-:W-:Y:S01]  /*14670*/  @!PT LDS RZ, [RZ] ;  /* 0x00000000fffff984 */ /* 0x000fe20000000800 */
[----:B------:R-:W-:Y:S01]  /*14680*/  @!PT LDS RZ, [RZ] ;  /* 0x00000000fffff984 */ /* 0x000fe20000000800 */
[----:B------:R0:W-:Y:S01]  /*14690*/  @!P1 LDGSTS.E.BYPASS.LTC128B.128 [R9+0xb400], desc[UR52][R2.64], !P5 ;  /* 0x0b40000002099fae */ /* 0x0001e2000e901d74 */
[----:B------:R-:W-:Y:S02]  /*146a0*/  IMAD.MOV.U32 R13, RZ, RZ, R7 ;  /* 0x000000ffff0d7224 */ /* 0x000fe400078e0007 */
[----:B0-----:R-:W-:Y:S02]  /*146b0*/  VIADD R2, R6, 0x70 ;  /* 0x0000007006027836 */ /* 0x001fe40000000000 */
[----:B------:R-:W-:-:S03]  /*146c0*/  IMAD.MOV.U32 R12, RZ, RZ, RZ ;  /* 0x000000ffff0c7224 */ /* 0x000fc600078e00ff */
[----:B------:R-:W-:Y:S01]  /*146d0*/  ISETP.GE.AND P1, PT, R2, UR38, PT ;  /* 0x0000002602007c0c */ /* 0x000fe2000bf26270 */
[----:B------:R-:W-:-:S12]  /*146e0*/  IMAD.MOV.U32 R0, RZ, RZ, R14 ;  /* 0x000000ffff007224 */ /* 0x000fd800078e000e */
[----:B------:R-:W-:Y:S05]  /*146f0*/  WARPSYNC.COLLECTIVE R15, `(.L_x_1129) ;  /* 0x000000000f087348 */ /* 0x000fea0003c00000 */
[----:B------:R0:W1:Y:S02]  /*14700*/  SHFL.IDX P6, R14, R13, R12, R11 ;  /* 0x0000000c0d0e7389 */ /* 0x00006400000c000b */
[----:B01----:R-:W-:Y:S01]  /*14710*/  ENDCOLLECTIVE ;  /* 0x000000000000791b */ /* 0x003fe20003800000 */
.L_x_1129:
[----:B------:R-:W-:Y:S01]  /*14720*/  @!P1 LEA R2, P0, R10, R0, 0x1 ;  /* 0x000000000a029211 */ /* 0x000fe200078008ff */
[----:B------:R-:W-:-:S04]  /*14730*/  VIADD R0, R6, 0x80 ;  /* 0x0000008006007836 */ /* 0x000fc80000000000 */
[----:B------:R-:W-:Y:S02]  /*14740*/  @!P1 IMAD.X R3, RZ, RZ, R4, P0 ;  /* 0x000000ffff039224 */ /* 0x000fe400000e0604 */
[----:B------:R-:W-:-:S03]  /*14750*/  IMAD.MOV.U32 R13, RZ, RZ, R5 ;  /* 0x000000ffff0d7224 */ /* 0x000fc600078e0005 */
[----:B------:R-:W-:Y:S01]  /*14760*/  @!PT LDS RZ, [RZ] ;  /* 0x00000000fffff984 */ /* 0x000fe20000000800 */
[----:B------:R-:W-:Y:S01]  /*14770*/  @!PT LDS RZ, [RZ] ;  /* 0x00000000fffff984 */ /* 0x000fe20000000800 */
[----:B------:R-:W-:Y:S01]  /*14780*/  @!PT LDS RZ, [RZ] ;  /* 0x00000000fffff984 */ /* 0x000fe20000000800 */
[----:B------:R0:W-:Y:S01]  /*14790*/  @!P1 LDGSTS.E.BYPASS.LTC128B.128 [R9+0xbc00], desc[UR52][R2.64], !P5 ;  /* 0x0bc0000002099fae */ /* 0x0001e2000e901d74 */
[----:B------:R-:W-:Y:S01]  /*147a0*/  ISETP.GE.AND P1, PT, R0, UR38, PT ;  /* 0x0000002600007c0c */ /* 0x000fe2000bf26270 */
[----:B------:R-:W-:-:S12]  /*147b0*/  IMAD.MOV.U32 R0, RZ, RZ, R14 ;  /* 0x000000ffff007224 */ /* 0x000fd800078e000e */
[----:B0-----:R-:W-:Y:S05]  /*147c0*/  WARPSYNC.COLLECTIVE R15, `(.L_x_1130) ;  /* 0x000000000f087348 */ /* 0x001fea0003c00000 */
[----:B------:R1:W2:Y:S02]  /*147d0*/  SHFL.IDX P6, R14, R13, R12, R11 ;  /* 0x0000000c0d0e7389 */ /* 0x0002a400000c000b */
[----:B012---:R-:W-:Y:S01]  /*147e0*/  ENDCOLLECTIVE ;  /* 0x000000000000791b */ /* 0x007fe20003800000 */
.L_x_1130:
[----:B------:R-:W-:Y:S02]  /*147f0*/  IMAD.MOV.U32 R13, RZ, RZ, R7 ;  /* 0x000000ffff0d7224 */ /* 0x000fe400078e0007 */
[----:B------:R-:W-:Y:S01]  /*14800*/  IMAD.MOV.U32 R12, RZ, RZ, 0x1 ;  /* 0x00000001ff0c7424 */ /* 0x000fe200078e00ff */
[----:B------:R-:W-:-:S13]  /*14810*/  @!P1 LEA R2, P0, R10, R14, 0x1 ;  /* 0x0000000e0a029211 */ /* 0x000fda00078008ff */
[----:B------:R-:W-:Y:S05]  /*14820*/  WARPSYNC.COLLECTIVE R15, `(.L_x_1131) ;  /* 0x000000000f087348 */ /* 0x000fea0003c00000 */
[----:B------:R0:W1:Y:S02]  /*14830*/  SHFL.IDX P6, R14, R13, R12, R11 ;  /* 0x0000000c0d0e7389 */ /* 0x00006400000c000b */
[----:B01----:R-:W-:Y:S01]  /*14840*/  ENDCOLLECTIVE ;  /* 0x000000000000791b */ /* 0x003fe20003800000 */
.L_x_1131:
[----:B------:R-:W-:Y:S02]  /*14850*/  @!P1 IMAD.X R3, RZ, RZ, R0, P0 ;  /* 0x000000ffff039224 */ /* 0x000fe400000e0600 */
[----:B------:R-:W-:-:S03]  /*14860*/  VIADD R0, R6, 0x90 ;  /* 0x0000009006007836 */ /* 0x000fc60000000000 */
[----:B------:R-:W-:Y:S01]  /*14870*/  @!PT LDS RZ, [RZ] ;  /* 0x00000000fffff984 */ /* 0x000fe20000000800 */
[----:B------:R-:W-:Y:S01]  /*14880*/  @!PT LDS RZ, [RZ] ;  /* 0x00000000fffff984 */ /* 0x000fe20000000800 */
[----:B------:R-:W-:Y:S01]  /*14890*/  @!PT LDS RZ, [RZ] ;  /* 0x00000000fffff984 */ /* 0x000fe20000000800 */
[----:B------:R0:W-:Y:S02]  /*148a0*/  @!P1 LDGSTS.E.BYPASS.LTC128B.128 [R9+0xc400], desc[UR52][R2.64], !P5 ;  /* 0x0c40000002099fae */ /* 0x0001e4000e901d74 */
[----:B------:R-:W-:Y:S01]  /*148b0*/  ISETP.GE.AND P1, PT, R0, UR38, PT ;  /* 0x0000002600007c0c */ /* 0x000fe2000bf26270 */
[----:B------:R-:W-:Y:S02]  /*148c0*/  IMAD.MOV.U32 R13, RZ, RZ, R5 ;  /* 0x000000ffff0d7224 */ /* 0x000fe400078e0005 */
[----:B------:R-:W-:-:S10]  /*148d0*/  IMAD.MOV.U32 R0, RZ, RZ, R14 ;  /* 0x000000ffff007224 */ /* 0x000fd400078e000e */
[----:B0-----:R-:W-:Y:S05]  /*148e0*/  WARPSYNC.COLLECTIVE R15, `(.L_x_1132) ;  /* 0x000000000f087348 */ /* 0x001fea0003c00000 */
[----:B------:R1:W2:Y:S02]  /*148f0*/  SHFL.IDX P6, R14, R13, R12, R11 ;  /* 0x0000000c0d0e7389 */ /* 0x0002a400000c000b */
[----:B012---:R-:W-:Y:S01]  /*14900*/  ENDCOLLECTIVE ;  /* 0x000000000000791b */ /* 0x007fe20003800000 */
.L_x_1132:
[----:B------:R-:W-:Y:S02]  /*14910*/  IMAD.MOV.U32 R13, RZ, RZ, R7 ;  /* 0x000000ffff0d7224 */ /* 0x000fe400078e0007 */
[----:B------:R-:W-:Y:S02]  /*14920*/  IMAD.MOV.U32 R12, RZ, RZ, 0x2 ;  /* 0x00000002ff0c7424 */ /* 0x000fe400078e00ff */
[----:B------:R-:W-:-:S07]  /*14930*/  IMAD.MOV.U32 R2, RZ, RZ, R14 ;  /* 0x000000ffff027224 */ /* 0x000fce00078e000e */
[----:B------:R-:W-:Y:S05]  /*14940*/  WARPSYNC.COLLECTIVE R15, `(.L_x_1133) ;  /* 0x000000000f087348 */ /* 0x000fea0003c00000 */
[----:B------:R0:W1:Y:S02]  /*14950*/  SHFL.IDX P6, R14, R13, R12, R11 ;  /* 0x0000000c0d0e7389 */ /* 0x00006400000c000b */
[----:B01----:R-:W-:Y:S01]  /*14960*/  ENDCOLLECTIVE ;  /* 0x000000000000791b */ /* 0x003fe20003800000 */
.L_x_1133:
[----:B------:R-:W-:-:S05]  /*14970*/  @!P1 LEA R2, P0, R10, R2, 0x1 ;  /* 0x000000020a029211 */ /* 0x000fca00078008ff */
[----:B------:R-:W-:-:S05]  /*14980*/  @!P1 IMAD.X R3, RZ, RZ, R0, P0 ;  /* 0x000000ffff039224 */ /* 0x000fca00000e0600 */
        /* <DEDUP_REMOVED lines=9> */
.L_x_1134:
[----:B------:R-:W-:-:S05]  /*14a20*/  VIADD R3, R6, 0xa0 ;  /* 0x000000a006037836 */ /* 0x000fca0000000000 */
[----:B------:R-:W-:Y:S01]  /*14a30*/  ISETP.GE.AND P1, PT, R3, UR38, PT ;  /* 0x0000002603007c0c */ /* 0x000fe2000bf26270 */
[----:B------:R-:W-:Y:S02]  /*14a40*/  IMAD.MOV.U32 R13, RZ, RZ, R7 ;  /* 0x000000ffff0d7224 */ /* 0x000fe400078e0007 */
[----:B------:R-:W-:Y:S02]  /*14a50*/  IMAD.MOV.U32 R12, RZ, RZ, 0x3 ;  /* 0x00000003ff0c7424 */ /* 0x000fe400078e00ff */
[----:B------:R-:W-:-:S08]  /*14a60*/  IMAD.MOV.U32 R2, RZ, RZ, R14 ;  /* 0x000000ffff027224 */ /* 0x000fd000078e000e */
[----:B------:R-:W-:Y:S05]  /*14a70*/  WARPSYNC.COLLECTIVE R15, `(.L_x_1135) ;  /* 0x000000000f087348 */ /* 0x000fea0003c00000 */
[----:B------:R0:W1:Y:S02]  /*14a80*/  SHFL.IDX P6, R14, R13, R12, R11 ;  /* 0x0000000c0d0e7389 */ /* 0x00006400000c000b */
[----:B01----:R-:W-:Y:S01]  /*14a90*/  ENDCOLLECTIVE ;  /* 0x000000000000791b */ /* 0x003fe20003800000 */
.L_x_1135:
        /* <DEDUP_REMOVED lines=11> */
.L_x_1136:
[----:B------:R-:W-:Y:S05]  /*14b50*/  BRA `(.L_x_1137) ;  /* 0xffffffc000b07947 */ /* 0x000fea000383ffff */
.L_x_1051:
[----:B0-----:R0:W1:Y:S02]  /*14b60*/  SYNCS.PHASECHK.TRANS64.TRYWAIT P0, [R16+URZ+0x16820], R3 ;  /* 0x01682003100075a7 */ /* 0x001064000800017f */
[----:B-1----:R-:W-:Y:S05]  /*14b70*/  @!P0 NANOSLEEP.SYNCS 0x989680 ;  /* 0x009896800000895d */ /* 0x002fea0003900000 */
[----:B------:R-:W1:Y:S02]  /*14b80*/  @!P0 SYNCS.PHASECHK.TRANS64 P0, [R16+URZ+0x16820], R3 ;  /* 0x01682003100085a7 */ /* 0x000e64000800007f */
[----:B-1----:R-:W-:Y:S05]  /*14b90*/  @!P0 BRA `(.L_x_1051) ;  /* 0xfffffffc00f08947 */ /* 0x002fea000383ffff */
[----:B------:R-:W-:Y:S05]  /*14ba0*/  BRA `(.L_x_1138) ;  /* 0xffffffc4000c7947 */ /* 0x000fea000383ffff */
.L_x_1055:
[----:B0-----:R0:W1:Y:S02]  /*14bb0*/  SYNCS.PHASECHK.TRANS64.TRYWAIT P0, [R5+URZ+0x16840], R2 ;  /* 0x01684002050075a7 */ /* 0x001064000800017f */
[----:B-1----:R-:W-:Y:S05]  /*14bc0*/  @!P0 NANOSLEEP.SYNCS 0x989680 ;  /* 0x009896800000895d */ /* 0x002fea0003900000 */
[----:B------:R-:W1:Y:S02]  /*14bd0*/  @!P0 SYNCS.PHASECHK.TRANS64 P0, [R5+URZ+0x16840], R2 ;  /* 0x01684002050085a7 */ /* 0x000e64000800007f */
[----:B-1----:R-:W-:Y:S05]  /*14be0*/  @!P0 BRA `(.L_x_1055) ;  /* 0xfffffffc00f08947 */ /* 0x002fea000383ffff */
[----:B------:R-:W-:Y:S05]  /*14bf0*/  BRA `(.L_x_1139) ;  /* 0xffffffc400d87947 */ /* 0x000fea000383ffff */
.L_x_1056:
        /* <DEDUP_REMOVED lines=8> */
.L_x_1141:
[----:B------:R-:W-:Y:S05]  /*14c80*/  BSYNC B1 ;  /* 0x0000000000017941 */ /* 0x000fea0003800000 */
.L_x_1140:
[----:B------:R-:W0:Y:S01]  /*14c90*/  S2R R7, SR_TID.X ;  /* 0x0000000000077919 */ /* 0x000e220000002100 */
[----:B------:R-:W-:Y:S02]  /*14ca0*/  IMAD.MOV.U32 R13, RZ, RZ, R8 ;  /* 0x000000ffff0d7224 */ /* 0x000fe400078e0008 */
        /* <DEDUP_REMOVED lines=8> */
.L_x_1142:
[----:B------:R-:W-:Y:S02]  /*14d30*/  IMAD.MOV.U32 R13, RZ, RZ, R10 ;  /* 0x000000ffff0d7224 */ /* 0x000fe400078e000a */
[----:B------:R-:W-:Y:S02]  /*14d40*/  IMAD.MOV.U32 R12, RZ, RZ, 0x1 ;  /* 0x00000001ff0c7424 */ /* 0x000fe400078e00ff */
[----:B------:R-:W-:Y:S02]  /*14d50*/  IMAD.SHL.U32 R7, R7, 0x8, RZ ;  /* 0x0000000807077824 */ /* 0x000fe400078e00ff */
[----:B------:R-:W-:-:S03]  /*14d60*/  IMAD.MOV.U32 R2, RZ, RZ, R14 ;  /* 0x000000ffff027224 */ /* 0x000fc600078e000e */
[----:B------:R-:W-:-:S07]  /*14d70*/  LOP3.LUT R7, R7, 0x38, RZ, 0xc0, !PT ;  /* 0x0000003807077812 */ /* 0x000fce00078ec0ff */
[----:B------:R-:W-:Y:S05]  /*14d80*/  WARPSYNC.COLLECTIVE R15, `(.L_x_1143) ;  /* 0x000000000f087348 */ /* 0x000fea0003c00000 */
[----:B------:R0:W1:Y:S02]  /*14d90*/  SHFL.IDX P6, R14, R13, R12, R11 ;  /* 0x0000000c0d0e7389 */ /* 0x00006400000c000b */
[----:B01----:R-:W-:Y:S01]  /*14da0*/  ENDCOLLECTIVE ;  /* 0x000000000000791b */ /* 0x003fe20003800000 */
.L_x_1143:
        /* <DEDUP_REMOVED lines=12> */
.L_x_1144:
[----:B------:R-:W-:Y:S02]  /*14e70*/  IMAD.MOV.U32 R13, RZ, RZ, R10 ;  /* 0x000000ffff0d7224 */ /* 0x000fe400078e000a */
[----:B------:R-:W-:Y:S02]  /*14e80*/  IMAD.MOV.U32 R12, RZ, RZ, 0x2 ;  /* 0x00000002ff0c7424 */ /* 0x000fe400078e00ff */
[----:B------:R-:W-:-:S07]  /*14e90*/  IMAD.MOV.U32 R2, RZ, RZ, R14 ;  /* 0x000000ffff027224 */ /* 0x000fce00078e000e */
[----:B------:R-:W-:Y:S05]  /*14ea0*/  WARPSYNC.COLLECTIVE R15, `(.L_x_1145) ;  /* 0x000000000f087348 */ /* 0x000fea0003c00000 */
[----:B------:R0:W1:Y:S02]  /*14eb0*/  SHFL.IDX P6, R14, R13, R12, R11 ;  /* 0x0000000c0d0e7389 */ /* 0x00006400000c000b */
[----:B01----:R-:W-:Y:S01]  /*14ec0*/  ENDCOLLECTIVE ;  /* 0x000000000000791b */ /* 0x003fe20003800000 */
.L_x_1145:
        /* <DEDUP_REMOVED lines=11> */
.L_x_1146:
[----:B------:R-:W-:Y:S02]  /*14f80*/  IMAD.MOV.U32 R13, RZ, RZ, R10 ;  /* 0x000000ffff0d7224 */ /* 0x000fe400078e000a */
[----:B------:R-:W-:Y:S02]  /*14f90*/  IMAD.MOV.U32 R12, RZ, RZ, 0x3 ;  /* 0x00000003ff0c7424 */ /* 0x000fe400078e00ff */
[----:B------:R-:W-:-:S07]  /*14fa0*/  IMAD.MOV.U32 R2, RZ, RZ, R14 ;  /* 0x000000ffff027224 */ /* 0x000fce00078e000e */
[----:B------:R-:W-:Y:S05]  /*14fb0*/  WARPSYNC.COLLECTIVE R15, `(.L_x_1147) ;  /* 0x000000000f087348 */ /* 0x000fea0003c00000 */
[----:B------:R0:W1:Y:S02]  /*14fc0*/  SHFL.IDX P6, R14, R13, R12, R11 ;  /* 0x0000000c0d0e7389 */ /* 0x00006400000c000b */
[----:B01----:R-:W-:Y:S01]  /*14fd0*/  ENDCOLLECTIVE ;  /* 0x000000000000791b */ /* 0x003fe20003800000 */
.L_x_1147:
        /* <DEDUP_REMOVED lines=11> */
.L_x_1148:
[----:B------:R-:W-:Y:S02]  /*15090*/  IMAD.MOV.U32 R13, RZ, RZ, R10 ;  /* 0x000000ffff0d7224 */ /* 0x000fe400078e000a */
[----:B------:R-:W-:Y:S02]  /*150a0*/  IMAD.MOV.U32 R12, RZ, RZ, 0x4 ;  /* 0x00000004ff0c7424 */ /* 0x000fe400078e00ff */
[----:B------:R-:W-:-:S07]  /*150b0*/  IMAD.MOV.U32 R2, RZ, RZ, R14 ;  /* 0x000000ffff027224 */ /* 0x000fce00078e000e */
[----:B------:R-:W-:Y:S05]  /*150c0*/  WARPSYNC.COLLECTIVE R15, `(.L_x_1149) ;  /* 0x000000000f087348 */ /* 0x000fea0003c00000 */
[----:B------:R0:W1:Y:S02]  /*150d0*/  SHFL.IDX P6, R14, R13, R12, R11 ;  /* 0x0000000c0d0e7389 */ /* 0x00006400000c000b */
[----:B01----:R-:W-:Y:S01]  /*150e0*/  ENDCOLLECTIVE ;  /* 0x000000000000791b */ /* 0x003fe20003800000 */
.L_x_1149:
        /* <DEDUP_REMOVED lines=11> */
.L_x_1150:
[----:B------:R-:W-:Y:S02]  /*151a0*/  IMAD.MOV.U32 R13, RZ, RZ, R10 ;  /* 0x000000ffff0d7224 */ /* 0x000fe400078e000a */
[----:B------:R-:W-:Y:S02]  /*151b0*/  IMAD.MOV.U32 R12, RZ, RZ, 0x5 ;  /* 0x00000005ff0c7424 */ /* 0x000fe400078e00ff */
[----:B------:R-:W-:-:S07]  /*151c0*/  IMAD.MOV.U32 R2, RZ, RZ, R14 ;  /* 0x000000ffff027224 */ /* 0x000fce00078e000e */
[----:B------:R-:W-:Y:S05]  /*151d0*/  WARPSYNC.COLLECTIVE R15, `(.L_x_1151) ;  /* 0x000000000f087348 */ /* 0x000fea0003c00000 */
[----:B------:R0:W1:Y:S02]  /*151e0*/  SHFL.IDX P6, R14, R13, R12, R11 ;  /* 0x0000000c0d0e7389 */ /* 0x00006400000c000b */
[----:B01----:R-:W-:Y:S01]  /*151f0*/  ENDCOLLECTIVE ;  /* 0x000000000000791b */ /* 0x003fe20003800000 */
.L_x_1151:
        /* <DEDUP_REMOVED lines=11> */
.L_x_1152:
[----:B------:R-:W-:Y:S02]  /*152b0*/  IMAD.MOV.U32 R13, RZ, RZ, R10 ;  /* 0x000000ffff0d7224 */ /* 0x000fe400078e000a */
[----:B------:R-:W-:Y:S02]  /*152c0*/  IMAD.MOV.U32 R12, RZ, RZ, 0x6 ;  /* 0x00000006ff0c7424 */ /* 0x000fe400078e00ff */
[----:B------:R-:W-:-:S07]  /*152d0*/  IMAD.MOV.U32 R2, RZ, RZ, R14 ;  /* 0x000000ffff027224 */ /* 0x000fce00078e000e */
[----:B------:R-:W-:Y:S05]  /*152e0*/  WARPSYNC.COLLECTIVE R15, `(.L_x_1153) ;  /* 0x000000000f087348 */ /* 0x000fea0003c00000 */
[----:B------:R0:W1:Y:S02]  /*152f0*/  SHFL.IDX P6, R14, R13, R12, R11 ;  /* 0x0000000c0d0e7389 */ /* 0x00006400000c000b */
[----:B01----:R-:W-:Y:S01]  /*15300*/  ENDCOLLECTIVE ;  /* 0x000000000000791b */ /* 0x003fe20003800000 */
.L_x_1153:
        /* <DEDUP_REMOVED lines=11> */
.L_x_1154:
[----:B------:R-:W-:Y:S02]  /*153c0*/  IMAD.MOV.U32 R13, RZ, RZ, R10 ;  /* 0x000000ffff0d7224 */ /* 0x000fe400078e000a */
[----:B------:R-:W-:Y:S02]  /*153d0*/  IMAD.MOV.U32 R12, RZ, RZ, 0x7 ;  /* 0x00000007ff0c7424 */ /* 0x000fe400078e00ff */
[----:B------:R-:W-:-:S07]  /*153e0*/  IMAD.MOV.U32 R2, RZ, RZ, R14 ;  /* 0x000000ffff027224 */ /* 0x000fce00078e000e */
[----:B------:R-:W-:Y:S05]  /*153f0*/  WARPSYNC.COLLECTIVE R15, `(.L_x_1155) ;  /* 0x000000000f087348 */ /* 0x000fea0003c00000 */
[----:B------:R0:W1:Y:S02]  /*15400*/  SHFL.IDX P6, R14, R13, R12, R11 ;  /* 0x0000000c0d0e7389 */ /* 0x00006400000c000b */
[----:B01----:R-:W-:Y:S01]  /*15410*/  ENDCOLLECTIVE ;  /* 0x000000000000791b */ /* 0x003fe20003800000 */
.L_x_1155:
        /* <DEDUP_REMOVED lines=11> */
.L_x_1156:
[----:B------:R-:W-:Y:S01]  /*154d0*/  IMAD.MOV.U32 R2, RZ, RZ, R14 ;  /* 0x000000ffff027224 */ /* 0x000fe200078e000e */
[----:B------:R-:W-:Y:S06]  /*154e0*/  BRA `(.L_x_1157) ;  /* 0xffffffc000c07947 */ /* 0x000fec000383ffff */
.L_x_1061:
[----:B-1----:R1:W2:Y:S02]  /*154f0*/  SYNCS.PHASECHK.TRANS64.TRYWAIT P0, [R5+URZ+0x16860], R2 ;  /* 0x01686002050075a7 */ /* 0x0022a4000800017f */
[----:B--2---:R-:W-:Y:S05]  /*15500*/  @!P0 NANOSLEEP.SYNCS 0x989680 ;  /* 0x009896800000895d */ /* 0x004fea0003900000 */
[----:B------:R-:W2:Y:S02]  /*15510*/  @!P0 SYNCS.PHASECHK.TRANS64 P0, [R5+URZ+0x16860], R2 ;  /* 0x01686002050085a7 */ /* 0x000ea4000800007f */
[----:B--2---:R-:W-:Y:S05]  /*15520*/  @!P0 BRA `(.L_x_1061) ;  /* 0xfffffffc00f08947 */ /* 0x004fea000383ffff */
[----:B------:R-:W-:Y:S05]  /*15530*/  BRA `(.L_x_1158) ;  /* 0xffffffc400187947 */ /* 0x000fea000383ffff */
.L_x_1062:
        /* <DEDUP_REMOVED lines=8> */
.L_x_1160:
[----:B------:R-:W-:Y:S05]  /*155c0*/  BSYNC B1 ;  /* 0x0000000000017941 */ /* 0x000fea0003800000 */
.L_x_1159:
[----:B------:R-:W-:Y:S02]  /*155d0*/  IMAD.MOV.U32 R13, RZ, RZ, R17 ;  /* 0x000000ffff0d7224 */ /* 0x000fe400078e0011 */
[----:B------:R-:W-:Y:S02]  /*155e0*/  IMAD.MOV.U32 R12, RZ, RZ, RZ ;  /* 0x000000ffff0c7224 */ /* 0x000fe400078e00ff */
[----:B------:R-:W-:Y:S02]  /*155f0*/  IMAD.MOV.U32 R11, RZ, RZ, 0x181f ;  /* 0x0000181fff0b7424 */ /* 0x000fe400078e00ff */
[----:B------:R-:W-:Y:S02]  /*15600*/  IMAD.MOV.U32 R15, RZ, RZ, -0x1 ;  /* 0xffffffffff0f7424 */ /* 0x000fe400078e00ff */
[----:B------:R-:W-:Y:S02]  /*15610*/  IMAD.MOV.U32 R3, RZ, RZ, R14 ;  /* 0x000000ffff037224 */ /* 0x000fe400078e000e */
[----:B------:R-:W-:-:S07]  /*15620*/  IMAD R6, R6, 0x2, R16 ;  /* 0x0000000206067824 */ /* 0x000fce00078e0210 */
[----:B------:R-:W-:Y:S05]  /*15630*/  WARPSYNC.COLLECTIVE R15, `(.L_x_1161) ;  /* 0x000000000f087348 */ /* 0x000fea0003c00000 */
[----:B------:R0:W1:Y:S02]  /*15640*/  SHFL.IDX P6, R14, R13, R12, R11 ;  /* 0x0000000c0d0e7389 */ /* 0x00006400000c000b */
[----:B01----:R-:W-:Y:S01]  /*15650*/  ENDCOLLECTIVE ;  /* 0x000000000000791b */ /* 0x003fe20003800000 */
.L_x_1161:
[----:B------:R-:W-:Y:S02]  /*15660*/  IMAD.MOV.U32 R13, RZ, RZ, R18 ;  /* 0x000000ffff0d7224 */ /* 0x000fe400078e0012 */
[----:B------:R-:W-:Y:S02]  /*15670*/  IMAD.MOV.U32 R12, RZ, RZ, 0x1 ;  /* 0x00000001ff0c7424 */ /* 0x000fe400078e00ff */
[----:B------:R-:W-:-:S07]  /*15680*/  IMAD.MOV.U32 R2, RZ, RZ, R14 ;  /* 0x000000ffff027224 */ /* 0x000fce00078e000e */
[----:B------:R-:W-:Y:S05]  /*15690*/  WARPSYNC.COLLECTIVE R15, `(.L_x_1162) ;  /* 0x000000000f087348 */ /* 0x000fea0003c00000 */
[----:B------:R0:W1:Y:S02]  /*156a0*/  SHFL.IDX P6, R14, R13, R12, R11 ;  /* 0x0000000c0d0e7389 */ /* 0x00006400000c000b */
[----:B01----:R-:W-:Y:S01]  /*156b0*/  ENDCOLLECTIVE ;  /* 0x000000000000791b */ /* 0x003fe20003800000 */
.L_x_1162:
[----:B------:R-:W-:-:S05]  /*156c0*/  IADD3 R2, P0, R2, R7, RZ ;  /* 0x0000000702027210 */ /* 0x000fca0007f1e0ff */
[----:B------:R-:W-:Y:S01]  /*156d0*/  IMAD.X R3, RZ, RZ, R3, P0 ;  /* 0x000000ffff037224 */ /* 0x000fe200000e0603 */
[----:B------:R-:W-:Y:S01]  /*156e0*/  ISETP.LT.OR P0, PT, R8, 0x1, P1 ;  /* 0x000000010800780c */ /* 0x000fe20000f01670 */
[----:B------:R-:W-:-:S12]  /*156f0*/  IMAD.MOV.U32 R13, RZ, RZ, R17 ;  /* 0x000000ffff0d7224 */ /* 0x000fd800078e0011 */
        /* <DEDUP_REMOVED lines=8> */
.L_x_1163:
[----:B------:R-:W-:Y:S02]  /*15780*/  IMAD.MOV.U32 R13, RZ, RZ, R18 ;  /* 0x000000ffff0d7224 */ /* 0x000fe400078e0012 */
[----:B------:R-:W-:Y:S02]  /*15790*/  IMAD.MOV.U32 R12, RZ, RZ, 0x2 ;  /* 0x00000002ff0c7424 */ /* 0x000fe400078e00ff */
[----:B------:R-:W-:-:S07]  /*157a0*/  IMAD.MOV.U32 R2, RZ, RZ, R14 ;  /* 0x000000ffff027224 */ /* 0x000fce00078e000e */
[----:B------:R-:W-:Y:S05]  /*157b0*/  WARPSYNC.COLLECTIVE R15, `(.L_x_1164) ;  /* 0x000000000f087348 */ /* 0x000fea0003c00000 */
[----:B------:R0:W1:Y:S02]  /*157c0*/  SHFL.IDX P6, R14, R13, R12, R11 ;  /* 0x0000000c0d0e7389 */ /* 0x00006400000c000b */
[----:B01----:R-:W-:Y:S01]  /*157d0*/  ENDCOLLECTIVE ;  /* 0x000000000000791b */ /* 0x003fe20003800000 */
.L_x_1164:
        /* <DEDUP_REMOVED lines=12> */
.L_x_1165:
[----:B------:R-:W-:Y:S02]  /*158a0*/  IMAD.MOV.U32 R13, RZ, RZ, R18 ;  /* 0x000000ffff0d7224 */ /* 0x000fe400078e0012 */
[----:B------:R-:W-:Y:S02]  /*158b0*/  IMAD.MOV.U32 R12, RZ, RZ, 0x3 ;  /* 0x00000003ff0c7424 */ /* 0x000fe400078e00ff */
[----:B------:R-:W-:-:S07]  /*158c0*/  IMAD.MOV.U32 R2, RZ, RZ, R14 ;  /* 0x000000ffff027224 */ /* 0x000fce00078e000e */
[----:B------:R-:W-:Y:S05]  /*158d0*/  WARPSYNC.COLLECTIVE R15, `(.L_x_1166) ;  /* 0x000000000f087348 */ /* 0x000fea0003c00000 */
[----:B------:R0:W1:Y:S02]  /*158e0*/  SHFL.IDX P6, R14, R13, R12, R11 ;  /* 0x0000000c0d0e7389 */ /* 0x00006400000c000b */
[----:B01----:R-:W-:Y:S01]  /*158f0*/  ENDCOLLECTIVE ;  /* 0x000000000000791b */ /* 0x003fe20003800000 */
.L_x_1166:
        /* <DEDUP_REMOVED lines=12> */
.L_x_1167:
[----:B------:R-:W-:Y:S02]  /*159c0*/  IMAD.MOV.U32 R13, RZ, RZ, R18 ;  /* 0x000000ffff0d7224 */ /* 0x000fe400078e0012 */
[----:B------:R-:W-:Y:S02]  /*159d0*/  IMAD.MOV.U32 R12, RZ, RZ, 0x4 ;  /* 0x00000004ff0c7424 */ /* 0x000fe400078e00ff */
[----:B------:R-:W-:-:S07]  /*159e0*/  IMAD.MOV.U32 R2, RZ, RZ, R14 ;  /* 0x000000ffff027224 */ /* 0x000fce00078e000e */
[----:B------:R-:W-:Y:S05]  /*159f0*/  WARPSYNC.COLLECTIVE R15, `(.L_x_1168) ;  /* 0x000000000f087348 */ /* 0x000fea0003c00000 */
[----:B------:R0:W1:Y:S02]  /*15a00*/  SHFL.IDX P6, R14, R13, R12, R11 ;  /* 0x0000000c0d0e7389 */ /* 0x00006400000c000b */
[----:B01----:R-:W-:Y:S01]  /*15a10*/  ENDCOLLECTIVE ;  /* 0x000000000000791b */ /* 0x003fe20003800000 */
.L_x_1168:
        /* <DEDUP_REMOVED lines=12> */
.L_x_1169:
[----:B------:R-:W-:Y:S02]  /*15ae0*/  IMAD.MOV.U32 R13, RZ, RZ, R18 ;  /* 0x000000ffff0d7224 */ /* 0x000fe400078e0012 */
[----:B------:R-:W-:Y:S02]  /*15af0*/  IMAD.MOV.U32 R12, RZ, RZ, 0x5 ;  /* 0x00000005ff0c7424 */ /* 0x000fe400078e00ff */
[----:B------:R-:W-:-:S07]  /*15b00*/  IMAD.MOV.U32 R2, RZ, RZ, R14 ;  /* 0x000000ffff027224 */ /* 0x000fce00078e000e */
[----:B------:R-:W-:Y:S05]  /*15b10*/  WARPSYNC.COLLECTIVE R15, `(.L_x_1170) ;  /* 0x000000000f087348 */ /* 0x000fea0003c00000 */
[----:B------:R0:W1:Y:S02]  /*15b20*/  SHFL.IDX P6, R14, R13, R12, R11 ;  /* 0x0000000c0d0e7389 */ /* 0x00006400000c000b */
[----:B01----:R-:W-:Y:S01]  /*15b30*/  ENDCOLLECTIVE ;  /* 0x000000000000791b */ /* 0x003fe20003800000 */
.L_x_1170:
        /* <DEDUP_REMOVED lines=12> */
.L_x_1171:
[----:B------:R-:W-:Y:S02]  /*15c00*/  IMAD.MOV.U32 R13, RZ, RZ, R18 ;  /* 0x000000ffff0d7224 */ /* 0x000fe400078e0012 */
[----:B------:R-:W-:Y:S02]  /*15c10*/  IMAD.MOV.U32 R12, RZ, RZ, 0x6 ;  /* 0x00000006ff0c7424 */ /* 0x000fe400078e00ff */
[----:B------:R-:W-:-:S07]  /*15c20*/  IMAD.MOV.U32 R2, RZ, RZ, R14 ;  /* 0x000000ffff027224 */ /* 0x000fce00078e000e */
[----:B------:R-:W-:Y:S05]  /*15c30*/  WARPSYNC.COLLECTIVE R15, `(.L_x_1172) ;  /* 0x000000000f087348 */ /* 0x000fea0003c00000 */
[----:B------:R0:W1:Y:S02]  /*15c40*/  SHFL.IDX P6, R14, R13, R12, R11 ;  /* 0x0000000c0d0e7389 */ /* 0x00006400000c000b */
[----:B01----:R-:W-:Y:S01]  /*15c50*/  ENDCOLLECTIVE ;  /* 0x000000000000791b */ /* 0x003fe20003800000 */
.L_x_1172:
        /* <DEDUP_REMOVED lines=12> */
.L_x_1173:
[----:B------:R-:W-:Y:S02]  /*15d20*/  IMAD.MOV.U32 R13, RZ, RZ, R18 ;  /* 0x000000ffff0d7224 */ /* 0x000fe400078e0012 */
[----:B------:R-:W-:Y:S02]  /*15d30*/  IMAD.MOV.U32 R12, RZ, RZ, 0x7 ;  /* 0x00000007ff0c7424 */ /* 0x000fe400078e00ff */
[----:B------:R-:W-:-:S07]  /*15d40*/  IMAD.MOV.U32 R2, RZ, RZ, R14 ;  /* 0x000000ffff027224 */ /* 0x000fce00078e000e */
[----:B------:R-:W-:Y:S05]  /*15d50*/  WARPSYNC.COLLECTIVE R15, `(.L_x_1174) ;  /* 0x000000000f087348 */ /* 0x000fea0003c00000 */
[----:B------:R0:W1:Y:S02]  /*15d60*/  SHFL.IDX P6, R14, R13, R12, R11 ;  /* 0x0000000c0d0e7389 */ /* 0x00006400000c000b */
[----:B01----:R-:W-:Y:S01]  /*15d70*/  ENDCOLLECTIVE ;  /* 0x000000000000791b */ /* 0x003fe20003800000 */
.L_x_1174:
[----:B------:R-:W-:-:S05]  /*15d80*/  IADD3 R2, P0, R2, R7, RZ ;  /* 0x0000000702027210 */ /* 0x000fca0007f1e0ff */
[----:B------:R-:W-:Y:S01]  /*15d90*/  IMAD.X R3, RZ, RZ, R3, P0 ;  /* 0x000000ffff037224 */ /* 0x000fe200000e0603 */
[----:B------:R-:W-:Y:S01]  /*15da0*/  ISETP.LT.OR P0, PT, R8, 0x61, P1 ;  /* 0x000000610800780c */ /* 0x000fe20000f01670 */
[----:B------:R-:W-:-:S12]  /*15db0*/  IMAD.MOV.U32 R13, RZ, RZ, R17 ;  /* 0x000000ffff0d7224 */ /* 0x000fd800078e0011 */
[----:B------:R-:W-:Y:S01]  /*15dc0*/  @!PT LDS RZ, [RZ] ;  /* 0x00000000fffff984 */ /* 0x000fe20000000800 */
[----:B------:R-:W-:Y:S01]  /*15dd0*/  @!PT LDS RZ, [RZ] ;  /* 0x00000000fffff984 */ /* 0x000fe20000000800 */
[----:B------:R-:W-:Y:S01]  /*15de0*/  @!PT LDS RZ, [RZ] ;  /* 0x00000000fffff984 */ /* 0x000fe20000000800 */
[----:B------:R0:W-:Y:S01]  /*15df0*/  LDGSTS.E.BYPASS.LTC128B.128 [R6+0x3400], desc[UR52][R2.64], !P0 ;  /* 0x0340000002067fae */ /* 0x0001e2000c101d74 */
[----:B------:R-:W-:-:S07]  /*15e00*/  IMAD.MOV.U32 R18, RZ, RZ, R14 ;  /* 0x000000ffff127224 */ /* 0x000fce00078e000e */
[----:B0-----:R-:W-:Y:S05]  /*15e10*/  WARPSYNC.COLLECTIVE R15, `(.L_x_1175) ;  /* 0x000000000f087348 */ /* 0x001fea0003c00000 */
[----:B------:R1:W2:Y:S02]  /*15e20*/  SHFL.IDX P6, R14, R13, R12, R11 ;  /* 0x0000000c0d0e7389 */ /* 0x0002a400000c000b */
[----:B012---:R-:W-:Y:S01]  /*15e30*/  ENDCOLLECTIVE ;  /* 0x000000000000791b */ /* 0x007fe20003800000 */
.L_x_1175:
[----:B------:R-:W-:Y:S01]  /*15e40*/  IMAD.MOV.U32 R2, RZ, RZ, R14 ;  /* 0x000000ffff027224 */ /* 0x000fe200078e000e */
[----:B------:R-:W-:Y:S06]  /*15e50*/  BRA `(.L_x_1176) ;  /* 0xffffffbc00c87947 */ /* 0x000fec000383ffff */
.L_x_1070:
[----:B0-----:R0:W1:Y:S02]  /*15e60*/  SYNCS.PHASECHK.TRANS64.TRYWAIT P0, [R4+URZ+0x16860], R3 ;  /* 0x01686003040075a7 */ /* 0x001064000800017f */
[----:B-1----:R-:W-:Y:S05]  /*15e70*/  @!P0 NANOSLEEP.SYNCS 0x989680 ;  /* 0x009896800000895d */ /* 0x002fea0003900000 */
[----:B------:R-:W1:Y:S02]  /*15e80*/  @!P0 SYNCS.PHASECHK.TRANS64 P0, [R4+URZ+0x16860], R3 ;  /* 0x01686003040085a7 */ /* 0x000e64000800007f */
[----:B-1----:R-:W-:Y:S05]  /*15e90*/  @!P0 BRA `(.L_x_1070) ;  /* 0xfffffffc00f08947 */ /* 0x002fea000383ffff */
[----:B------:R-:W-:Y:S05]  /*15ea0*/  BRA `(.L_x_1177) ;  /* 0xffffffc000dc7947 */ /* 0x000fea000383ffff */
.L_x_1071:
        /* <DEDUP_REMOVED lines=8> */
.L_x_1179:
[----:B------:R-:W-:Y:S05]  /*15f30*/  BSYNC B0 ;  /* 0x0000000000007941 */ /* 0x000fea0003800000 */
.L_x_1178:
        /* <DEDUP_REMOVED lines=10> */
.L_x_1180:
[----:B------:R-:W-:Y:S02]  /*15fe0*/  IMAD.MOV.U32 R13, RZ, RZ, R18 ;  /* 0x000000ffff0d7224 */ /* 0x000fe400078e0012 */
[----:B------:R-:W-:Y:S02]  /*15ff0*/  IMAD.MOV.U32 R12, RZ, RZ, 0x1 ;  /* 0x00000001ff0c7424 */ /* 0x000fe400078e00ff */
[----:B------:R-:W-:-:S05]  /*16000*/  IMAD.SHL.U32 R2, R2, 0x8, RZ ;  /* 0x0000000802027824 */ /* 0x000fca00078e00ff */
[----:B------:R-:W-:-:S05]  /*16010*/  LOP3.LUT R2, R2, 0x38, RZ, 0xc0, !PT ;  /* 0x0000003802027812 */ /* 0x000fca00078ec0ff */
[----:B------:R-:W-:-:S05]  /*16020*/  IMAD.SHL.U32 R6, R2, 0x2, RZ ;  /* 0x0000000202067824 */ /* 0x000fca00078e00ff */
[----:B------:R-:W-:-:S13]  /*16030*/  IADD3 R2, P0, R14, R6, RZ ;  /* 0x000000060e027210 */ /* 0x000fda0007f1e0ff */
[----:B------:R-:W-:Y:S05]  /*16040*/  WARPSYNC.COLLECTIVE R15, `(.L_x_1181) ;  /* 0x000000000f087348 */ /* 0x000fea0003c00000 */
[----:B------:R0:W1:Y:S02]  /*16050*/  SHFL.IDX P6, R14, R13, R12, R11 ;  /* 0x0000000c0d0e7389 */ /* 0x00006400000c000b */
[----:B01----:R-:W-:Y:S01]  /*16060*/  ENDCOLLECTIVE ;  /* 0x000000000000791b */ /* 0x003fe20003800000 */
.L_x_1181:
        /* <DEDUP_REMOVED lines=11> */
.L_x_1182:
[----:B------:R-:W-:Y:S02]  /*16120*/  IMAD.MOV.U32 R13, RZ, RZ, R18 ;  /* 0x000000ffff0d7224 */ /* 0x000fe400078e0012 */
[----:B------:R-:W-:Y:S01]  /*16130*/  IMAD.MOV.U32 R12, RZ, RZ, 0x2 ;  /* 0x00000002ff0c7424 */ /* 0x000fe200078e00ff */
[----:B------:R-:W-:-:S13]  /*16140*/  IADD3 R2, P0, R14, R6, RZ ;  /* 0x000000060e027210 */ /* 0x000fda0007f1e0ff */
[----:B------:R-:W-:Y:S05]  /*16150*/  WARPSYNC.COLLECTIVE R15, `(.L_x_1183) ;  /* 0x000000000f087348 */ /* 0x000fea0003c00000 */
[----:B------:R0:W1:Y:S02]  /*16160*/  SHFL.IDX P6, R14, R13, R12, R11 ;  /* 0x0000000c0d0e7389 */ /* 0x00006400000c000b */
[----:B01----:R-:W-:Y:S01]  /*16170*/  ENDCOLLECTIVE ;  /* 0x000000000000791b */ /* 0x003fe20003800000 */
.L_x_1183:
        /* <DEDUP_REMOVED lines=11> */
.L_x_1184:
[----:B------:R-:W-:Y:S02]  /*16230*/  IMAD.MOV.U32 R13, RZ, RZ, R18 ;  /* 0x000000ffff0d7224 */ /* 0x000fe400078e0012 */
[----:B------:R-:W-:Y:S02]  /*16240*/  IMAD.MOV.U32 R12, RZ, RZ, 0x3 ;  /* 0x00000003ff0c7424 */ /* 0x000fe400078e00ff */
[----:B------:R-:W-:-:S07]  /*16250*/  IMAD.MOV.U32 R9, RZ, RZ, R14 ;  /* 0x000000ffff097224 */ /* 0x000fce00078e000e */
[----:B------:R-:W-:Y:S05]  /*16260*/  WARPSYNC.COLLECTIVE R15, `(.L_x_1185) ;  /* 0x000000000f087348 */ /* 0x000fea0003c00000 */
[----:B------:R0:W1:Y:S02]  /*16270*/  SHFL.IDX P6, R14, R13, R12, R11 ;  /* 0x0000000c0d0e7389 */ /* 0x00006400000c000b */
[----:B01----:R-:W-:Y:S01]  /*16280*/  ENDCOLLECTIVE ;  /* 0x000000000000791b */ /* 0x003fe20003800000 */
.L_x_1185:
        /* <DEDUP_REMOVED lines=12> */
.L_x_1186:
[----:B------:R-:W-:Y:S02]  /*16350*/  IMAD.MOV.U32 R13, RZ, RZ, R18 ;  /* 0x000000ffff0d7224 */ /* 0x000fe400078e0012 */
[----:B------:R-:W-:Y:S01]  /*16360*/  IMAD.MOV.U32 R12, RZ, RZ, 0x4 ;  /* 0x00000004ff0c7424 */ /* 0x000fe200078e00ff */
[----:B------:R-:W-:-:S13]  /*16370*/  IADD3 R2, P0, R14, R6, RZ ;  /* 0x000000060e027210 */ /* 0x000fda0007f1e0ff */
[----:B------:R-:W-:Y:S05]  /*16380*/  WARPSYNC.COLLECTIVE R15, `(.L_x_1187) ;  /* 0x000000000f087348 */ /* 0x000fea0003c00000 */
[----:B------:R0:W1:Y:S02]  /*16390*/  SHFL.IDX P6, R14, R13, R12, R11 ;  /* 0x0000000c0d0e7389 */ /* 0x00006400000c000b */
[----:B01----:R-:W-:Y:S01]  /*163a0*/  ENDCOLLECTIVE ;  /* 0x000000000000791b */ /* 0x003fe20003800000 */
.L_x_1187:
        /* <DEDUP_REMOVED lines=11> */
.L_x_1188:
[----:B------:R-:W-:Y:S02]  /*16460*/  IMAD.MOV.U32 R13, RZ, RZ, R18 ;  /* 0x000000ffff0d7224 */ /* 0x000fe400078e0012 */
[----:B------:R-:W-:Y:S02]  /*16470*/  IMAD.MOV.U32 R12, RZ, RZ, 0x5 ;  /* 0x00000005ff0c7424 */ /* 0x000fe400078e00ff */
[----:B------:R-:W-:-:S07]  /*16480*/  IMAD.MOV.U32 R9, RZ, RZ, R14 ;  /* 0x000000ffff097224 */ /* 0x000fce00078e000e */
[----:B------:R-:W-:Y:S05]  /*16490*/  WARPSYNC.COLLECTIVE R15, `(.L_x_1189) ;  /* 0x000000000f087348 */ /* 0x000fea0003c00000 */
[----:B------:R0:W1:Y:S02]  /*164a0*/  SHFL.IDX P6, R14, R13, R12, R11 ;  /* 0x0000000c0d0e7389 */ /* 0x00006400000c000b */
[----:B01----:R-:W-:Y:S01]  /*164b0*/  ENDCOLLECTIVE ;  /* 0x000000000000791b */ /* 0x003fe20003800000 */
.L_x_1189:
        /* <DEDUP_REMOVED lines=12> */
.L_x_1190:
[----:B------:R-:W-:Y:S02]  /*16580*/  IMAD.MOV.U32 R13, RZ, RZ, R18 ;  /* 0x000000ffff0d7224 */ /* 0x000fe400078e0012 */
[----:B------:R-:W-:Y:S01]  /*16590*/  IMAD.MOV.U32 R12, RZ, RZ, 0x6 ;  /* 0x00000006ff0c7424 */ /* 0x000fe200078e00ff */
[----:B------:R-:W-:-:S13]  /*165a0*/  IADD3 R2, P0, R14, R6, RZ ;  /* 0x000000060e027210 */ /* 0x000fda0007f1e0ff */
[----:B------:R-:W-:Y:S05]  /*165b0*/  WARPSYNC.COLLECTIVE R15, `(.L_x_1191) ;  /* 0x000000000f087348 */ /* 0x000fea0003c00000 */
[----:B------:R0:W1:Y:S02]  /*165c0*/  SHFL.IDX P6, R14, R13, R12, R11 ;  /* 0x0000000c0d0e7389 */ /* 0x00006400000c000b */
[----:B01----:R-:W-:Y:S01]  /*165d0*/  ENDCOLLECTIVE ;  /* 0x000000000000791b */ /* 0x003fe20003800000 */
.L_x_1191:
        /* <DEDUP_REMOVED lines=11> */
.L_x_1192:
[----:B------:R-:W-:Y:S02]  /*16690*/  IMAD.MOV.U32 R13, RZ, RZ, R18 ;  /* 0x000000ffff0d7224 */ /* 0x000fe400078e0012 */
[----:B------:R-:W-:Y:S02]  /*166a0*/  IMAD.MOV.U32 R12, RZ, RZ, 0x7 ;  /* 0x00000007ff0c7424 */ /* 0x000fe400078e00ff */
[----:B------:R-:W-:-:S07]  /*166b0*/  IMAD.MOV.U32 R9, RZ, RZ, R14 ;  /* 0x000000ffff097224 */ /* 0x000fce00078e000e */
[----:B------:R-:W-:Y:S05]  /*166c0*/  WARPSYNC.COLLECTIVE R15, `(.L_x_1193) ;  /* 0x000000000f087348 */ /* 0x000fea0003c00000 */
[----:B------:R0:W1:Y:S02]  /*166d0*/  SHFL.IDX P6, R14, R13, R12, R11 ;  /* 0x0000000c0d0e7389 */ /* 0x00006400000c000b */
[----:B01----:R-:W-:Y:S01]  /*166e0*/  ENDCOLLECTIVE ;  /* 0x000000000000791b */ /* 0x003fe20003800000 */
.L_x_1193:
        /* <DEDUP_REMOVED lines=12> */
.L_x_1194:
[----:B------:R-:W-:Y:S05]  /*167b0*/  BRA `(.L_x_1195) ;  /* 0xffffffbc009c7947 */ /* 0x000fea000383ffff */
.L_x_1076:
[----:B------:R-:W-:Y:S01]  /*167c0*/  BSSY B0, `(.L_x_1196) ;  /* 0x0000008000007945 */ /* 0x000fe20003800000 */
[----:B-----5:R-:W-:Y:S02]  /*167d0*/  IMAD.MOV.U32 R13, RZ, RZ, R2 ;  /* 0x000000ffff0d7224 */ /* 0x020fe400078e0002 */
[----:B------:R-:W-:Y:S02]  /*167e0*/  IMAD.MOV.U32 R12, RZ, RZ, RZ ;  /* 0x000000ffff0c7224 */ /* 0x000fe400078e00ff */
[----:B------:R-:W-:Y:S02]  /*167f0*/  IMAD.MOV.U32 R11, RZ, RZ, 0x1f ;  /* 0x0000001fff0b7424 */ /* 0x000fe400078e00ff */
[----:B------:R-:W-:-:S07]  /*16800*/  IMAD.MOV.U32 R15, RZ, RZ, -0x1 ;  /* 0xffffffffff0f7424 */ /* 0x000fce00078e00ff */
[----:B01----:R-:W-:Y:S05]  /*16810*/  WARPSYNC.COLLECTIVE R15, `(.L_x_1197) ;  /* 0x000000000f087348 */ /* 0x003fea0003c00000 */
[----:B------:R2:W3:Y:S02]  /*16820*/  SHFL.IDX P6, R14, R13, R12, R11 ;  /* 0x0000000c0d0e7389 */ /* 0x0004e400000c000b */
[----:B0123--:R-:W-:Y:S01]  /*16830*/  ENDCOLLECTIVE ;  /* 0x000000000000791b */ /* 0x00ffe20003800000 */
.L_x_1197:
[----:B------:R-:W-:Y:S05]  /*16840*/  BSYNC B0 ;  /* 0x0000000000007941 */ /* 0x000fea0003800000 */
.L_x_1196:
[----:B------:R-:W-:Y:S05]  /*16850*/  BRA `(.L_x_1198) ;  /* 0xffffffc000207947 */ /* 0x000fea000383ffff */
.L_x_1079:
[----:B--2---:R2:W3:Y:S02]  /*16860*/  SYNCS.PHASECHK.TRANS64.TRYWAIT P0, [R4+URZ+0x16820], R0 ;  /* 0x01682000040075a7 */ /* 0x0044e4000800017f */
[----:B---3--:R-:W-:Y:S05]  /*16870*/  @!P0 NANOSLEEP.SYNCS 0x989680 ;  /* 0x009896800000895d */ /* 0x008fea0003900000 */
[----:B------:R-:W3:Y:S02]  /*16880*/  @!P0 SYNCS.PHASECHK.TRANS64 P0, [R4+URZ+0x16820], R0 ;  /* 0x01682000040085a7 */ /* 0x000ee4000800007f */
[----:B---3--:R-:W-:Y:S05]  /*16890*/  @!P0 BRA `(.L_x_1079) ;  /* 0xfffffffc00f08947 */ /* 0x008fea000383ffff */
[----:B------:R-:W-:Y:S05]  /*168a0*/  BRA `(.L_x_1199) ;  /* 0xffffffc0006c7947 */ /* 0x000fea000383ffff */
.L_x_1080:
        /* <DEDUP_REMOVED lines=8> */
[----:B0-2---:R-:W-:Y:S05]  /*16930*/  WARPSYNC.COLLECTIVE R15, `(.L_x_1201) ;  /* 0x000000000f087348 */ /* 0x005fea0003c00000 */
[----:B------:R1:W3:Y:S02]  /*16940*/  SHFL.IDX P6, R14, R13, R12, R11 ;  /* 0x0000000c0d0e7389 */ /* 0x0002e400000c000b */
[----:B0123--:R-:W-:Y:S01]  /*16950*/  ENDCOLLECTIVE ;  /* 0x000000000000791b */ /* 0x00ffe20003800000 */
.L_x_1201:
[----:B------:R-:W-:Y:S05]  /*16960*/  BSYNC B0 ;  /* 0x0000000000007941 */ /* 0x000fea0003800000 */
.L_x_1200:
[----:B------:R-:W-:Y:S05]  /*16970*/  BRA `(.L_x_1202) ;  /* 0xffffffc000547947 */ /* 0x000fea000383ffff */
.L_x_1083:
[----:B------:R-:W-:Y:S01]  /*16980*/  BSSY B1, `(.L_x_1203) ;  /* 0x0000006000017945 */ /* 0x000fe20003800000 */
[----:B------:R-:W-:-:S07]  /*16990*/  IMAD.MOV.U32 R15, RZ, RZ, -0x1 ;  /* 0xffffffffff0f7424 */ /* 0x000fce00078e00ff */
[----:B01----:R-:W-:Y:S05]  /*169a0*/  WARPSYNC.COLLECTIVE R15, `(.L_x_1204) ;  /* 0x000000000f0c7348 */ /* 0x003fea0003c00000 */
[----:B------:R-:W-:Y:S02]  /*169b0*/  ELECT P6, UR62, PT ;  /* 0x00000000003e782f */ /* 0x000fe400038c0000 */
[----:B------:R-:W-:Y:S01]  /*169c0*/  MOV R14, UR62 ;  /* 0x0000003e000e7c02 */ /* 0x000fe20008000f00 */
[----:B01----:R-:W-:Y:S10]  /*169d0*/  ENDCOLLECTIVE ;  /* 0x000000000000791b */ /* 0x003ff40003800000 */
.L_x_1204:
[----:B------:R-:W-:Y:S05]  /*169e0*/  BSYNC B1 ;  /* 0x0000000000017941 */ /* 0x000fea0003800000 */
.L_x_1203:
[----:B------:R-:W-:Y:S05]  /*169f0*/  BRA `(.L_x_1205) ;  /* 0xffffffc0004c7947 */ /* 0x000fea000383ffff */
.L_x_1085:
[----:B-1----:R1:W2:Y:S02]  /*16a00*/  SYNCS.PHASECHK.TRANS64.TRYWAIT P1, [R5+URZ+0x16840], R0 ;  /* 0x01684000050075a7 */ /* 0x0022a4000802017f */
[----:B--2---:R-:W-:Y:S05]  /*16a10*/  @!P1 NANOSLEEP.SYNCS 0x989680 ;  /* 0x009896800000995d */ /* 0x004fea0003900000 */
[----:B------:R-:W2:Y:S02]  /*16a20*/  @!P1 SYNCS.PHASECHK.TRANS64 P1, [R5+URZ+0x16840], R0 ;  /* 0x01684000050095a7 */ /* 0x000ea4000802007f */
[----:B--2---:R-:W-:Y:S05]  /*16a30*/  @!P1 BRA `(.L_x_1085) ;  /* 0xfffffffc00f09947 */ /* 0x004fea000383ffff */
[----:B------:R-:W-:Y:S05]  /*16a40*/  BRA `(.L_x_1206) ;  /* 0xffffffc0006c7947 */ /* 0x000fea000383ffff */
.L_x_1087:
[----:B--2---:R2:W3:Y:S02]  /*16a50*/  SYNCS.PHASECHK.TRANS64.TRYWAIT P1, [R23+URZ+0x16840], R2 ;  /* 0x01684002170075a7 */ /* 0x0044e4000802017f */
[----:B---3--:R-:W-:Y:S05]  /*16a60*/  @!P1 NANOSLEEP.SYNCS 0x989680 ;  /* 0x009896800000995d */ /* 0x008fea0003900000 */
[----:B------:R-:W3:Y:S02]  /*16a70*/  @!P1 SYNCS.PHASECHK.TRANS64 P1, [R23+URZ+0x16840], R2 ;  /* 0x01684002170095a7 */ /* 0x000ee4000802007f */
[----:B---3--:R-:W-:Y:S05]  /*16a80*/  @!P1 BRA `(.L_x_1087) ;  /* 0xfffffffc00f09947 */ /* 0x008fea000383ffff */
[----:B------:R-:W-:Y:S05]  /*16a90*/  BRA `(.L_x_1207) ;  /* 0xffffffc000787947 */ /* 0x000fea000383ffff */
.L_x_1089:
[----:B---3--:R3:W4:Y:S02]  /*16aa0*/  SYNCS.PHASECHK.TRANS64.TRYWAIT P1, [R5+URZ+0x16860], R0 ;  /* 0x01686000050075a7 */ /* 0x008724000802017f */
[----:B----4-:R-:W-:Y:S05]  /*16ab0*/  @!P1 NANOSLEEP.SYNCS 0x989680 ;  /* 0x009896800000995d */ /* 0x010fea0003900000 */
[----:B------:R-:W4:Y:S02]  /*16ac0*/  @!P1 SYNCS.PHASECHK.TRANS64 P1, [R5+URZ+0x16860], R0 ;  /* 0x01686000050095a7 */ /* 0x000f24000802007f */
[----:B----4-:R-:W-:Y:S05]  /*16ad0*/  @!P1 BRA `(.L_x_1089) ;  /* 0xfffffffc00f09947 */ /* 0x010fea000383ffff */
[----:B------:R-:W-:Y:S05]  /*16ae0*/  BRA `(.L_x_1208) ;  /* 0xffffffc000747947 */ /* 0x000fea000383ffff */
.L_x_1209:
        /* <DEDUP_REMOVED lines=9> */
.L_x_3108:


//--------------------- .text._ZN7cutlass13device_kernelIN5flash11enable_sm90INS1_16FlashAttnFwdSm90INS1_25CollectiveMainloopFwdSm90ILi2EN4cute5tupleIJNS5_1CILi1EEES8_S8_EEENS6_IJNS7_ILi192EEENS7_ILi128EEENS7_ILi64EEEEEELi64ENS_10bfloat16_tEfNS_4arch4Sm90ELb0ELb1ELb0ELb1ELb1ELb0ELb0ELb1ELb1ELb1ELb0ELb0EEENS1_21CollectiveEpilogueFwdINS6_IJSA_SC_SB_EEES9_SE_SG_Li384ELb1ELb1ELb0ELb0EEENS1_36VarlenDynamicPersistentTileSchedulerILi192ELi128ELi384ELi128ELb0ELb1ELb1ELb1ELb0ELb1EEEEEEEEEvNT_6ParamsE --------------------------
	.section	.text._ZN7cutlass13device_kernelIN5flash11enable_sm90INS1_16FlashAttnFwdSm90INS1_25CollectiveMainloopFwdSm90ILi2EN4cute5tupleIJNS5_1CILi1EEES8_S8_EEENS6_IJNS7_ILi192EEENS7_ILi128EEENS7_ILi64EEEEEELi64ENS_10bfloat16_tEfNS_4arch4Sm90ELb0ELb1ELb0ELb1ELb1ELb0ELb0ELb1ELb1ELb1ELb0ELb0EEENS1_21CollectiveEpilogueFwdINS6_IJSA_SC_SB_EEES9_SE_SG_Li384ELb1ELb1ELb0ELb0EEENS1_36VarlenDynamicPersistentTileSchedulerILi192ELi128ELi384ELi128ELb0ELb1ELb1ELb1ELb0ELb1EEEEEEEEEvNT_6ParamsE,"ax",@progbits
	.align	128
.text._ZN7cutlass13device_kernelIN5flash11enable_sm90INS1_16FlashAttnFwdSm90INS1_25CollectiveMainloopFwdSm90ILi2EN4cute5tupleIJNS5_1CILi1EEES8_S8_EEENS6_IJNS7_ILi192EEENS7_ILi128EEENS7_ILi64EEEEEELi64ENS_10bfloat16_tEfNS_4arch4Sm90ELb0ELb1ELb0ELb1ELb1ELb0ELb0ELb1ELb1ELb1ELb0ELb0EEENS1_21CollectiveEpilogueFwdINS6_IJSA_SC_SB_EEES9_SE_SG_Li384ELb1ELb1ELb0ELb0EEENS1_36VarlenDynamicPersistentTileSchedulerILi192ELi128ELi384ELi128ELb0ELb1ELb1ELb1ELb0ELb1EEEEEEEEEvNT_6ParamsE:
        .type           _ZN7cutlass13device_kernelIN5flash11enable_sm90INS1_16FlashAttnFwdSm90INS1_25CollectiveMainloopFwdSm90ILi2EN4cute5tupleIJNS5_1CILi1EEES8_S8_EEENS6_IJNS7_ILi192EEENS7_ILi128EEENS7_ILi64EEEEEELi64ENS_10bfloat16_tEfNS_4arch4Sm90ELb0ELb1ELb0ELb1ELb1ELb0ELb0ELb1ELb1ELb1ELb0ELb0EEENS1_21CollectiveEpilogueFwdINS6_IJSA_SC_SB_EEES9_SE_SG_Li384ELb1ELb1ELb0ELb0EEENS1_36VarlenDynamicPersistentTileSchedulerILi192ELi128ELi384ELi128ELb0ELb1ELb1ELb1ELb0ELb1EEEEEEEEEvNT_6ParamsE,@function
        .size           _ZN7cutlass13device_kernelIN5flash11enable_sm90INS1_16FlashAttnFwdSm90INS1_25CollectiveMainloopFwdSm90ILi2EN4cute5tupleIJNS5_1CILi1EEES8_S8_EEENS6_IJNS7_ILi192EEENS7_ILi128EEENS7_ILi64EEEEEELi64ENS_10bfloat16_tEfNS_4arch4Sm90ELb0ELb1ELb0ELb1ELb1ELb0ELb0ELb1ELb1ELb1ELb0ELb0EEENS1_21CollectiveEpilogueFwdINS6_IJSA_SC_SB_EEES9_SE_SG_Li384ELb1ELb1ELb0ELb0EEENS1_36VarlenDynamicPersistentTileSchedulerILi192ELi128ELi384ELi128ELb0ELb1ELb1ELb1ELb0ELb1EEEEEEEEEvNT_6ParamsE,(.L_x_3109 - _ZN7cutlass13device_kernelIN5flash11enable_sm90INS1_16FlashAttnFwdSm90INS1_25CollectiveMainloopFwdSm90ILi2EN4cute5tupleIJNS5_1CILi1EEES8_S8_EEENS6_IJNS7_ILi192EEENS7_ILi128EEENS7_ILi64EEEEEELi64ENS_10bfloat16_tEfNS_4arch4Sm90ELb0ELb1ELb0ELb1ELb1ELb0ELb0ELb1ELb1ELb1ELb0ELb0EEENS1_21CollectiveEpilogueFwdINS6_IJSA_SC_SB_EEES9_SE_SG_Li384ELb1ELb1ELb0ELb0EEENS1_36VarlenDynamicPersistentTileSchedulerILi192ELi128ELi384ELi128ELb0ELb1ELb1ELb1ELb0ELb1EEEEEEEEEvNT_6ParamsE)
        .other          _ZN7cutlass13device_kernelIN5flash11enable_sm90INS1_16FlashAttnFwdSm90INS1_25CollectiveMainloopFwdSm90ILi2EN4cute5tupleIJNS5_1CILi1EEES8_S8_EEENS6_IJNS7_ILi192EEENS7_ILi128EEENS7_ILi64EEEEEELi64ENS_10bfloat16_tEfNS_4arch4Sm90ELb0ELb1ELb0ELb1ELb1ELb0ELb0ELb1ELb1ELb1ELb0ELb0EEENS1_21CollectiveEpilogueFwdINS6_IJSA_SC_SB_EEES9_SE_SG_Li384ELb1ELb1ELb0ELb0EEENS1_36VarlenDynamicPersistentTileSchedulerILi192ELi128ELi384ELi128ELb0ELb1ELb1ELb1ELb0ELb1EEEEEEEEEvNT_6ParamsE,@"STO_CUDA_ENTRY STV_DEFAULT"
_ZN7cutlass13device_kernelIN5flash11enable_sm90INS1_16FlashAttnFwdSm90INS1_25CollectiveMainloopFwdSm90ILi2EN4cute5tupleIJNS5_1CILi1EEES8_S8_EEENS6_IJNS7_ILi192EEENS7_ILi128EEENS7_ILi64EEEEEELi64ENS_10bfloat16_tEfNS_4arch4Sm90ELb0ELb1ELb0ELb1ELb1ELb0ELb0ELb1ELb1ELb1ELb0ELb0EEENS1_21CollectiveEpilogueFwdINS6_IJSA_SC_SB_EEES9_SE_SG_Li384ELb1ELb1ELb0ELb0EEENS1_36VarlenDynamicPersistentTileSchedulerILi192ELi128ELi384ELi128ELb0ELb1ELb1ELb1ELb0ELb1EEEEEEEEEvNT_6ParamsE:
        /* <DEDUP_REMOVED lines=45> */
.L_x_1210:
        /* <DEDUP_REMOVED lines=22> */
.L_x_1211:
        /* <DEDUP_REMOVED lines=18> */
.L_x_1212:
        /* <DEDUP_REMOVED lines=22> */
.L_x_1213:
        /* <DEDUP_REMOVED lines=23> */
.L_x_1214:
        /* <DEDUP_REMOVED lines=8> */
.L_x_1216:
        /* <DEDUP_REMOVED lines=20> */
[----:B------:R-:W-:Y:S01]  /*09e0*/  ULOP3.LUT UR49, UR36, 0x1, URZ, 0xfc, !UPT ;  /* 0x0000000124317892 */ /* 0x000fe2000f8efc3f */
[----:B------:R-:W-:Y:S01]  /*09f0*/  R2UR UR7, R6 ;  /* 0x00000000060772ca */ /* 0x000fe200000e0000 */
[----:B------:R-:W-:Y:S01]  /*0a00*/  UMOV UR48, URZ ;  /* 0x0000003f00307c82 */ /* 0x000fe20008000000 */
[----:B------:R-:W-:Y:S01]  /*0a10*/  SHF.R.S32.HI R0, RZ, 0x1f, R157 ;  /* 0x0000001fff007819 */ /* 0x000fe2000001149d */
[----:B------:R-:W-:Y:S01]  /*0a20*/  UMOV UR47, URZ ;  /* 0x0000003f002f7c82 */ /* 0x000fe20008000000 */
[----:B------:R-:W-:Y:S01]  /*0a30*/  R2UR UR5, R5 ;  /* 0x00000000050572ca */ /* 0x000fe200000e0000 */
[----:B------:R-:W-:Y:S01]  /*0a40*/  UMOV UR46, URZ ;  /* 0x0000003f002e7c82 */ /* 0x000fe20008000000 */
[CC--:B------:R-:W-:Y:S02]  /*0a50*/  LEA.HI R153, R0.reuse, R157.reuse, RZ, 0x7 ;  /* 0x0000009d00997211 */ /* 0x0c0fe400078f38ff */
[----:B------:R-:W-:-:S02]  /*0a60*/  LEA.HI R3, R0, R157, RZ, 0x5 ;  /* 0x0000009d00037211 */ /* 0x000fc400078f28ff */
[----:B------:R-:W-:Y:S02]  /*0a70*/  LOP3.LUT R152, R153, 0xffffff80, RZ, 0xc0, !PT ;  /* 0xffffff8099987812 */ /* 0x000fe400078ec0ff */
[CC--:B------:R-:W-:Y:S01]  /*0a80*/  LEA.HI R2, R0.reuse, R157.reuse, RZ, 0x4 ;  /* 0x0000009d00027211 */ /* 0x0c0fe200078f20ff */
[----:B------:R-:W-:Y:S01]  /*0a90*/  IMAD.SHL.U32 R3, R3, 0x20, RZ ;  /* 0x0000002003037824 */ /* 0x000fe200078e00ff */
[----:B------:R-:W-:Y:S01]  /*0aa0*/  LEA.HI R10, R0, R157, RZ, 0x2 ;  /* 0x0000009d000a7211 */ /* 0x000fe200078f10ff */
[C---:B------:R-:W-:Y:S01]  /*0ab0*/  IMAD.IADD R152, R157.reuse, 0x1, -R152 ;  /* 0x000000019d987824 */ /* 0x040fe200078e0a98 */
[----:B------:R-:W-:Y:S02]  /*0ac0*/  LOP3.LUT R4, R2, 0x3fffff0, RZ, 0xc0, !PT ;  /* 0x03fffff002047812 */ /* 0x000fe400078ec0ff */
[----:B------:R-:W-:Y:S02]  /*0ad0*/  SHF.R.S32.HI R5, RZ, 0x4, R2 ;  /* 0x00000004ff057819 */ /* 0x000fe40000011402 */
[----:B------:R-:W-:Y:S01]  /*0ae0*/  SHF.R.S32.HI R7, RZ, 0x1f, R152 ;  /* 0x0000001fff077819 */ /* 0x000fe20000011498 */
[----:B------:R-:W-:Y:S01]  /*0af0*/  IMAD.IADD R4, R157, 0x1, -R4 ;  /* 0x000000019d047824 */ /* 0x000fe200078e0a04 */
[----:B------:R-:W-:-:S02]  /*0b00*/  LOP3.LUT R3, R3, 0xfffffc00, RZ, 0xc0, !PT ;  /* 0xfffffc0003037812 */ /* 0x000fc400078ec0ff */
[----:B------:R-:W-:Y:S02]  /*0b10*/  LEA.HI R6, R7, R152, RZ, 0x2 ;  /* 0x0000009807067211 */ /* 0x000fe400078f10ff */
[----:B------:R-:W-:Y:S01]  /*0b20*/  LEA.HI R2, R2, R5, RZ, 0x1 ;  /* 0x0000000502027211 */ /* 0x000fe200078f08ff */
[----:B------:R-:W-:Y:S01]  /*0b30*/  IMAD R3, R4, 0x40, R3 ;  /* 0x0000004004037824 */ /* 0x000fe200078e0203 */
[--C-:B------:R-:W-:Y:S02]  /*0b40*/  SHF.R.S32.HI R8, RZ, 0x2, R6.reuse ;  /* 0x00000002ff087819 */ /* 0x100fe40000011406 */
[----:B------:R-:W-:Y:S02]  /*0b50*/  SHF.R.S32.HI R9, RZ, 0x1f, R6 ;  /* 0x0000001fff097819 */ /* 0x000fe40000011406 */
[----:B------:R-:W-:Y:S02]  /*0b60*/  SHF.R.S32.HI R153, RZ, 0x7, R153 ;  /* 0x00000007ff997819 */ /* 0x000fe40000011499 */
[----:B------:R-:W-:-:S02]  /*0b70*/  LOP3.LUT R10, R10, 0xfffffffc, RZ, 0xc0, !PT ;  /* 0xfffffffc0a0a7812 */ /* 0x000fc400078ec0ff */
[----:B------:R-:W-:Y:S01]  /*0b80*/  LEA.HI R9, R9, R8, RZ, 0x3 ;  /* 0x0000000809097211 */ /* 0x000fe200078f18ff */
[----:B------:R-:W-:Y:S01]  /*0b90*/  IMAD.HI R4, R153, 0x55555556, RZ ;  /* 0x5555555699047827 */ /* 0x000fe200078e02ff */
[----:B------:R-:W-:Y:S02]  /*0ba0*/  LOP3.LUT R2, R2, 0x1ffffffe, RZ, 0xc0, !PT ;  /* 0x1ffffffe02027812 */ /* 0x000fe400078ec0ff */
[----:B------:R-:W-:Y:S01]  /*0bb0*/  LEA.HI R0, R0, R157, RZ, 0x3 ;  /* 0x0000009d00007211 */ /* 0x000fe200078f18ff */
[----:B------:R-:W-:Y:S01]  /*0bc0*/  IMAD.IADD R10, R157, 0x1, -R10 ;  /* 0x000000019d0a7824 */ /* 0x000fe200078e0a0a */
[----:B------:R-:W-:Y:S01]  /*0bd0*/  LOP3.LUT R9, R9, 0xfffffff8, RZ, 0xc0, !PT ;  /* 0xfffffff809097812 */ /* 0x000fe200078ec0ff */
[----:B------:R-:W-:Y:S01]  /*0be0*/  IMAD.IADD R2, R5, 0x1, -R2 ;  /* 0x0000000105027824 */ /* 0x000fe200078e0a02 */
[----:B------:R-:W-:Y:S02]  /*0bf0*/  LEA.HI R7, R7, R152, RZ, 0x5 ;  /* 0x0000009807077211 */ /* 0x000fe400078f28ff */
[----:B------:R-:W-:Y:S01]  /*0c00*/  LOP3.LUT R18, R0, 0xfffffff8, RZ, 0xc0, !PT ;  /* 0xfffffff800127812 */ /* 0x000fe200078ec0ff */
[----:B------:R-:W-:Y:S01]  /*0c10*/  IMAD.IADD R8, R8, 0x1, -R9 ;  /* 0x0000000108087824 */ /* 0x000fe200078e0a09 */
[----:B------:R-:W-:Y:S01]  /*0c20*/  LEA.HI R4, R4, R4, RZ, 0x1 ;  /* 0x0000000404047211 */ /* 0x000fe200078f08ff */
[----:B------:R-:W-:Y:S01]  /*0c30*/  IMAD R155, R2, 0x8, R3 ;  /* 0x00000008029b7824 */ /* 0x000fe200078e0203 */
[----:B------:R-:W-:Y:S01]  /*0c40*/  LEA.HI R5, R10, R10, RZ, 0x1 ;  /* 0x0000000a0a057211 */ /* 0x000fe200078f08ff */
[----:B------:R-:W-:Y:S01]  /*0c50*/  IMAD.IADD R18, R157, 0x1, -R18 ;  /* 0x000000019d127824 */ /* 0x000fe200078e0a12 */
[----:B------:R-:W-:Y:S01]  /*0c60*/  SHF.R.S32.HI R7, RZ, 0x5, R7 ;  /* 0x00000005ff077819 */ /* 0x000fe20000011407 */
[----:B------:R-:W-:Y:S01]  /*0c70*/  IMAD R4, R4, -0x3, R153 ;  /* 0xfffffffd04047824 */ /* 0x000fe200078e0299 */
[----:B------:R-:W-:Y:S01]  /*0c80*/  LOP3.LUT R5, R5, 0x1ffffffe, RZ, 0xc0, !PT ;  /* 0x1ffffffe05057812 */ /* 0x000fe200078ec0ff */
[----:B------:R-:W-:Y:S01]  /*0c90*/  IMAD.SHL.U32 R19, R18, 0x8, RZ ;  /* 0x0000000812137824 */ /* 0x000fe200078e00ff */
[----:B------:R-:W-:Y:S01]  /*0ca0*/  LOP3.LUT R3, R6, 0x7ffffffc, RZ, 0xc0, !PT ;  /* 0x7ffffffc06037812 */ /* 0x000fe200078ec0ff */
[----:B------:R-:W-:Y:S01]  /*0cb0*/  IMAD R7, R7, 0x10, R8 ;  /* 0x0000001007077824 */ /* 0x000fe200078e0208 */
[----:B------:R-:W-:Y:S01]  /*0cc0*/  SHF.R.S32.HI R23, RZ, 0x3, R0 ;  /* 0x00000003ff177819 */ /* 0x000fe20000011400 */
[----:B------:R-:W-:Y:S01]  /*0cd0*/  IMAD.IADD R5, R10, 0x1, -R5 ;  /* 0x000000010a057824 */ /* 0x000fe200078e0a05 */
[----:B------:R-:W-:Y:S01]  /*0ce0*/  SHF.R.S32.HI R156, RZ, 0x1f, R19 ;  /* 0x0000001fff9c7819 */ /* 0x000fe20000011413 */
[----:B------:R-:W-:-:S02]  /*0cf0*/  IMAD R154, R4, 0x40, R7 ;  /* 0x00000040049a7824 */ /* 0x000fc400078e0207 */
[----:B------:R-:W-:Y:S02]  /*0d00*/  IMAD.IADD R16, R152, 0x1, -R3 ;  /* 0x0000000198107824 */ /* 0x000fe400078e0a03 */
[----:B------:R-:W-:-:S07]  /*0d10*/  IMAD R17, R5, 0x8, R154 ;  /* 0x0000000805117824 */ /* 0x000fce00078e029a */
.L_x_1312:
[----:B------:R-:W-:Y:S01]  /*0d20*/  ULDC.64 UR8, c[0x0][0xa28] ;  /* 0x00028a0000087ab9 */ /* 0x000fe20000000a00 */
[----:B------:R-:W-:Y:S01]  /*0d30*/  ULDC UR4, c[0x0][0x424] ;  /* 0x0001090000047ab9 */ /* 0x000fe20000000800 */
[----:B------:R-:W-:-:S04]  /*0d40*/  UISETP.NE.U32.AND UP0, UPT, UR8, URZ, UPT ;  /* 0x0000003f0800728c */ /* 0x000fc8000bf05070 */
[----:B------:R-:W-:-:S03]  /*0d50*/  UISETP.NE.AND.EX UP0, UPT, UR9, URZ, UPT, UP0 ;  /* 0x0000003f0900728c */ /* 0x000fc6000bf05300 */
[----:B------:R-:W-:Y:S02]  /*0d60*/  ULDC.64 UR8, c[0x0][0xa18] ;  /* 0x0002860000087ab9 */ /* 0x000fe40000000a00 */
[----:B------:R-:W-:Y:S01]  /*0d70*/  UISETP.NE.U32.AND UP1, UPT, UR8, URZ, UPT ;  /* 0x0000003f0800728c */ /* 0x000fe2000bf25070 */
[----:B------:R-:W-:-:S03]  /*0d80*/  PLOP3.LUT P0, PT, PT, PT, UP0, 0x80, 0x0 ;  /* 0x000000000000781c */ /* 0x000fc60003f0f008 */
[----:B------:R-:W-:-:S03]  /*0d90*/  UISETP.NE.AND.EX UP1, UPT, UR9, URZ, UPT, UP1 ;  /* 0x0000003f0900728c */ /* 0x000fc6000bf25310 */
[----:B------:R-:W-:Y:S02]  /*0da0*/  @UP0 ULDC.64 UR8, c[0x0][0xa28] ;  /* 0x00028a0000080ab9 */ /* 0x000fe40000000a00 */
[----:B------:R-:W-:Y:S01]  /*0db0*/  @UP0 UIMAD.WIDE UR8, UR6, 0x4, UR8 ;  /* 0x00000004060808a5 */ /* 0x000fe2000f8e0208 */
[----:B------:R-:W-:-:S05]  /*0dc0*/  PLOP3.LUT P2, PT, PT, PT, UP1, 0x80, 0x0 ;  /* 0x000000000000781c */ /* 0x000fca0003f4f018 */
[----:B------:R-:W-:Y:S01]  /*0dd0*/  @UP1 ULDC.64 UR10, c[0x0][0xa18] ;  /* 0x00028600000a1ab9 */ /* 0x000fe20000000a00 */
[----:B012---:R-:W-:Y:S02]  /*0de0*/  IMAD.U32 R2, RZ, RZ, UR8 ;  /* 0x00000008ff027e24 */ /* 0x007fe4000f8e00ff */
[----:B------:R-:W-:Y:S01]  /*0df0*/  IMAD.U32 R3, RZ, RZ, UR9 ;  /* 0x00000009ff037e24 */ /* 0x000fe2000f8e00ff */
[----:B------:R-:W-:-:S04]  /*0e00*/  @UP1 UIMAD.WIDE UR8, UR6, 0x4, UR10 ;  /* 0x00000004060818a5 */ /* 0x000fc8000f8e020a */
[----:B------:R-:W2:Y:S02]  /*0e10*/  @P0 LDG.E R2, desc[UR52][R2.64] ;  /* 0x0000003402020981 */ /* 0x000ea4000c1e1900 */
[----:B------:R-:W-:Y:S02]  /*0e20*/  IMAD.U32 R4, RZ, RZ, UR8 ;  /* 0x00000008ff047e24 */ /* 0x000fe4000f8e00ff */
[----:B------:R-:W-:Y:S01]  /*0e30*/  IMAD.U32 R5, RZ, RZ, UR9 ;  /* 0x00000009ff057e24 */ /* 0x000fe2000f8e00ff */
[----:B------:R-:W-:-:S04]  /*0e40*/  ULDC.64 UR8, c[0x0][0x418] ;  /* 0x0001060000087ab9 */ /* 0x000fc80000000a00 */
[----:B------:R-:W3:Y:S01]  /*0e50*/  @P2 LDG.E R4, desc[UR52][R4.64] ;  /* 0x0000003404042981 */ /* 0x000ee2000c1e1900 */
[----:B------:R-:W-:Y:S01]  /*0e60*/  UISETP.NE.U32.AND UP0, UPT, UR8, URZ, UPT ;  /* 0x0000003f0800728c */ /* 0x000fe2000bf05070 */
[----:B------:R-:W-:Y:S01]  /*0e70*/  UMOV UR41, URZ ;  /* 0x0000003f00297c82 */ /* 0x000fe20008000000 */
[----:B------:R-:W-:Y:S02]  /*0e80*/  UMOV UR38, UR7 ;  /* 0x0000000700267c82 */ /* 0x000fe40008000000 */
[----:B------:R-:W-:-:S03]  /*0e90*/  UISETP.NE.AND.EX UP0, UPT, UR9, URZ, UPT, UP0 ;  /* 0x0000003f0900728c */ /* 0x000fc6000bf05300 */
[----:B------:R-:W-:Y:S01]  /*0ea0*/  ULDC.64 UR8, c[0x0][0xa20] ;  /* 0x0002880000087ab9 */ /* 0x000fe20000000a00 */
[----:B------:R-:W-:Y:S01]  /*0eb0*/  USEL UR4, UR4, 0x1, UP0 ;  /* 0x0000000104047887 */ /* 0x000fe20008000000 */
[----:B------:R-:W-:Y:S01]  /*0ec0*/  ISETP.NE.U32.AND P1, PT, RZ, UR8, PT ;  /* 0x00000008ff007c0c */ /* 0x000fe2000bf25070 */
[----:B------:R-:W-:Y:S02]  /*0ed0*/  ULDC UR8, c[0x0][0x2f0] ;  /* 0x0000bc0000087ab9 */ /* 0x000fe40000000800 */
[----:B------:R-:W-:Y:S01]  /*0ee0*/  UIMAD UR4, UR4, UR8, URZ ;  /* 0x00000008040472a4 */ /* 0x000fe2000f8e023f */
[----:B------:R-:W-:Y:S02]  /*0ef0*/  ISETP.NE.AND.EX P1, PT, RZ, UR9, PT, P1 ;  /* 0x00000009ff007c0c */ /* 0x000fe4000bf25310 */
[----:B--2---:R-:W-:Y:S02]  /*0f00*/  @P0 R2UR UR41, R2 ;  /* 0x00000000022902ca */ /* 0x004fe400000e0000 */
[----:B---3--:R-:W-:Y:S01]  /*0f10*/  @P2 R2UR UR37, R4 ;  /* 0x00000000042522ca */ /* 0x008fe200000e0000 */
[----:B-----5:R-:W-:-:S14]  /*0f20*/  @P2 BRA `(.L_x_1217) ;  /* 0x0000000000382947 */ /* 0x020fdc0003800000 */
[----:B------:R-:W-:Y:S01]  /*0f30*/  ULDC.64 UR8, c[0x0][0xa00] ;  /* 0x0002800000087ab9 */ /* 0x000fe20000000a00 */
[----:B------:R-:W-:Y:S01]  /*0f40*/  ULDC UR37, c[0x0][0x288] ;  /* 0x0000a20000257ab9 */ /* 0x000fe20000000800 */
        /* <DEDUP_REMOVED lines=12> */
.L_x_1217:
[----:B------:R-:W-:Y:S01]  /*1010*/  UMOV UR39, UR6 ;  /* 0x0000000600277c82 */ /* 0x000fe20008000000 */
[----:B------:R-:W-:Y:S05]  /*1020*/  @!P1 BRA `(.L_x_1218) ;  /* 0x00000000001c9947 */ /* 0x000fea0003800000 */
[----:B------:R-:W-:Y:S02]  /*1030*/  ULDC.64 UR8, c[0x0][0xa20] ;  /* 0x0002880000087ab9 */ /* 0x000fe40000000a00 */
[----:B------:R-:W-:-:S06]  /*1040*/  UIMAD.WIDE UR6, UR6, 0x4, UR8 ;  /* 0x00000004060678a5 */ /* 0x000fcc000f8e0208 */
[----:B------:R-:W-:Y:S02]  /*1050*/  IMAD.U32 R2, RZ, RZ, UR6 ;  /* 0x00000006ff027e24 */ /* 0x000fe4000f8e00ff */
[----:B------:R-:W-:-:S05]  /*1060*/  IMAD.U32 R3, RZ, RZ, UR7 ;  /* 0x00000007ff037e24 */ /* 0x000fca000f8e00ff */
[----:B------:R-:W2:Y:S02]  /*1070*/  LDG.E R2, desc[UR52][R2.64] ;  /* 0x0000003402027981 */ /* 0x000ea4000c1e1900 */
[----:B--2---:R-:W-:Y:S01]  /*1080*/  R2UR UR4, R2 ;  /* 0x00000000020472ca */ /* 0x004fe200000e0000 */
[----:B------:R-:W-:-:S14]  /*1090*/  BRA `(.L_x_1219) ;  /* 0x0000000000347947 */ /* 0x000fdc0003800000 */
.L_x_1218:
        /* <DEDUP_REMOVED lines=13> */
.L_x_1219:
[----:B------:R-:W-:Y:S01]  /*1170*/  ULDC UR6, c[0x0][0x448] ;  /* 0x0001120000067ab9 */ /* 0x000fe20000000800 */
[----:B------:R-:W-:Y:S02]  /*1180*/  UIMAD UR40, UR5, 0xc0, URZ ;  /* 0x000000c0052878a4 */ /* 0x000fe4000f8e023f */
[----:B------:R-:W-:Y:S02]  /*1190*/  UISETP.NE.AND UP0, UPT, UR6, 0x1, UPT ;  /* 0x000000010600788c */ /* 0x000fe4000bf05270 */
[----:B------:R-:W-:Y:S02]  /*11a0*/  UIADD3 UR8, UR40, 0xbf, URZ ;  /* 0x000000bf28087890 */ /* 0x000fe4000fffe03f */
[----:B------:R-:W-:Y:S02]  /*11b0*/  UIADD3 UR41, -UR41, UR4, URZ ;  /* 0x0000000429297290 */ /* 0x000fe4000fffe13f */
[----:B------:R-:W-:Y:S01]  /*11c0*/  UP2UR UR51, UPR, URZ, 0x1 ;  /* 0x000000013f337883 */ /* 0x000fe20008000000 */
[----:B------:R-:W-:Y:S01]  /*11d0*/  ULDC.64 UR4, c[0x0][0x9e0] ;  /* 0x0002780000047ab9 */ /* 0x000fe20000000a00 */
[----:B------:R-:W-:-:S03]  /*11e0*/  UIADD3 UR9, UR41, 0x1, -UR37 ;  /* 0x0000000129097890 */ /* 0x000fc6000fffe825 */
[----:B------:R-:W-:Y:S01]  /*11f0*/  @UP0 ULDC UR6, c[0x0][0x44c] ;  /* 0x0001130000060ab9 */ /* 0x000fe20000000800 */
[----:B------:R-:W-:Y:S01]  /*1200*/  @UP0 ULDC UR10, c[0x0][0x450] ;  /* 0x00011400000a0ab9 */ /* 0x000fe20000000800 */
[----:B------:R-:W-:-:S04]  /*1210*/  UIMAD.WIDE.U32 UR6, UR8, UR6, URZ ;  /* 0x00000006080672a5 */ /* 0x000fc8000f8e003f */
[----:B------:R-:W-:Y:S02]  /*1220*/  @UP0 USHF.R.U32.HI UR8, URZ, UR10, UR7 ;  /* 0x0000000a3f080299 */ /* 0x000fe40008011607 */
[----:B------:R-:W-:Y:S02]  /*1230*/  UISETP.GE.AND UP0, UPT, UR5, 0x1, UPT ;  /* 0x000000010500788c */ /* 0x000fe4000bf06270 */
[----:B------:R-:W-:Y:S02]  /*1240*/  UIADD3 UR8, UR9, UR8, URZ ;  /* 0x0000000809087290 */ /* 0x000fe4000fffe03f */
[----:B------:R-:W-:Y:S02]  /*1250*/  UP2UR UR50, UPR, URZ, 0x1 ;  /* 0x000000013f327883 */ /* 0x000fe40008000000 */
[----:B------:R-:W-:Y:S01]  /*1260*/  PLOP3.LUT P0, PT, PT, PT, UP0, 0x40, 0x0 ;  /* 0x000000000000781c */ /* 0x000fe20003f0e808 */
[----:B------:R-:W-:-:S06]  /*1270*/  UIADD3 UR4, UR8, UR4, URZ ;  /* 0x0000000408047290 */ /* 0x000fcc000fffe03f */
[----:B------:R-:W-:-:S06]  /*1280*/  IMAD.U32 R0, RZ, RZ, UR4 ;  /* 0x00000004ff007e24 */ /* 0x000fcc000f8e00ff */
[----:B------:R-:W-:Y:S05]  /*1290*/  @P0 BRA `(.L_x_1220) ;  /* 0x0000000000400947 */ /* 0x000fea0003800000 */
        /* <DEDUP_REMOVED lines=10> */
.L_x_1221:
[----:B------:R-:W-:-:S11]  /*1340*/  UISETP.NE.AND UP0, UPT, UR5, 0x1, UPT ;  /* 0x000000010500788c */ /* 0x000fd6000bf05270 */
[----:B------:R-:W-:Y:S02]  /*1350*/  @UP0 ULDC.64 UR8, c[0x0][0x9e8] ;  /* 0x00027a0000080ab9 */ /* 0x000fe40000000a00 */
[----:B------:R-:W-:-:S04]  /*1360*/  UIMAD.WIDE.U32 UR6, UR4, UR8, URZ ;  /* 0x00000008040672a5 */ /* 0x000fc8000f8e003f */
[----:B------:R-:W-:-:S12]  /*1370*/  @UP0 USHF.R.U32.HI UR4, URZ, UR9, UR7 ;  /* 0x000000093f040299 */ /* 0x000fd80008011607 */
.L_x_1222:
[----:B------:R-:W-:-:S06]  /*1380*/  UIMAD UR4, UR4, UR5, UR5 ;  /* 0x00000005040472a4 */ /* 0x000fcc000f8e0205 */
[----:B------:R-:W-:-:S07]  /*1390*/  VIMNMX R0, R0, UR4, PT ;  /* 0x0000000400007c48 */ /* 0x000fce000bfe0100 */
.L_x_1220:
[----:B------:R-:W-:Y:S01]  /*13a0*/  UISETP.NE.AND UP0, UPT, UR51, URZ, UPT ;  /* 0x0000003f3300728c */ /* 0x000fe2000bf05270 */
[----:B------:R-:W-:Y:S01]  /*13b0*/  VIADD R0, R0, 0x7f ;  /* 0x0000007f00007836 */ /* 0x000fe20000000000 */
[----:B------:R-:W-:Y:S01]  /*13c0*/  UMOV UR9, UR40 ;  /* 0x0000002800097c82 */ /* 0x000fe20008000000 */
[----:B------:R-:W-:Y:S02]  /*13d0*/  UIADD3 UR4, UR41, 0x7f, URZ ;  /* 0x0000007f29047890 */ /* 0x000fe4000fffe03f */
[----:B------:R-:W-:Y:S01]  /*13e0*/  UIADD3 UR54, UR41, -UR37, URZ ;  /* 0x8000002529367290 */ /* 0x000fe2000fffe03f */
        /* <DEDUP_REMOVED lines=27> */
.L_x_1224:
[----:B------:R-:W-:-:S11]  /*15a0*/  UISETP.NE.AND UP0, UPT, UR5, 0x1, UPT ;  /* 0x000000010500788c */ /* 0x000fd6000bf05270 */
[----:B------:R-:W-:Y:S02]  /*15b0*/  @UP0 ULDC.64 UR10, c[0x0][0x9e8] ;  /* 0x00027a00000a0ab9 */ /* 0x000fe40000000a00 */
[----:B------:R-:W-:-:S04]  /*15c0*/  UIMAD.WIDE.U32 UR6, UR4, UR10, URZ ;  /* 0x0000000a040672a5 */ /* 0x000fc8000f8e003f */
[----:B------:R-:W-:-:S12]  /*15d0*/  @UP0 USHF.R.U32.HI UR4, URZ, UR11, UR7 ;  /* 0x0000000b3f040299 */ /* 0x000fd80008011607 */
.L_x_1225:
[----:B------:R-:W-:-:S04]  /*15e0*/  UIMAD UR4, UR4, UR5, URZ ;  /* 0x00000005040472a4 */ /* 0x000fc8000f8e023f */
[----:B------:R-:W-:-:S04]  /*15f0*/  UISETP.LT.AND UP0, UPT, UR9, UR4, UPT ;  /* 0x000000040900728c */ /* 0x000fc8000bf01270 */
[----:B------:R-:W-:-:S12]  /*1600*/  USEL UR9, UR9, UR4, !UP0 ;  /* 0x0000000409097287 */ /* 0x000fd8000c000000 */
.L_x_1223:
[----:B------:R-:W-:Y:S01]  /*1610*/  USHF.R.S32.HI UR4, URZ, 0x1f, UR9 ;  /* 0x0000001f3f047899 */ /* 0x000fe20008011409 */
[----:B------:R-:W-:Y:S02]  /*1620*/  PLOP3.LUT P0, PT, PT, PT, PT, 0x80, 0x0 ;  /* 0x000000000000781c */ /* 0x000fe40003f0f070 */
[----:B------:R-:W-:Y:S02]  /*1630*/  CS2R R20, SRZ ;  /* 0x0000000000147805 */ /* 0x000fe4000001ff00 */
[----:B------:R-:W-:Y:S01]  /*1640*/  CS2R R118, SRZ ;  /* 0x0000000000767805 */ /* 0x000fe2000001ff00 */
[----:B------:R-:W-:Y:S01]  /*1650*/  ULEA.HI UR4, UR4, UR9, URZ, 0x7 ;  /* 0x0000000904047291 */ /* 0x000fe2000f8f383f */
[----:B------:R-:W-:Y:S02]  /*1660*/  CS2R R116, SRZ ;  /* 0x0000000000747805 */ /* 0x000fe4000001ff00 */
[----:B------:R-:W-:Y:S02]  /*1670*/  CS2R R114, SRZ ;  /* 0x0000000000727805 */ /* 0x000fe4000001ff00 */
[----:B------:R-:W-:Y:S01]  /*1680*/  CS2R R112, SRZ ;  /* 0x0000000000707805 */ /* 0x000fe2000001ff00 */
[----:B------:R-:W-:Y:S01]  /*1690*/  USHF.R.S32.HI UR4, URZ, 0x7, UR4 ;  /* 0x000000073f047899 */ /* 0x000fe20008011404 */
[----:B------:R-:W-:Y:S01]  /*16a0*/  CS2R R14, SRZ ;  /* 0x00000000000e7805 */ /* 0x000fe2000001ff00 */
[----:B------:R-:W-:Y:S01]  /*16b0*/  IMAD.MOV.U32 R110, RZ, RZ, RZ ;  /* 0x000000ffff6e7224 */ /* 0x000fe200078e00ff */
[----:B------:R-:W-:Y:S01]  /*16c0*/  CS2R R24, SRZ ;  /* 0x0000000000187805 */ /* 0x000fe2000001ff00 */
[----:B------:R-:W-:Y:S01]  /*16d0*/  UISETP.LT.AND UP0, UPT, URZ, UR4, UPT ;  /* 0x000000043f00728c */ /* 0x000fe2000bf01270 */
[----:B------:R-:W-:Y:S01]  /*16e0*/  CS2R R12, SRZ ;  /* 0x00000000000c7805 */ /* 0x000fe2000001ff00 */
[----:B------:R-:W-:Y:S01]  /*16f0*/  IMAD.MOV.U32 R106, RZ, RZ, RZ ;  /* 0x000000ffff6a7224 */ /* 0x000fe200078e00ff */
[----:B------:R-:W-:Y:S01]  /*1700*/  CS2R R102, SRZ ;  /* 0x0000000000667805 */ /* 0x000fe2000001ff00 */
[----:B------:R-:W-:Y:S01]  /*1710*/  USEL UR42, URZ, UR4, !UP0 ;  /* 0x000000043f2a7287 */ /* 0x000fe2000c000000 */
[----:B------:R-:W-:Y:S01]  /*1720*/  IMAD.MOV.U32 R27, RZ, RZ, RZ ;  /* 0x000000ffff1b7224 */ /* 0x000fe200078e00ff */
[----:B------:R-:W-:-:S02]  /*1730*/  CS2R R100, SRZ ;  /* 0x0000000000647805 */ /* 0x000fc4000001ff00 */
[----:B------:R-:W-:Y:S02]  /*1740*/  CS2R R98, SRZ ;  /* 0x0000000000627805 */ /* 0x000fe4000001ff00 */
[----:B------:R-:W-:Y:S02]  /*1750*/  CS2R R96, SRZ ;  /* 0x0000000000607805 */ /* 0x000fe4000001ff00 */
[----:B------:R-:W-:Y:S02]  /*1760*/  CS2R R94, SRZ ;  /* 0x00000000005e7805 */ /* 0x000fe4000001ff00 */
[----:B------:R-:W-:Y:S02]  /*1770*/  ISETP.GT.AND P1, PT, R88, UR42, PT ;  /* 0x0000002a58007c0c */ /* 0x000fe4000bf24270 */
[----:B------:R-:W-:Y:S02]  /*1780*/  CS2R R92, SRZ ;  /* 0x00000000005c7805 */ /* 0x000fe4000001ff00 */
[----:B------:R-:W-:Y:S01]  /*1790*/  CS2R R90, SRZ ;  /* 0x00000000005a7805 */ /* 0x000fe2000001ff00 */
[----:B------:R-:W-:-:S08]  /*17a0*/  IMAD.MOV.U32 R89, RZ, RZ, RZ ;  /* 0x000000ffff597224 */ /* 0x000fd000078e00ff */
        /* <DEDUP_REMOVED lines=32> */
.L_x_1227:
        /* <DEDUP_REMOVED lines=9> */
.L_x_1405:
[----:B------:R-:W-:Y:S05]  /*1a40*/  @!P0 BRA `(.L_x_1229) ;  /* 0x0000000000048947 */ /* 0x000fea0003800000 */
[----:B------:R-:W-:Y:S01]  /*1a50*/  BPT.TRAP 0x1 ;  /* 0x000000040000795c */ /* 0x000fe20000300000 */
.L_x_1229:
[----:B0-----:R-:W-:Y:S02]  /*1a60*/  IMAD.U32 R3, RZ, RZ, UR46 ;  /* 0x0000002eff037e24 */ /* 0x001fe4000f8e00ff */
[----:B------:R-:W-:-:S03]  /*1a70*/  IMAD.U32 R0, RZ, RZ, UR47 ;  /* 0x0000002fff007e24 */ /* 0x000fc6000f8e00ff */
[----:B------:R-:W-:Y:S02]  /*1a80*/  LEA R3, R3, UR45, 0x3 ;  /* 0x0000002d03037c11 */ /* 0x000fe4000f8e18ff */
[----:B------:R-:W-:-:S04]  /*1a90*/  SHF.L.U32 R0, R0, 0x1f, RZ ;  /* 0x0000001f00007819 */ /* 0x000fc800000006ff */
[----:B------:R0:W1:Y:S01]  /*1aa0*/  SYNCS.PHASECHK.TRANS64.TRYWAIT P1, [R3+URZ+0x16830], R0 ;  /* 0x01683000030075a7 */ /* 0x000062000802017f */
[----:B------:R-:W-:Y:S05]  /*1ab0*/  @!P0 BRA `(.L_x_1230) ;  /* 0x0000000000048947 */ /* 0x000fea0003800000 */
[----:B------:R-:W-:Y:S01]  /*1ac0*/  BPT.TRAP 0x1 ;  /* 0x000000040000795c */ /* 0x000fe20000300000 */
.L_x_1230:
[----:B-1----:R-:W-:Y:S05]  /*1ad0*/  @P1 BRA `(.L_x_1231) ;  /* 0x0000000000081947 */ /* 0x002fea0003800000 */
[----:B------:R-:W1:Y:S02]  /*1ae0*/  SYNCS.PHASECHK.TRANS64.TRYWAIT P1, [R3+URZ+0x16830], R0 ;  /* 0x01683000030075a7 */ /* 0x000e64000802017f */
[----:B-1----:R-:W-:Y:S05]  /*1af0*/  @!P1 BRA `(.L_x_1232) ;  /* 0x0000012c00749947 */ /* 0x002fea0003800000 */
.L_x_1231:
        /* <DEDUP_REMOVED lines=35> */
.L_x_1233:
[----:B------:R-:W-:Y:S01]  /*1d30*/  UISETP.NE.AND UP1, UPT, UR51, URZ, UPT ;  /* 0x0000003f3300728c */ /* 0x000fe2000bf25270 */
[----:B01----:R-:W-:Y:S01]  /*1d40*/  VIADD R0, R17, UR40 ;  /* 0x0000002811007c36 */ /* 0x003fe20008000000 */
[----:B------:R-:W-:Y:S01]  /*1d50*/  R2UR UR6, R3 ;  /* 0x00000000030672ca */ /* 0x000fe200000e0000 */
[----:B------:R-:W-:Y:S01]  /*1d60*/  IMAD.MOV.U32 R3, RZ, RZ, -0x80 ;  /* 0xffffff80ff037424 */ /* 0x000fe200078e00ff */
[----:B------:R-:W-:Y:S01]  /*1d70*/  UISETP.NE.AND UP0, UPT, UR50, URZ, UPT ;  /* 0x0000003f3200728c */ /* 0x000fe2000bf05270 */
[----:B------:R-:W-:Y:S01]  /*1d80*/  IMAD.U32 R7, RZ, RZ, UR37 ;  /* 0x00000025ff077e24 */ /* 0x000fe2000f8e00ff */
[----:B------:R-:W-:Y:S01]  /*1d90*/  PLOP3.LUT P1, PT, PT, PT, UP1, 0x80, 0x0 ;  /* 0x000000000000781c */ /* 0x000fe20003f2f018 */
[----:B------:R-:W-:Y:S01]  /*1da0*/  IMAD R10, R88, R3, 0x80 ;  /* 0x00000080580a7424 */ /* 0x000fe200078e0203 */
[----:B------:R-:W-:Y:S01]  /*1db0*/  PLOP3.LUT P2, PT, PT, PT, UP1, 0x80, 0x0 ;  /* 0x000000000000781c */ /* 0x000fe20003f4f018 */
[----:B------:R-:W-:Y:S01]  /*1dc0*/  ULDC UR22, c[0x0][0x9dc] ;  /* 0x0002770000167ab9 */ /* 0x000fe20000000800 */
[----:B------:R-:W-:Y:S01]  /*1dd0*/  ULDC UR11, c[0x0][0x9e0] ;  /* 0x00027800000b7ab9 */ /* 0x000fe20000000800 */
[----:B------:R-:W-:Y:S01]  /*1de0*/  @UP1 ULDC UR7, c[0x0][0x44c] ;  /* 0x0001130000071ab9 */ /* 0x000fe20000000800 */
[----:B------:R-:W-:Y:S01]  /*1df0*/  VIADD R3, R10, 0x1 ;  /* 0x000000010a037836 */ /* 0x000fe20000000000 */
[----:B------:R-:W-:-:S02]  /*1e00*/  LEA R8, R88, 0xffffff80, 0x7 ;  /* 0xffffff8058087811 */ /* 0x000fc400078e38ff */
[----:B------:R-:W-:-:S04]  /*1e10*/  UIADD3 UR6, UR6, 0x16840, URZ ;  /* 0x0001684006067890 */ /* 0x000fc8000fffe03f */
[----:B------:R-:W-:Y:S01]  /*1e20*/  @P1 IMAD.HI.U32 R2, R0, UR7, RZ ;  /* 0x0000000700021c27 */ /* 0x000fe2000f8e00ff */
[----:B------:R-:W-:Y:S01]  /*1e30*/  @UP1 ULDC UR7, c[0x0][0x450] ;  /* 0x0001140000071ab9 */ /* 0x000fe20000000800 */
[----:B------:R-:W-:Y:S01]  /*1e40*/  UPRMT UR6, UR43, 0x654, UR6 ;  /* 0x000006542b067896 */ /* 0x000fe20008000006 */
[----:B------:R-:W-:Y:S02]  /*1e50*/  PLOP3.LUT P1, PT, PT, PT, UP0, 0x40, 0x0 ;  /* 0x000000000000781c */ /* 0x000fe40003f2e808 */
[----:B------:R-:W-:Y:S01]  /*1e60*/  @P2 SHF.R.U32.HI R0, RZ, UR7, R2 ;  /* 0x00000007ff002c19 */ /* 0x000fe20008011602 */
[----:B------:R-:W-:Y:S02]  /*1e70*/  IMAD R2, R16, -0x2, R3 ;  /* 0xfffffffe10027824 */ /* 0x000fe400078e0203 */
[----:B------:R-:W-:Y:S02]  /*1e80*/  VIADD R3, R10, UR41 ;  /* 0x000000290a037c36 */ /* 0x000fe40008000000 */
[----:B------:R-:W0:Y:S01]  /*1e90*/  SHFL.IDX PT, R5, R0, RZ, 0x1c1f ;  /* 0x001c1fff00057589 */ /* 0x000e2200000e0000 */
[----:B------:R-:W-:Y:S01]  /*1ea0*/  SYNCS.ARRIVE.TRANS64.RED.A1T0 RZ, [UR6], RZ ;  /* 0x000000ffffff79a7 */ /* 0x000fe20008100406 */
[----:B------:R-:W-:Y:S01]  /*1eb0*/  ULOP3.LUT UR6, URZ, UR22, URZ, 0x33, !UPT ;  /* 0x000000163f067292 */ /* 0x000fe2000f8e333f */
[----:B------:R-:W-:Y:S01]  /*1ec0*/  IADD3 R2, -R7, UR41, R2 ;  /* 0x0000002907027c10 */ /* 0x000fe2000fffe102 */
[----:B------:R-:W-:-:S04]  /*1ed0*/  IMAD R12, R16, -0x2, R3 ;  /* 0xfffffffe100c7824 */ /* 0x000fc800078e0203 */
[C---:B------:R-:W-:Y:S02]  /*1ee0*/  VIADD R95, R2.reuse, UR11 ;  /* 0x0000000b025f7c36 */ /* 0x040fe40008000000 */
[----:B------:R-:W-:-:S03]  /*1ef0*/  VIADD R14, R2, UR6 ;  /* 0x00000006020e7c36 */ /* 0x000fc60008000000 */
[----:B0-----:R-:W-:Y:S01]  /*1f00*/  VIADDMNMX R2, R5, R95, R12, PT ;  /* 0x0000005f05027246 */ /* 0x001fe2000380010c */
[----:B------:R-:W-:Y:S01]  /*1f10*/  IMAD.IADD R4, R14, 0x1, R5 ;  /* 0x000000010e047824 */ /* 0x000fe200078e0205 */
[----:B------:R-:W-:Y:S06]  /*1f20*/  @P1 BRA `(.L_x_1234) ;  /* 0x0000000000641947 */ /* 0x000fec0003800000 */
[----:B------:R-:W-:Y:S01]  /*1f30*/  IMAD.U32 R6, RZ, RZ, UR37 ;  /* 0x00000025ff067e24 */ /* 0x000fe2000f8e00ff */
[----:B------:R-:W-:Y:S04]  /*1f40*/  BSSY B0, `(.L_x_1235) ;  /* 0x0000013000007945 */ /* 0x000fe80003800000 */
[----:B------:R-:W-:-:S04]  /*1f50*/  IADD3 R3, -R6, UR41, R5 ;  /* 0x0000002906037c10 */ /* 0x000fc8000fffe105 */
        /* <DEDUP_REMOVED lines=11> */
.L_x_1236:
[----:B------:R-:W-:Y:S02]  /*2010*/  ULDC UR6, c[0x0][0x9e4] ;  /* 0x0002790000067ab9 */ /* 0x000fe40000000800 */
[----:B------:R-:W-:-:S05]  /*2020*/  IMAD.U32 R5, RZ, RZ, UR6 ;  /* 0x00000006ff057e24 */ /* 0x000fca000f8e00ff */
[----:B------:R-:W-:-:S13]  /*2030*/  ISETP.NE.AND P1, PT, R5, 0x1, PT ;  /* 0x000000010500780c */ /* 0x000fda0003f25270 */
[----:B------:R-:W0:Y:S02]  /*2040*/  @P1 LDC.64 R6, c[0x0][0x9e8] ;  /* 0x00027a00ff061b82 */ /* 0x000e240000000a00 */
[----:B0-----:R-:W-:-:S05]  /*2050*/  @P1 IMAD.HI.U32 R6, R3, R6, RZ ;  /* 0x0000000603061227 */ /* 0x001fca00078e00ff */
[----:B------:R-:W-:-:S07]  /*2060*/  @P1 SHF.R.U32.HI R3, RZ, R7, R6 ;  /* 0x00000007ff031219 */ /* 0x000fce0000011606 */
.L_x_1237:
[----:B------:R-:W-:Y:S05]  /*2070*/  BSYNC B0 ;  /* 0x0000000000007941 */ /* 0x000fea0003800000 */
.L_x_1235:
[----:B------:R-:W-:-:S04]  /*2080*/  IMAD R3, R3, R5, -R8 ;  /* 0x0000000503037224 */ /* 0x000fc800078e0a08 */
[----:B------:R-:W-:-:S05]  /*2090*/  IMAD R3, R16, -0x2, R3 ;  /* 0xfffffffe10037824 */ /* 0x000fca00078e0203 */
[----:B------:R-:W-:Y:S02]  /*20a0*/  VIADDMNMX R2, R3, R5, R2, PT ;  /* 0x0000000503027246 */ /* 0x000fe40003800102 */
[----:B------:R-:W-:-:S07]  /*20b0*/  VIMNMX R4, R4, R3, !PT ;  /* 0x0000000304047248 */ /* 0x000fce0007fe0100 */
.L_x_1234:
[----:B------:R-:W2:Y:S01]  /*20c0*/  LDL.LU R20, [R1] ;  /* 0x0000000001147983 */ /* 0x000ea20000300800 */
[C---:B------:R-:W-:Y:S01]  /*20d0*/  ISETP.GE.AND P6, PT, R10.reuse, 0xa, PT ;  /* 0x0000000a0a00780c */ /* 0x040fe20003fc6270 */
[----:B------:R-:W-:Y:S01]  /*20e0*/  UISETP.NE.AND UP0, UPT, UR50, URZ, UPT ;  /* 0x0000003f3200728c */ /* 0x000fe2000bf05270 */
[C---:B------:R-:W-:Y:S01]  /*20f0*/  ISETP.GE.AND P1, PT, R10.reuse, 0x2, PT ;  /* 0x000000020a00780c */ /* 0x040fe20003f26270 */
[----:B------:R-:W0:Y:S01]  /*2100*/  SHFL.IDX PT, R97, R0, 0x1, 0x1c1f ;  /* 0x003c1f0000617f89 */ /* 0x000e2200000e0000 */
[C---:B------:R-:W-:Y:S02]  /*2110*/  ISETP.GE.AND P2, PT, R10.reuse, 0x9, PT ;  /* 0x000000090a00780c */ /* 0x040fe40003f46270 */
[----:B------:R-:W-:Y:S02]  /*2120*/  ISETP.GE.AND P5, PT, R10, 0x11, PT ;  /* 0x000000110a00780c */ /* 0x000fe40003fa6270 */
[C---:B------:R-:W-:Y:S02]  /*2130*/  ISETP.GT.AND P4, PT, R4.reuse, 0x1, !P1 ;  /* 0x000000010400780c */ /* 0x040fe40004f84270 */
[----:B------:R-:W-:-:S02]  /*2140*/  ISETP.GT.AND P3, PT, R4, 0x8, !P2 ;  /* 0x000000080400780c */ /* 0x000fc40005764270 */
[C---:B------:R-:W-:Y:S02]  /*2150*/  ISETP.LT.OR P4, PT, R2.reuse, 0x2, P4 ;  /* 0x000000020200780c */ /* 0x040fe40002781670 */
[----:B------:R-:W-:Y:S02]  /*2160*/  ISETP.LT.OR P3, PT, R2, 0x9, P3 ;  /* 0x000000090200780c */ /* 0x000fe40001f61670 */
[----:B------:R-:W-:Y:S02]  /*2170*/  FSEL R125, R25, -INF , !P4 ;  /* 0xff800000197d7808 */ /* 0x000fe40006000000 */
[----:B------:R-:W-:Y:S02]  /*2180*/  FSEL R123, R28, -INF , !P3 ;  /* 0xff8000001c7b7808 */ /* 0x000fe40005800000 */
[C---:B------:R-:W-:Y:S02]  /*2190*/  ISETP.GT.AND P4, PT, R4.reuse, 0x9, !P6 ;  /* 0x000000090400780c */ /* 0x040fe40007784270 */
[----:B------:R-:W-:-:S02]  /*21a0*/  ISETP.GT.AND P3, PT, R4, 0x10, !P5 ;  /* 0x000000100400780c */ /* 0x000fc40006f64270 */
[C---:B------:R-:W-:Y:S02]  /*21b0*/  ISETP.LT.OR P4, PT, R2.reuse, 0xa, P4 ;  /* 0x0000000a0200780c */ /* 0x040fe40002781670 */
[----:B------:R-:W-:Y:S01]  /*21c0*/  ISETP.LT.OR P3, PT, R2, 0x11, P3 ;  /* 0x000000110200780c */ /* 0x000fe20001f61670 */
[----:B0-----:R-:W-:Y:S01]  /*21d0*/  IMAD.IADD R6, R14, 0x1, R97 ;  /* 0x000000010e067824 */ /* 0x001fe200078e0261 */
[----:B------:R-:W-:Y:S02]  /*21e0*/  FSEL R121, R29, -INF , !P4 ;  /* 0xff8000001d797808 */ /* 0x000fe40006000000 */
[----:B------:R-:W-:Y:S02]  /*21f0*/  ISETP.GE.AND P4, PT, R10, 0x19, PT ;  /* 0x000000190a00780c */ /* 0x000fe40003f86270 */
[----:B------:R-:W-:Y:S02]  /*2200*/  FSEL R119, R32, -INF , !P3 ;  /* 0xff80000020777808 */ /* 0x000fe40005800000 */
[----:B--2---:R-:W-:-:S04]  /*2210*/  LOP3.LUT R20, R20, 0xfffffffb, RZ, 0xc0, !PT ;  /* 0xfffffffb14147812 */ /* 0x004fc800078ec0ff */
[----:B------:R-:W-:-:S04]  /*2220*/  @P6 LOP3.LUT R20, R20, 0x4, RZ, 0xfc, !PT ;  /* 0x0000000414146812 */ /* 0x000fc800078efcff */
[----:B------:R-:W-:-:S04]  /*2230*/  LOP3.LUT R20, R20, 0xfffffff7, RZ, 0xc0, !PT ;  /* 0xfffffff714147812 */ /* 0x000fc800078ec0ff */
[----:B------:R-:W-:Y:S02]  /*2240*/  @P5 LOP3.LUT R20, R20, 0x8, RZ, 0xfc, !PT ;  /* 0x0000000814145812 */ /* 0x000fe400078efcff */
[----:B------:R-:W-:Y:S02]  /*2250*/  ISETP.GE.AND P5, PT, R10, 0x12, PT ;  /* 0x000000120a00780c */ /* 0x000fe40003fa6270 */
[----:B------:R-:W-:Y:S02]  /*2260*/  LOP3.LUT R20, R20, 0xffffffef, RZ, 0xc0, !PT ;  /* 0xffffffef14147812 */ /* 0x000fe400078ec0ff */
[----:B------:R-:W-:-:S04]  /*2270*/  ISETP.GT.AND P3, PT, R4, 0x11, !P5 ;  /* 0x000000110400780c */ /* 0x000fc80006f64270 */
[----:B------:R-:W-:-:S04]  /*2280*/  ISETP.LT.OR P3, PT, R2, 0x12, P3 ;  /* 0x000000120200780c */ /* 0x000fc80001f61670 */
[----:B------:R-:W-:Y:S02]  /*2290*/  FSEL R33, R33, -INF , !P3 ;  /* 0xff80000021217808 */ /* 0x000fe40005800000 */
[----:B------:R-:W-:Y:S02]  /*22a0*/  @P5 LOP3.LUT R20, R20, 0x10, RZ, 0xfc, !PT ;  /* 0x0000001014145812 */ /* 0x000fe400078efcff */
[----:B------:R-:W-:Y:S02]  /*22b0*/  ISETP.GT.AND P3, PT, R4, 0x18, !P4 ;  /* 0x000000180400780c */ /* 0x000fe40006764270 */
[----:B------:R-:W-:Y:S02]  /*22c0*/  LOP3.LUT R20, R20, 0xfdffffff, RZ, 0xc0, !PT ;  /* 0xfdffffff14147812 */ /* 0x000fe400078ec0ff */
[----:B------:R-:W-:Y:S02]  /*22d0*/  ISETP.LT.OR P3, PT, R2, 0x19, P3 ;  /* 0x000000190200780c */ /* 0x000fe40001f61670 */
[----:B------:R-:W-:-:S02]  /*22e0*/  @P4 LOP3.LUT R20, R20, 0x2000000, RZ, 0xfc, !PT ;  /* 0x0200000014144812 */ /* 0x000fc400078efcff */
        /* <DEDUP_REMOVED lines=149> */
[----:B------:R-:W-:Y:S01]  /*2c40*/  VIADDMNMX R4, R97, R95, R12, PT ;  /* 0x0000005f61047246 */ /* 0x000fe2000380010c */
[----:B------:R0:W-:Y:S01]  /*2c50*/  STL [R1], R20 ;  /* 0x0000001401007387 */ /* 0x0001e20000100800 */
[----:B------:R-:W-:-:S04]  /*2c60*/  ISETP.LT.OR P6, PT, R2, 0x7a, P6 ;  /* 0x0000007a0200780c */ /* 0x000fc800037c1670 */
[----:B------:R-:W-:Y:S02]  /*2c70*/  FSEL R85, R85, -INF , !P6 ;  /* 0xff80000055557808 */ /* 0x000fe40007000000 */
[----:B------:R-:W-:-:S13]  /*2c80*/  PLOP3.LUT P6, PT, PT, PT, UP0, 0x40, 0x0 ;  /* 0x000000000000781c */ /* 0x000fda0003fce808 */
[----:B0-----:R-:W-:Y:S05]  /*2c90*/  @P6 BRA `(.L_x_1238) ;  /* 0x0000000000646947 */ /* 0x001fea0003800000 */
        /* <DEDUP_REMOVED lines=14> */
.L_x_1240:
[----:B------:R-:W-:Y:S02]  /*2d80*/  ULDC UR6, c[0x0][0x9e4] ;  /* 0x0002790000067ab9 */ /* 0x000fe40000000800 */
[----:B------:R-:W-:-:S05]  /*2d90*/  IMAD.U32 R2, RZ, RZ, UR6 ;  /* 0x00000006ff027e24 */ /* 0x000fca000f8e00ff */
[----:B------:R-:W-:-:S13]  /*2da0*/  ISETP.NE.AND P6, PT, R2, 0x1, PT ;  /* 0x000000010200780c */ /* 0x000fda0003fc5270 */
[----:B------:R-:W0:Y:S02]  /*2db0*/  @P6 LDC.64 R96, c[0x0][0x9e8] ;  /* 0x00027a00ff606b82 */ /* 0x000e240000000a00 */
[----:B0-----:R-:W-:-:S05]  /*2dc0*/  @P6 IMAD.HI.U32 R0, R95, R96, RZ ;  /* 0x000000605f006227 */ /* 0x001fca00078e00ff */
[----:B------:R-:W-:-:S07]  /*2dd0*/  @P6 SHF.R.U32.HI R95, RZ, R97, R0 ;  /* 0x00000061ff5f6219 */ /* 0x000fce0000011600 */
.L_x_1241:
[----:B------:R-:W-:Y:S05]  /*2de0*/  BSYNC B0 ;  /* 0x0000000000007941 */ /* 0x000fea0003800000 */
.L_x_1239:
[----:B------:R-:W-:-:S04]  /*2df0*/  IMAD R95, R95, R2, -R8 ;  /* 0x000000025f5f7224 */ /* 0x000fc800078e0a08 */
[----:B------:R-:W-:-:S05]  /*2e00*/  IMAD R95, R16, -0x2, R95 ;  /* 0xfffffffe105f7824 */ /* 0x000fca00078e025f */
[----:B------:R-:W-:Y:S02]  /*2e10*/  VIADDMNMX R4, R95, R2, R4, PT ;  /* 0x000000025f047246 */ /* 0x000fe40003800104 */
[----:B------:R-:W-:-:S07]  /*2e20*/  VIMNMX R6, R6, R95, !PT ;  /* 0x0000005f06067248 */ /* 0x000fce0007fe0100 */
.L_x_1238:
        /* <DEDUP_REMOVED lines=29> */
[----:B------:R-:W-:Y:S02]  /*3000*/  LOP3.LUT P1, RZ, R20, 0x2000000, RZ, 0xc0, !PT ;  /* 0x0200000014ff7812 */ /* 0x000fe4000782c0ff */
        /* <DEDUP_REMOVED lines=65> */
[C---:B------:R-:W-:Y:S01]  /*3420*/  LOP3.LUT P2, RZ, R20.reuse, 0x80, RZ, 0xc0, !PT ;  /* 0x0000008014ff7812 */ /* 0x040fe2000784c0ff */
        /* <DEDUP_REMOVED lines=79> */
[-CC-:B------:R-:W-:Y:S01]  /*3920*/  FFMA.FTZ R125, R125, R0.reuse, -R8.reuse ;  /* 0x000000007d7d7223 */ /* 0x180fe20000010808 */
[----:B------:R-:W-:Y:S01]  /*3930*/  ISETP.LT.OR P1, PT, R4, 0x69, P1 ;  /* 0x000000690400780c */ /* 0x000fe20000f21670 */
[--C-:B------:R-:W-:Y:S01]  /*3940*/  FFMA.FTZ R150, R123, R0, -R8.reuse ;  /* 0x000000007b967223 */ /* 0x100fe20000010808 */
[----:B------:R-:W-:Y:S01]  /*3950*/  FMNMX.FTZ R10, R111, R10, !PT ;  /* 0x0000000a6f0a7209 */ /* 0x000fe20007810000 */
[----:B------:R-:W-:Y:S01]  /*3960*/  MUFU.EX2 R148, R148 ;  /* 0x0000009400947308 */ /* 0x000fe20000000800 */
[----:B------:R-:W-:Y:S01]  /*3970*/  FSEL R49, R78, -INF , !P1 ;  /* 0xff8000004e317808 */ /* 0x000fe20004800000 */
[--C-:B------:R-:W-:Y:S01]  /*3980*/  FFMA.FTZ R128, R9, R0, -R8.reuse ;  /* 0x0000000009807223 */ /* 0x100fe20000010808 */
[----:B------:R-:W-:Y:S01]  /*3990*/  FMNMX.FTZ R10, R95, R10, !PT ;  /* 0x0000000a5f0a7209 */ /* 0x000fe20007810000 */
[-CC-:B------:R-:W-:Y:S01]  /*39a0*/  FFMA.FTZ R121, R121, R0.reuse, -R8.reuse ;  /* 0x0000000079797223 */ /* 0x180fe20000010808 */
[----:B------:R-:W-:Y:S01]  /*39b0*/  FSEL R53, R82, -INF , !P3 ;  /* 0xff80000052357808 */ /* 0x000fe20005800000 */
[--C-:B------:R-:W-:Y:S01]  /*39c0*/  FFMA.FTZ R144, R119, R0, -R8.reuse ;  /* 0x0000000077907223 */ /* 0x100fe20000010808 */
[----:B------:R-:W-:Y:S01]  /*39d0*/  FMNMX.FTZ R10, R109, R10, !PT ;  /* 0x0000000a6d0a7209 */ /* 0x000fe20007810000 */
[----:B------:R-:W0:Y:S01]  /*39e0*/  MUFU.EX2 R125, R125 ;  /* 0x0000007d007d7308 */ /* 0x000e220000000800 */
[----:B------:R-:W-:Y:S01]  /*39f0*/  ISETP.GT.AND P6, PT, R6, 0x79, !P6 ;  /* 0x000000790600780c */ /* 0x000fe200077c4270 */
[--C-:B------:R-:W-:Y:S01]  /*3a00*/  FFMA.FTZ R33, R33, R0, -R8.reuse ;  /* 0x0000000021217223 */ /* 0x100fe20000010808 */
[----:B------:R-:W-:Y:S01]  /*3a10*/  FMNMX.FTZ R10, R97, R10, !PT ;  /* 0x0000000a610a7209 */ /* 0x000fe20007810000 */
[-CC-:B------:R-:W-:Y:S01]  /*3a20*/  FFMA.FTZ R146, R93, R0.reuse, -R8.reuse ;  /* 0x000000005d927223 */ /* 0x180fe20000010808 */
[----:B------:R-:W-:Y:S01]  /*3a30*/  ISETP.LT.OR P6, PT, R4, 0x7a, P6 ;  /* 0x0000007a0400780c */ /* 0x000fe200037c1670 */
[--C-:B------:R-:W-:Y:S01]  /*3a40*/  FFMA.FTZ R37, R37, R0, -R8.reuse ;  /* 0x0000000025257223 */ /* 0x100fe20000010808 */
[----:B------:R-:W-:Y:S01]  /*3a50*/  FMNMX.FTZ R10, R107, R10, !PT ;  /* 0x0000000a6b0a7209 */ /* 0x000fe20007810000 */
[----:B------:R-:W1:Y:S01]  /*3a60*/  MUFU.EX2 R150, R150 ;  /* 0x0000009600967308 */ /* 0x000e620000000800 */
[----:B------:R-:W-:Y:S01]  /*3a70*/  FSEL R57, R86, -INF , !P5 ;  /* 0xff80000056397808 */ /* 0x000fe20006800000 */
[--C-:B------:R-:W-:Y:S01]  /*3a80*/  FFMA.FTZ R140, R91, R0, -R8.reuse ;  /* 0x000000005b8c7223 */ /* 0x100fe20000010808 */
[----:B------:R-:W-:Y:S01]  /*3a90*/  FMNMX.FTZ R10, R35, R10, !PT ;  /* 0x0000000a230a7209 */ /* 0x000fe20007810000 */
[-CC-:B------:R-:W-:Y:S01]  /*3aa0*/  FFMA.FTZ R41, R41, R0.reuse, -R8.reuse ;  /* 0x0000000029297223 */ /* 0x180fe20000010808 */
[----:B------:R-:W-:Y:S01]  /*3ab0*/  FSEL R87, R87, -INF , !P6 ;  /* 0xff80000057577808 */ /* 0x000fe20007000000 */
[--C-:B------:R-:W-:Y:S01]  /*3ac0*/  FFMA.FTZ R45, R45, R0, -R8.reuse ;  /* 0x000000002d2d7223 */ /* 0x100fe20000010808 */
[----:B------:R-:W-:Y:S01]  /*3ad0*/  FMNMX.FTZ R10, R105, R10, !PT ;  /* 0x0000000a690a7209 */ /* 0x000fe20007810000 */
[----:B------:R-:W2:Y:S01]  /*3ae0*/  MUFU.EX2 R121, R121 ;  /* 0x0000007900797308 */ /* 0x000ea20000000800 */
[-CC-:B------:R-:W-:Y:S01]  /*3af0*/  FFMA.FTZ R134, R15, R0.reuse, -R8.reuse ;  /* 0x000000000f867223 */ /* 0x180fe20000010808 */
[--C-:B------:R-:W-:Y:S01]  /*3b00*/  FFMA.FTZ R15, R61, R0, -R8.reuse ;  /* 0x000000003d0f7223 */ /* 0x100fe20000010808 */
[----:B------:R-:W-:Y:S01]  /*3b10*/  FMNMX.FTZ R10, R39, R10, !PT ;  /* 0x0000000a270a7209 */ /* 0x000fe20007810000 */
[-CC-:B------:R-:W-:Y:S01]  /*3b20*/  FFMA.FTZ R130, R11, R0.reuse, -R8.reuse ;  /* 0x000000000b827223 */ /* 0x180fe20000010808 */
[-CC-:B------:R-:W-:Y:S01]  /*3b30*/  FFMA.FTZ R124, R5, R0.reuse, -R8.reuse ;  /* 0x00000000057c7223 */ /* 0x180fe20000010808 */
[--C-:B------:R-:W-:Y:S01]  /*3b40*/  FFMA.FTZ R126, R7, R0, -R8.reuse ;  /* 0x00000000077e7223 */ /* 0x100fe20000010808 */
[----:B------:R-:W-:Y:S01]  /*3b50*/  FMNMX.FTZ R10, R103, R10, !PT ;  /* 0x0000000a670a7209 */ /* 0x000fe20007810000 */
[----:B------:R-:W3:Y:S01]  /*3b60*/  MUFU.EX2 R144, R144 ;  /* 0x0000009000907308 */ /* 0x000ee20000000800 */
[-CC-:B------:R-:W-:Y:S01]  /*3b70*/  FFMA.FTZ R120, R13, R0.reuse, -R8.reuse ;  /* 0x000000000d787223 */ /* 0x180fe20000010808 */
[--C-:B------:R-:W-:Y:S01]  /*3b80*/  FFMA.FTZ R122, R3, R0, -R8.reuse ;  /* 0x00000000037a7223 */ /* 0x100fe20000010808 */
[----:B------:R-:W-:Y:S01]  /*3b90*/  FMNMX.FTZ R10, R43, R10, !PT ;  /* 0x0000000a2b0a7209 */ /* 0x000fe20007810000 */
[-CC-:B------:R-:W-:Y:S01]  /*3ba0*/  FFMA.FTZ R61, R65, R0.reuse, -R8.reuse ;  /* 0x00000000413d7223 */ /* 0x180fe20000010808 */
[-CC-:B------:R-:W-:Y:S01]  /*3bb0*/  FFMA.FTZ R11, R69, R0.reuse, -R8.reuse ;  /* 0x00000000450b7223 */ /* 0x180fe20000010808 */
[--C-:B------:R-:W-:Y:S01]  /*3bc0*/  FFMA.FTZ R5, R73, R0, -R8.reuse ;  /* 0x0000000049057223 */ /* 0x100fe20000010808 */
[----:B------:R-:W-:Y:S01]  /*3bd0*/  FMNMX.FTZ R10, R101, R10, !PT ;  /* 0x0000000a650a7209 */ /* 0x000fe20007810000 */
[----:B------:R-:W4:Y:S01]  /*3be0*/  MUFU.EX2 R33, R33 ;  /* 0x0000002100217308 */ /* 0x000f220000000800 */
[-CC-:B------:R-:W-:Y:S01]  /*3bf0*/  FFMA.FTZ R7, R77, R0.reuse, -R8.reuse ;  /* 0x000000004d077223 */ /* 0x180fe20000010808 */
[--C-:B------:R-:W-:Y:S01]  /*3c00*/  FFMA.FTZ R13, R81, R0, -R8.reuse ;  /* 0x00000000510d7223 */ /* 0x100fe20000010808 */
[----:B------:R-:W-:Y:S01]  /*3c10*/  FMNMX.FTZ R10, R51, R10, !PT ;  /* 0x0000000a330a7209 */ /* 0x000fe20007810000 */
[----:B------:R-:W-:-:S03]  /*3c20*/  FFMA.FTZ R3, R85, R0, -R8 ;  /* 0x0000000055037223 */ /* 0x000fc60000010808 */
[----:B------:R-:W-:Y:S01]  /*3c30*/  FMNMX.FTZ R10, R55, R10, !PT ;  /* 0x0000000a370a7209 */ /* 0x000fe20007810000 */
[----:B------:R-:W5:Y:S03]  /*3c40*/  MUFU.EX2 R146, R146 ;  /* 0x0000009200927308 */ /* 0x000f660000000800 */
[----:B------:R-:W-:-:S04]  /*3c50*/  FMNMX.FTZ R10, R47, R10, !PT ;  /* 0x0000000a2f0a7209 */ /* 0x000fc80007810000 */
        /* <DEDUP_REMOVED lines=115> */
[----:B------:R-:W-:Y:S01]  /*4390*/  F2FP.BF16.F32.PACK_AB R140, R41, R140 ;  /* 0x0000008c298c723e */ /* 0x000fe200000010ff */
        /* <DEDUP_REMOVED lines=20> */
[----:B------:R-:W-:-:S06]  /*44e0*/  FADD.FTZ R36, R130, R31 ;  /* 0x0000001f82247221 */ /* 0x000fcc0000010000 */
        /* <DEDUP_REMOVED lines=25> */
[----:B------:R-:W-:Y:S01]  /*4680*/  F2FP.BF16.F32.PACK_AB R126, R7, R126 ;  /* 0x0000007e077e723e */ /* 0x000fe200000010ff */
[----:B------:R-:W-:-:S05]  /*4690*/  VIADD R7, R88, 0xfffffffe ;  /* 0xfffffffe58077836 */ /* 0x000fca0000000000 */
        /* <DEDUP_REMOVED lines=39> */
[----:B------:R-:W-:-:S03]  /*4910*/  F2FP.BF16.F32.PACK_AB R121, R6, R53 ;  /* 0x000000350679723e */ /* 0x000fc600000010ff */
[----:B--2---:R-:W-:-:S04]  /*4920*/  FADD.FTZ R3, R57, R10 ;  /* 0x0000000a39037221 */ /* 0x004fc80000010000 */
[C---:B0-----:R-:W-:Y:S01]  /*4930*/  FADD.FTZ R3, R8.reuse, R3 ;  /* 0x0000000308037221 */ /* 0x041fe20000010000 */
        /* <DEDUP_REMOVED lines=13> */
.L_x_1243:
[----:B------:R-:W-:Y:S02]  /*4a10*/  ULDC UR14, c[0x0][0x9e4] ;  /* 0x00027900000e7ab9 */ /* 0x000fe40000000800 */
[----:B------:R-:W-:-:S11]  /*4a20*/  UISETP.NE.AND UP0, UPT, UR14, 0x1, UPT ;  /* 0x000000010e00788c */ /* 0x000fd6000bf05270 */
[----:B------:R-:W-:Y:S02]  /*4a30*/  @UP0 ULDC.64 UR18, c[0x0][0x9e8] ;  /* 0x00027a0000120ab9 */ /* 0x000fe40000000a00 */
[----:B------:R-:W-:-:S04]  /*4a40*/  UIMAD.WIDE.U32 UR6, UR11, UR18, URZ ;  /* 0x000000120b0672a5 */ /* 0x000fc8000f8e003f */
[----:B------:R-:W-:-:S12]  /*4a50*/  @UP0 USHF.R.U32.HI UR11, URZ, UR19, UR7 ;  /* 0x000000133f0b0299 */ /* 0x000fd80008011607 */
.L_x_1244:
[----:B------:R-:W-:-:S04]  /*4a60*/  UIMAD UR11, UR11, UR14, UR14 ;  /* 0x0000000e0b0b72a4 */ /* 0x000fc8000f8e020e */
[----:B------:R-:W-:-:S04]  /*4a70*/  UISETP.LT.AND UP0, UPT, UR10, UR11, UPT ;  /* 0x0000000b0a00728c */ /* 0x000fc8000bf01270 */
[----:B------:R-:W-:-:S12]  /*4a80*/  USEL UR10, UR10, UR11, UP0 ;  /* 0x0000000b0a0a7287 */ /* 0x000fd80008000000 */
.L_x_1242:
        /* <DEDUP_REMOVED lines=31> */
.L_x_1264:
[----:B------:R-:W-:Y:S01]  /*4c80*/  ISETP.NE.AND P2, PT, RZ, UR44, PT ;  /* 0x0000002cff007c0c */ /* 0x000fe2000bf45270 */
[----:B------:R-:W-:-:S04]  /*4c90*/  UISETP.NE.AND UP0, UPT, UR25, 0x1, UPT ;  /* 0x000000011900788c */ /* 0x000fc8000bf05270 */
[----:B------:R-:W-:-:S04]  /*4ca0*/  USEL UR47, URZ, 0x1, UP0 ;  /* 0x000000013f2f7887 */ /* 0x000fc80008000000 */
[----:B------:R-:W-:-:S04]  /*4cb0*/  ULOP3.LUT UR47, UR26, UR47, URZ, 0x3c, !UPT ;  /* 0x0000002f1a2f7292 */ /* 0x000fc8000f8e3c3f */
[----:B------:R-:W-:Y:S08]  /*4cc0*/  @P2 BRA `(.L_x_1246) ;  /* 0x0000000000382947 */ /* 0x000ff00003800000 */
[----:B------:R-:W-:Y:S05]  /*4cd0*/  @!P0 BRA `(.L_x_1247) ;  /* 0x0000000000048947 */ /* 0x000fea0003800000 */
[----:B------:R-:W-:Y:S01]  /*4ce0*/  BPT.TRAP 0x1 ;  /* 0x000000040000795c */ /* 0x000fe20000300000 */
.L_x_1247:
        /* <DEDUP_REMOVED lines=9> */
.L_x_1248:
[----:B-1----:R-:W-:Y:S05]  /*4d80*/  @P1 BRA `(.L_x_1246) ;  /* 0x0000000000081947 */ /* 0x002fea0003800000 */
[----:B------:R-:W1:Y:S02]  /*4d90*/  SYNCS.PHASECHK.TRANS64.TRYWAIT P1, [UR6+0x16830], R0 ;  /* 0x01683000ff0075a7 */ /* 0x000e640008020146 */
[----:B-1----:R-:W-:Y:S05]  /*4da0*/  @!P1 BRA `(.L_x_1249) ;  /* 0x000000f800dc9947 */ /* 0x002fea0003800000 */
.L_x_1246:
        /* <DEDUP_REMOVED lines=28> */
.L_x_1251:
[----:B------:R-:W-:Y:S01]  /*4f70*/  ULEA UR6, UR25, UR45, 0x3 ;  /* 0x0000002d19067291 */ /* 0x000fe2000f8e183f */
[----:B------:R-:W-:-:S05]  /*4f80*/  IMAD.U32 R0, RZ, RZ, UR26 ;  /* 0x0000001aff007e24 */ /* 0x000fca000f8e00ff */
[----:B------:R-:W-:-:S04]  /*4f90*/  SHF.L.U32 R0, R0, 0x1f, RZ ;  /* 0x0000001f00007819 */ /* 0x000fc800000006ff */
[----:B------:R0:W1:Y:S01]  /*4fa0*/  SYNCS.PHASECHK.TRANS64.TRYWAIT P1, [UR6+0x16850], R0 ;  /* 0x01685000ff0075a7 */ /* 0x0000620008020146 */
[----:B------:R-:W-:Y:S05]  /*4fb0*/  @!P0 BRA `(.L_x_1252) ;  /* 0x0000000000048947 */ /* 0x000fea0003800000 */
[----:B------:R-:W-:Y:S01]  /*4fc0*/  BPT.TRAP 0x1 ;  /* 0x000000040000795c */ /* 0x000fe20000300000 */
.L_x_1252:
[----:B-1----:R-:W-:Y:S05]  /*4fd0*/  @P1 BRA `(.L_x_1250) ;  /* 0x0000000000081947 */ /* 0x002fea0003800000 */
[----:B------:R-:W1:Y:S02]  /*4fe0*/  SYNCS.PHASECHK.TRANS64.TRYWAIT P1, [UR6+0x16850], R0 ;  /* 0x01685000ff0075a7 */ /* 0x000e640008020146 */
[----:B-1----:R-:W-:Y:S05]  /*4ff0*/  @!P1 BRA `(.L_x_1253) ;  /* 0x000000f800609947 */ /* 0x002fea0003800000 */
.L_x_1250:
        /* <DEDUP_REMOVED lines=51> */
.L_x_1254:
[----:B------:R-:W-:Y:S01]  /*5330*/  UISETP.NE.AND UP1, UPT, UR51, URZ, UPT ;  /* 0x0000003f3300728c */ /* 0x000fe2000bf25270 */
[----:B------:R-:W-:Y:S01]  /*5340*/  VIADD R9, R17, UR40 ;  /* 0x0000002811097c36 */ /* 0x000fe20008000000 */
[----:B------:R-:W-:Y:S01]  /*5350*/  ULEA UR6, UR46, UR45, 0x3 ;  /* 0x0000002d2e067291 */ /* 0x000fe2000f8e183f */
[----:B------:R-:W-:Y:S01]  /*5360*/  IMAD.U32 R2, RZ, RZ, UR37 ;  /* 0x00000025ff027e24 */ /* 0x000fe2000f8e00ff */
[----:B------:R-:W-:Y:S02]  /*5370*/  UISETP.NE.AND UP0, UPT, UR50, URZ, UPT ;  /* 0x0000003f3200728c */ /* 0x000fe4000bf05270 */
        /* <DEDUP_REMOVED lines=14> */
[----:B------:R-:W-:-:S05]  /*5460*/  IMAD R11, R16, -0x2, R11 ;  /* 0xfffffffe100b7824 */ /* 0x000fca00078e020b */
[----:B------:R-:W-:-:S05]  /*5470*/  IADD3 R11, -R2, UR41, R11 ;  /* 0x00000029020b7c10 */ /* 0x000fca000fffe10b */
[C---:B------:R-:W-:Y:S02]  /*5480*/  VIADD R10, R11.reuse, UR23 ;  /* 0x000000170b0a7c36 */ /* 0x040fe40008000000 */
[----:B------:R-:W-:Y:S02]  /*5490*/  VIADD R12, R11, UR6 ;  /* 0x000000060b0c7c36 */ /* 0x000fe40008000000 */
[--C-:B0-----:R-:W-:Y:S02]  /*54a0*/  IMAD.IADD R2, R10, 0x1, R13.reuse ;  /* 0x000000010a027824 */ /* 0x101fe400078e020d */
[----:B------:R-:W-:Y:S01]  /*54b0*/  IMAD.IADD R8, R12, 0x1, R13 ;  /* 0x000000010c087824 */ /* 0x000fe200078e020d */
[----:B------:R-:W-:Y:S06]  /*54c0*/  @P1 BRA `(.L_x_1255) ;  /* 0x00000000005c1947 */ /* 0x000fec0003800000 */
[----:B------:R-:W-:Y:S01]  /*54d0*/  IMAD.U32 R14, RZ, RZ, UR37 ;  /* 0x00000025ff0e7e24 */ /* 0x000fe2000f8e00ff */
[----:B------:R-:W-:Y:S04]  /*54e0*/  BSSY B0, `(.L_x_1256) ;  /* 0x0000011000007945 */ /* 0x000fe80003800000 */
[----:B------:R-:W-:-:S04]  /*54f0*/  IADD3 R11, -R14, UR41, R13 ;  /* 0x000000290e0b7c10 */ /* 0x000fc8000fffe10d */
        /* <DEDUP_REMOVED lines=10> */
.L_x_1257:
[----:B------:R-:W-:-:S05]  /*55a0*/  IMAD.U32 R13, RZ, RZ, UR21 ;  /* 0x00000015ff0d7e24 */ /* 0x000fca000f8e00ff */
[----:B------:R-:W-:-:S13]  /*55b0*/  ISETP.NE.AND P1, PT, R13, 0x1, PT ;  /* 0x000000010d00780c */ /* 0x000fda0003f25270 */
[----:B------:R-:W0:Y:S02]  /*55c0*/  @P1 LDC.64 R14, c[0x0][0x9e8] ;  /* 0x00027a00ff0e1b82 */ /* 0x000e240000000a00 */
[----:B0-----:R-:W-:-:S05]  /*55d0*/  @P1 IMAD.HI.U32 R14, R11, R14, RZ ;  /* 0x0000000e0b0e1227 */ /* 0x001fca00078e00ff */
[----:B------:R-:W-:-:S07]  /*55e0*/  @P1 SHF.R.U32.HI R11, RZ, R15, R14 ;  /* 0x0000000fff0b1219 */ /* 0x000fce000001160e */
.L_x_1258:
[----:B------:R-:W-:Y:S05]  /*55f0*/  BSYNC B0 ;  /* 0x0000000000007941 */ /* 0x000fea0003800000 */
.L_x_1256:
[----:B------:R-:W-:-:S04]  /*5600*/  IMAD R11, R11, R13, -R0 ;  /* 0x0000000d0b0b7224 */ /* 0x000fc800078e0a00 */
[----:B------:R-:W-:-:S05]  /*5610*/  IMAD R11, R16, -0x2, R11 ;  /* 0xfffffffe100b7824 */ /* 0x000fca00078e020b */
[----:B------:R-:W-:Y:S02]  /*5620*/  VIADDMNMX R2, R11, R13, R2, PT ;  /* 0x0000000d0b027246 */ /* 0x000fe40003800102 */
[----:B------:R-:W-:-:S07]  /*5630*/  VIMNMX R8, R8, R11, !PT ;  /* 0x0000000b08087248 */ /* 0x000fce0007fe0100 */
.L_x_1255:
        /* <DEDUP_REMOVED lines=116> */
.L_x_1261:
[----:B------:R-:W-:-:S05]  /*5d80*/  IMAD.U32 R2, RZ, RZ, UR21 ;  /* 0x00000015ff027e24 */ /* 0x000fca000f8e00ff */
[----:B------:R-:W-:-:S13]  /*5d90*/  ISETP.NE.AND P2, PT, R2, 0x1, PT ;  /* 0x000000010200780c */ /* 0x000fda0003f45270 */
[----:B------:R-:W0:Y:S02]  /*5da0*/  @P2 LDC.64 R8, c[0x0][0x9e8] ;  /* 0x00027a00ff082b82 */ /* 0x000e240000000a00 */
[----:B0-----:R-:W-:-:S05]  /*5db0*/  @P2 IMAD.HI.U32 R8, R143, R8, RZ ;  /* 0x000000088f082227 */ /* 0x001fca00078e00ff */
[----:B------:R-:W-:-:S07]  /*5dc0*/  @P2 SHF.R.U32.HI R143, RZ, R9, R8 ;  /* 0x00000009ff8f2219 */ /* 0x000fce0000011608 */
.L_x_1262:
[----:B------:R-:W-:Y:S05]  /*5dd0*/  BSYNC B0 ;  /* 0x0000000000007941 */ /* 0x000fea0003800000 */
.L_x_1260:
[----:B------:R-:W-:-:S04]  /*5de0*/  IMAD R143, R143, R2, -R0 ;  /* 0x000000028f8f7224 */ /* 0x000fc800078e0a00 */
[----:B------:R-:W-:-:S05]  /*5df0*/  IMAD R143, R16, -0x2, R143 ;  /* 0xfffffffe108f7824 */ /* 0x000fca00078e028f */
[----:B------:R-:W-:Y:S02]  /*5e00*/  VIADDMNMX R10, R143, R2, R10, PT ;  /* 0x000000028f0a7246 */ /* 0x000fe4000380010a */
[----:B------:R-:W-:-:S07]  /*5e10*/  VIMNMX R12, R12, R143, !PT ;  /* 0x0000008f0c0c7248 */ /* 0x000fce0007fe0100 */
.L_x_1259:
        /* <DEDUP_REMOVED lines=213> */
[-C--:B------:R-:W-:Y:S01]  /*6b70*/  FFMA.FTZ R5, R85, R0.reuse, -R8 ;  /* 0x0000000055057223 */ /* 0x080fe20000010808 */
[----:B------:R-:W1:Y:S02]  /*6b80*/  SHFL.BFLY PT, R9, R10, 0x2, 0x1f ;  /* 0x0c401f000a097f89 */ /* 0x000e6400000e0000 */
[----:B------:R-:W-:Y:S01]  /*6b90*/  FMUL.FTZ R8, R69, R0 ;  /* 0x0000000045087220 */ /* 0x000fe20000410000 */
[----:B------:R-:W-:Y:S08]  /*6ba0*/  MUFU.EX2 R136, R136 ;  /* 0x0000008800887308 */ /* 0x000ff00000000800 */
[----:B------:R-:W2:Y:S08]  /*6bb0*/  MUFU.EX2 R8, R8 ;  /* 0x0000000800087308 */ /* 0x000eb00000000800 */
[----:B------:R-:W-:Y:S01]  /*6bc0*/  MUFU.EX2 R41, R41 ;  /* 0x0000002900297308 */ /* 0x000fe20000000800 */
[----:B-1----:R-:W-:-:S07]  /*6bd0*/  FMNMX.FTZ R9, R10, R9, !PT ;  /* 0x000000090a097209 */ /* 0x002fce0007810000 */
[----:B------:R-:W-:Y:S01]  /*6be0*/  MUFU.EX2 R138, R138 ;  /* 0x0000008a008a7308 */ /* 0x000fe20000000800 */
[----:B------:R-:W1:Y:S07]  /*6bf0*/  SHFL.BFLY PT, R10, R9, 0x1, 0x1f ;  /* 0x0c201f00090a7f89 */ /* 0x000e6e00000e0000 */
[----:B------:R-:W-:Y:S08]  /*6c00*/  MUFU.EX2 R45, R45 ;  /* 0x0000002d002d7308 */ /* 0x000ff00000000800 */
[----:B------:R-:W-:Y:S08]  /*6c10*/  MUFU.EX2 R132, R132 ;  /* 0x0000008400847308 */ /* 0x000ff00000000800 */
[----:B------:R-:W-:Y:S01]  /*6c20*/  MUFU.EX2 R49, R49 ;  /* 0x0000003100317308 */ /* 0x000fe20000000800 */
[----:B-1----:R-:W-:-:S04]  /*6c30*/  FMNMX.FTZ R9, R9, R10, !PT ;  /* 0x0000000a09097209 */ /* 0x002fc80007810000 */
        /* <DEDUP_REMOVED lines=15> */
[----:B------:R-:W-:Y:S01]  /*6d30*/  FMUL.FTZ R6, R25, R0 ;  /* 0x0000000019067220 */ /* 0x000fe20000410000 */
[----:B--2---:R-:W-:Y:S01]  /*6d40*/  FFMA.FTZ R25, R8, R4, R35 ;  /* 0x0000000408197223 */ /* 0x004fe20000010023 */
        /* <DEDUP_REMOVED lines=134> */
.L_x_1263:
        /* <DEDUP_REMOVED lines=75> */
.L_x_1245:
[----:B------:R-:W-:Y:S02]  /*7a60*/  UISETP.NE.AND UP1, UPT, UR51, URZ, UPT ;  /* 0x0000003f3300728c */ /* 0x000fe4000bf25270 */
[----:B------:R-:W-:Y:S02]  /*7a70*/  UISETP.NE.AND UP0, UPT, UR50, URZ, UPT ;  /* 0x0000003f3200728c */ /* 0x000fe4000bf05270 */
[----:B------:R-:W-:Y:S02]  /*7a80*/  UIADD3 UR10, UR40, 0xbf, URZ ;  /* 0x000000bf280a7890 */ /* 0x000fe4000fffe03f */
[----:B------:R-:W-:Y:S02]  /*7a90*/  UIADD3 UR11, UR41, 0x1, -UR37 ;  /* 0x00000001290b7890 */ /* 0x000fe4000fffe825 */
[----:B------:R-:W-:-:S03]  /*7aa0*/  PLOP3.LUT P1, PT, PT, PT, UP0, 0x40, 0x0 ;  /* 0x000000000000781c */ /* 0x000fc60003f2e808 */
[----:B------:R-:W-:Y:S01]  /*7ab0*/  @UP1 ULDC UR6, c[0x0][0x44c] ;  /* 0x0001130000061ab9 */ /* 0x000fe20000000800 */
[----:B------:R-:W-:Y:S01]  /*7ac0*/  @UP1 ULDC UR14, c[0x0][0x450] ;  /* 0x00011400000e1ab9 */ /* 0x000fe20000000800 */
[----:B------:R-:W-:-:S04]  /*7ad0*/  UIMAD.WIDE.U32 UR6, UR10, UR6, URZ ;  /* 0x000000060a0672a5 */ /* 0x000fc8000f8e003f */
[----:B------:R-:W-:-:S04]  /*7ae0*/  @UP1 USHF.R.U32.HI UR10, URZ, UR14, UR7 ;  /* 0x0000000e3f0a1299 */ /* 0x000fc80008011607 */
[----:B------:R-:W-:-:S04]  /*7af0*/  UIADD3 UR10, UR11, UR10, URZ ;  /* 0x0000000a0b0a7290 */ /* 0x000fc8000fffe03f */
[----:B------:R-:W-:Y:S01]  /*7b00*/  UIADD3 UR22, UR10, -UR22, URZ ;  /* 0x800000160a167290 */ /* 0x000fe2000fffe03f */
[----:B------:R-:W-:Y:S11]  /*7b10*/  @P1 BRA `(.L_x_1265) ;  /* 0x00000000004c1947 */ /* 0x000ff60003800000 */
[----:B------:R-:W-:-:S06]  /*7b20*/  UISETP.GT.AND UP0, UPT, UR10, -0x1, UPT ;  /* 0xffffffff0a00788c */ /* 0x000fcc000bf04270 */
[----:B------:R-:W-:-:S13]  /*7b30*/  PLOP3.LUT P1, PT, PT, PT, UP0, 0x80, 0x0 ;  /* 0x000000000000781c */ /* 0x000fda0003f2f008 */
[----:B------:R-:W-:Y:S05]  /*7b40*/  @P1 BRA `(.L_x_1266) ;  /* 0x0000000000201947 */ /* 0x000fea0003800000 */
[----:B------:R-:W-:Y:S01]  /*7b50*/  ULDC UR11, c[0x0][0x9e4] ;  /* 0x00027900000b7ab9 */ /* 0x000fe20000000800 */
[----:B------:R-:W-:Y:S02]  /*7b60*/  ULOP3.LUT UR10, URZ, UR10, URZ, 0x33, !UPT ;  /* 0x0000000a3f0a7292 */ /* 0x000fe4000f8e333f */
[----:B------:R-:W-:-:S11]  /*7b70*/  UISETP.NE.AND UP0, UPT, UR11, 0x1, UPT ;  /* 0x000000010b00788c */ /* 0x000fd6000bf05270 */
[----:B------:R-:W-:Y:S02]  /*7b80*/  @UP0 ULDC.64 UR14, c[0x0][0x9e8] ;  /* 0x00027a00000e0ab9 */ /* 0x000fe40000000a00 */
[----:B------:R-:W-:-:S04]  /*7b90*/  UIMAD.WIDE.U32 UR6, UR10, UR14, URZ ;  /* 0x0000000e0a0672a5 */ /* 0x000fc8000f8e003f */
[----:B------:R-:W-:-:S04]  /*7ba0*/  @UP0 USHF.R.U32.HI UR10, URZ, UR15, UR7 ;  /* 0x0000000f3f0a0299 */ /* 0x000fc80008011607 */
[----:B------:R-:W-:Y:S01]  /*7bb0*/  ULOP3.LUT UR10, URZ, UR10, URZ, 0x33, !UPT ;  /* 0x0000000a3f0a7292 */ /* 0x000fe2000f8e333f */
[----:B------:R-:W-:Y:S11]  /*7bc0*/  BRA `(.L_x_1267) ;  /* 0x0000000000147947 */ /* 0x000ff60003800000 */
.L_x_1266:
[----:B------:R-:W-:Y:S02]  /*7bd0*/  ULDC UR11, c[0x0][0x9e4] ;  /* 0x00027900000b7ab9 */ /* 0x000fe40000000800 */
[----:B------:R-:W-:-:S11]  /*7be0*/  UISETP.NE.AND UP0, UPT, UR11, 0x1, UPT ;  /* 0x000000010b00788c */ /* 0x000fd6000bf05270 */
[----:B------:R-:W-:Y:S02]  /*7bf0*/  @UP0 ULDC.64 UR14, c[0x0][0x9e8] ;  /* 0x00027a00000e0ab9 */ /* 0x000fe40000000a00 */
[----:B------:R-:W-:-:S04]  /*7c00*/  UIMAD.WIDE.U32 UR6, UR10, UR14, URZ ;  /* 0x0000000e0a0672a5 */ /* 0x000fc8000f8e003f */
[----:B------:R-:W-:-:S12]  /*7c10*/  @UP0 USHF.R.U32.HI UR10, URZ, UR15, UR7 ;  /* 0x0000000f3f0a0299 */ /* 0x000fd80008011607 */
.L_x_1267:
[----:B------:R-:W-:-:S04]  /*7c20*/  UIMAD UR10, UR10, UR11, URZ ;  /* 0x0000000b0a0a72a4 */ /* 0x000fc8000f8e023f */
[----:B------:R-:W-:-:S04]  /*7c30*/  UISETP.LT.AND UP0, UPT, UR22, UR10, UPT ;  /* 0x0000000a1600728c */ /* 0x000fc8000bf01270 */
[----:B------:R-:W-:-:S12]  /*7c40*/  USEL UR22, UR22, UR10, !UP0 ;  /* 0x0000000a16167287 */ /* 0x000fd8000c000000 */
.L_x_1265:
[----:B------:R-:W-:-:S04]  /*7c50*/  UIADD3 UR22, UR22, 0x7f, URZ ;  /* 0x0000007f16167890 */ /* 0x000fc8000fffe03f */
[----:B------:R-:W-:-:S04]  /*7c60*/  USHF.R.S32.HI UR6, URZ, 0x1f, UR22 ;  /* 0x0000001f3f067899 */ /* 0x000fc80008011416 */
[----:B------:R-:W-:-:S04]  /*7c70*/  ULEA.HI UR6, UR6, UR22, URZ, 0x7 ;  /* 0x0000001606067291 */ /* 0x000fc8000f8f383f */
[----:B------:R-:W-:-:S04]  /*7c80*/  USHF.R.S32.HI UR6, URZ, 0x7, UR6 ;  /* 0x000000073f067899 */ /* 0x000fc80008011406 */
[----:B------:R-:W-:-:S04]  /*7c90*/  UISETP.LT.AND UP0, UPT, UR42, UR6, UPT ;  /* 0x000000062a00728c */ /* 0x000fc8000bf01270 */
[----:B------:R-:W-:-:S06]  /*7ca0*/  USEL UR21, UR42, UR6, !UP0 ;  /* 0x000000062a157287 */ /* 0x000fcc000c000000 */
[----:B------:R-:W-:-:S13]  /*7cb0*/  ISETP.GE.AND P1, PT, R7, UR21, PT ;  /* 0x0000001507007c0c */ /* 0x000fda000bf26270 */
[----:B------:R-:W-:Y:S05]  /*7cc0*/  @!P1 BRA `(.L_x_1268) ;  /* 0x0000001c00449947 */ /* 0x000fea0003800000 */
[----:B------:R-:W-:Y:S01]  /*7cd0*/  IMAD.MOV.U32 R6, RZ, RZ, R9 ;  /* 0x000000ffff067224 */ /* 0x000fe200078e0009 */
[----:B------:R-:W-:Y:S01]  /*7ce0*/  UMOV UR23, UR47 ;  /* 0x0000002f00177c82 */ /* 0x000fe20008000000 */
[----:B------:R-:W-:Y:S01]  /*7cf0*/  IMAD.MOV.U32 R5, RZ, RZ, R2 ;  /* 0x000000ffff057224 */ /* 0x000fe200078e0002 */
[----:B------:R-:W-:-:S06]  /*7d00*/  UMOV UR22, UR46 ;  /* 0x0000002e00167c82 */ /* 0x000fcc0008000000 */
.L_x_1279:
[----:B------:R-:W-:Y:S01]  /*7d10*/  ISETP.NE.AND P2, PT, RZ, UR44, PT ;  /* 0x0000002cff007c0c */ /* 0x000fe2000bf45270 */
[----:B------:R-:W-:-:S04]  /*7d20*/  UISETP.NE.AND UP0, UPT, UR22, 0x1, UPT ;  /* 0x000000011600788c */ /* 0x000fc8000bf05270 */
[----:B------:R-:W-:-:S04]  /*7d30*/  USEL UR47, URZ, 0x1, UP0 ;  /* 0x000000013f2f7887 */ /* 0x000fc80008000000 */
[----:B------:R-:W-:-:S04]  /*7d40*/  ULOP3.LUT UR47, UR23, UR47, URZ, 0x3c, !UPT ;  /* 0x0000002f172f7292 */ /* 0x000fc8000f8e3c3f */
[----:B------:R-:W-:Y:S08]  /*7d50*/  @P2 BRA `(.L_x_1269) ;  /* 0x0000000000382947 */ /* 0x000ff00003800000 */
[----:B------:R-:W-:Y:S05]  /*7d60*/  @!P0 BRA `(.L_x_1270) ;  /* 0x0000000000048947 */ /* 0x000fea0003800000 */
[----:B------:R-:W-:Y:S01]  /*7d70*/  BPT.TRAP 0x1 ;  /* 0x000000040000795c */ /* 0x000fe20000300000 */
.L_x_1270:
        /* <DEDUP_REMOVED lines=9> */
.L_x_1271:
[----:B-1----:R-:W-:Y:S05]  /*7e10*/  @P1 BRA `(.L_x_1269) ;  /* 0x0000000000081947 */ /* 0x002fea0003800000 */
[----:B------:R-:W1:Y:S02]  /*7e20*/  SYNCS.PHASECHK.TRANS64.TRYWAIT P1, [UR6+0x16830], R0 ;  /* 0x01683000ff0075a7 */ /* 0x000e640008020146 */
[----:B-1----:R-:W-:Y:S05]  /*7e30*/  @!P1 BRA `(.L_x_1272) ;  /* 0x000000c800e89947 */ /* 0x002fea0003800000 */
.L_x_1269:
        /* <DEDUP_REMOVED lines=28> */
.L_x_1274:
[----:B------:R-:W-:Y:S01]  /*8000*/  ULEA UR6, UR22, UR45, 0x3 ;  /* 0x0000002d16067291 */ /* 0x000fe2000f8e183f */
[----:B------:R-:W-:-:S05]  /*8010*/  IMAD.U32 R0, RZ, RZ, UR23 ;  /* 0x00000017ff007e24 */ /* 0x000fca000f8e00ff */
[----:B------:R-:W-:-:S04]  /*8020*/  SHF.L.U32 R0, R0, 0x1f, RZ ;  /* 0x0000001f00007819 */ /* 0x000fc800000006ff */
[----:B------:R0:W1:Y:S01]  /*8030*/  SYNCS.PHASECHK.TRANS64.TRYWAIT P1, [UR6+0x16850], R0 ;  /* 0x01685000ff0075a7 */ /* 0x0000620008020146 */
[----:B------:R-:W-:Y:S05]  /*8040*/  @!P0 BRA `(.L_x_1275) ;  /* 0x0000000000048947 */ /* 0x000fea0003800000 */
[----:B------:R-:W-:Y:S01]  /*8050*/  BPT.TRAP 0x1 ;  /* 0x000000040000795c */ /* 0x000fe20000300000 */
.L_x_1275:
[----:B-1----:R-:W-:Y:S05]  /*8060*/  @P1 BRA `(.L_x_1273) ;  /* 0x0000000000081947 */ /* 0x002fea0003800000 */
[----:B------:R-:W1:Y:S02]  /*8070*/  SYNCS.PHASECHK.TRANS64.TRYWAIT P1, [UR6+0x16850], R0 ;  /* 0x01685000ff0075a7 */ /* 0x000e640008020146 */
[----:B-1----:R-:W-:Y:S05]  /*8080*/  @!P1 BRA `(.L_x_1276) ;  /* 0x000000c8006c9947 */ /* 0x002fea0003800000 */
.L_x_1273:
        /* <DEDUP_REMOVED lines=51> */
.L_x_1277:
        /* <DEDUP_REMOVED lines=80> */
[-CC-:B------:R-:W-:Y:S01]  /*88c0*/  FFMA.FTZ R37, R53, R0.reuse, -R131.reuse ;  /* 0x0000000035257223 */ /* 0x180fe20000010883 */
[C---:B------:R-:W-:Y:S01]  /*88d0*/  FADD.FTZ R15, -R9.reuse, R6 ;  /* 0x00000006090f7221 */ /* 0x040fe20000010100 */
[-C--:B------:R-:W-:Y:S01]  /*88e0*/  FMUL.FTZ R53, R9, R0.reuse ;  /* 0x0000000009357220 */ /* 0x080fe20000410000 */
[-C--:B------:R-:W-:Y:S01]  /*88f0*/  FMUL.FTZ R5, R5, R0.reuse ;  /* 0x0000000005057220 */ /* 0x080fe20000410000 */
[-C--:B------:R-:W-:Y:S01]  /*8900*/  FFMA.FTZ R148, R24, R0.reuse, -R131 ;  /* 0x0000000018947223 */ /* 0x080fe20000010883 */
[-C--:B------:R-:W-:Y:S01]  /*8910*/  FMUL.FTZ R6, R15, R0.reuse ;  /* 0x000000000f067220 */ /* 0x080fe20000410000 */
        /* <DEDUP_REMOVED lines=193> */
.L_x_1278:
[----:B------:R-:W-:Y:S01]  /*9530*/  ULEA UR6, UR22, UR45, 0x3 ;  /* 0x0000002d16067291 */ /* 0x000fe2000f8e183f */
[----:B------:R-:W-:Y:S01]  /*9540*/  ISETP.GT.AND P1, PT, R7, UR21, PT ;  /* 0x0000001507007c0c */ /* 0x000fe2000bf24270 */
        /* <DEDUP_REMOVED lines=73> */
.L_x_1268:
        /* <DEDUP_REMOVED lines=8> */
[----:B------:R-:W-:-:S05]  /*9a60*/  ULDC UR22, c[0x0][0x9e0] ;  /* 0x0002780000167ab9 */ /* 0x000fca0000000800 */
.L_x_1299:
        /* <DEDUP_REMOVED lines=9> */
.L_x_1282:
[----:B------:R-:W-:Y:S01]  /*9b00*/  ULEA UR6, UR46, UR45, 0x3 ;  /* 0x0000002d2e067291 */ /* 0x000fe2000f8e183f */
[----:B------:R-:W-:-:S05]  /*9b10*/  IMAD.U32 R0, RZ, RZ, UR47 ;  /* 0x0000002fff007e24 */ /* 0x000fca000f8e00ff */
[----:B------:R-:W-:-:S04]  /*9b20*/  SHF.L.U32 R0, R0, 0x1f, RZ ;  /* 0x0000001f00007819 */ /* 0x000fc800000006ff */
[----:B------:R0:W1:Y:S01]  /*9b30*/  SYNCS.PHASECHK.TRANS64.TRYWAIT P1, [UR6+0x16830], R0 ;  /* 0x01683000ff0075a7 */ /* 0x0000620008020146 */
[----:B------:R-:W-:Y:S05]  /*9b40*/  @!P0 BRA `(.L_x_1283) ;  /* 0x0000000000048947 */ /* 0x000fea0003800000 */
[----:B------:R-:W-:Y:S01]  /*9b50*/  BPT.TRAP 0x1 ;  /* 0x000000040000795c */ /* 0x000fe20000300000 */
.L_x_1283:
[----:B-1----:R-:W-:Y:S05]  /*9b60*/  @P1 BRA `(.L_x_1281) ;  /* 0x0000000000081947 */ /* 0x002fea0003800000 */
[----:B------:R-:W1:Y:S02]  /*9b70*/  SYNCS.PHASECHK.TRANS64.TRYWAIT P1, [UR6+0x16830], R0 ;  /* 0x01683000ff0075a7 */ /* 0x000e640008020146 */
[----:B-1----:R-:W-:Y:S05]  /*9b80*/  @!P1 BRA `(.L_x_1284) ;  /* 0x000000ac00c49947 */ /* 0x002fea0003800000 */
.L_x_1281:
        /* <DEDUP_REMOVED lines=25> */
.L_x_1286:
[----:B------:R-:W-:Y:S01]  /*9d20*/  ULEA UR6, UR24, UR45, 0x3 ;  /* 0x0000002d18067291 */ /* 0x000fe2000f8e183f */
[----:B------:R-:W-:-:S05]  /*9d30*/  IMAD.U32 R0, RZ, RZ, UR25 ;  /* 0x00000019ff007e24 */ /* 0x000fca000f8e00ff */
[----:B------:R-:W-:-:S04]  /*9d40*/  SHF.L.U32 R0, R0, 0x1f, RZ ;  /* 0x0000001f00007819 */ /* 0x000fc800000006ff */
[----:B------:R0:W1:Y:S01]  /*9d50*/  SYNCS.PHASECHK.TRANS64.TRYWAIT P1, [UR6+0x16850], R0 ;  /* 0x01685000ff0075a7 */ /* 0x0000620008020146 */
[----:B------:R-:W-:Y:S05]  /*9d60*/  @!P0 BRA `(.L_x_1287) ;  /* 0x0000000000048947 */ /* 0x000fea0003800000 */
[----:B------:R-:W-:Y:S01]  /*9d70*/  BPT.TRAP 0x1 ;  /* 0x000000040000795c */ /* 0x000fe20000300000 */
.L_x_1287:
[----:B-1----:R-:W-:Y:S05]  /*9d80*/  @P1 BRA `(.L_x_1285) ;  /* 0x0000000000081947 */ /* 0x002fea0003800000 */
[----:B------:R-:W1:Y:S02]  /*9d90*/  SYNCS.PHASECHK.TRANS64.TRYWAIT P1, [UR6+0x16850], R0 ;  /* 0x01685000ff0075a7 */ /* 0x000e640008020146 */
[----:B-1----:R-:W-:Y:S05]  /*9da0*/  @!P1 BRA `(.L_x_1288) ;  /* 0x000000ac00549947 */ /* 0x002fea0003800000 */
.L_x_1285:
        /* <DEDUP_REMOVED lines=51> */
.L_x_1289:
        /* <DEDUP_REMOVED lines=39> */
.L_x_1292:
[----:B------:R-:W-:-:S05]  /*a350*/  IMAD.U32 R13, RZ, RZ, UR21 ;  /* 0x00000015ff0d7e24 */ /* 0x000fca000f8e00ff */
[----:B------:R-:W-:-:S13]  /*a360*/  ISETP.NE.AND P1, PT, R13, 0x1, PT ;  /* 0x000000010d00780c */ /* 0x000fda0003f25270 */
[----:B------:R-:W0:Y:S02]  /*a370*/  @P1 LDC.64 R14, c[0x0][0x9e8] ;  /* 0x00027a00ff0e1b82 */ /* 0x000e240000000a00 */
[----:B0-----:R-:W-:-:S05]  /*a380*/  @P1 IMAD.HI.U32 R14, R11, R14, RZ ;  /* 0x0000000e0b0e1227 */ /* 0x001fca00078e00ff */
[----:B------:R-:W-:-:S07]  /*a390*/  @P1 SHF.R.U32.HI R11, RZ, R15, R14 ;  /* 0x0000000fff0b1219 */ /* 0x000fce000001160e */
.L_x_1293:
[----:B------:R-:W-:Y:S05]  /*a3a0*/  BSYNC B0 ;  /* 0x0000000000007941 */ /* 0x000fea0003800000 */
.L_x_1291:
[----:B------:R-:W-:-:S04]  /*a3b0*/  IMAD R11, R11, R13, -R0 ;  /* 0x0000000d0b0b7224 */ /* 0x000fc800078e0a00 */
[----:B------:R-:W-:-:S05]  /*a3c0*/  IMAD R11, R16, -0x2, R11 ;  /* 0xfffffffe100b7824 */ /* 0x000fca00078e020b */
[----:B------:R-:W-:Y:S02]  /*a3d0*/  VIADDMNMX R2, R11, R13, R2, PT ;  /* 0x0000000d0b027246 */ /* 0x000fe40003800102 */
[----:B------:R-:W-:-:S07]  /*a3e0*/  VIMNMX R8, R8, R11, !PT ;  /* 0x0000000b08087248 */ /* 0x000fce0007fe0100 */
.L_x_1290:
        /* <DEDUP_REMOVED lines=116> */
.L_x_1296:
[----:B------:R-:W-:-:S05]  /*ab30*/  IMAD.U32 R2, RZ, RZ, UR21 ;  /* 0x00000015ff027e24 */ /* 0x000fca000f8e00ff */
[----:B------:R-:W-:-:S13]  /*ab40*/  ISETP.NE.AND P2, PT, R2, 0x1, PT ;  /* 0x000000010200780c */ /* 0x000fda0003f45270 */
[----:B------:R-:W0:Y:S02]  /*ab50*/  @P2 LDC.64 R8, c[0x0][0x9e8] ;  /* 0x00027a00ff082b82 */ /* 0x000e240000000a00 */
[----:B0-----:R-:W-:-:S05]  /*ab60*/  @P2 IMAD.HI.U32 R8, R143, R8, RZ ;  /* 0x000000088f082227 */ /* 0x001fca00078e00ff */
[----:B------:R-:W-:-:S07]  /*ab70*/  @P2 SHF.R.U32.HI R143, RZ, R9, R8 ;  /* 0x00000009ff8f2219 */ /* 0x000fce0000011608 */
.L_x_1297:
[----:B------:R-:W-:Y:S05]  /*ab80*/  BSYNC B0 ;  /* 0x0000000000007941 */ /* 0x000fea0003800000 */
.L_x_1295:
[----:B------:R-:W-:-:S04]  /*ab90*/  IMAD R143, R143, R2, -R0 ;  /* 0x000000028f8f7224 */ /* 0x000fc800078e0a00 */
[----:B------:R-:W-:-:S05]  /*aba0*/  IMAD R143, R16, -0x2, R143 ;  /* 0xfffffffe108f7824 */ /* 0x000fca00078e028f */
[----:B------:R-:W-:Y:S02]  /*abb0*/  VIADDMNMX R10, R143, R2, R10, PT ;  /* 0x000000028f0a7246 */ /* 0x000fe4000380010a */
[----:B------:R-:W-:-:S07]  /*abc0*/  VIMNMX R12, R12, R143, !PT ;  /* 0x0000008f0c0c7248 */ /* 0x000fce0007fe0100 */
.L_x_1294:
        /* <DEDUP_REMOVED lines=377> */
.L_x_1298:
        /* <DEDUP_REMOVED lines=75> */
.L_x_1280:
[----:B------:R-:W-:Y:S06]  /*c810*/  BAR.ARV 0x8, 0x200 ;  /* 0x0208000000007b1d */ /* 0x000fec0000002000 */
[----:B------:R-:W-:Y:S05]  /*c820*/  @!P0 BRA `(.L_x_1300) ;  /* 0x0000000000048947 */ /* 0x000fea0003800000 */
[----:B------:R-:W-:Y:S01]  /*c830*/  BPT.TRAP 0x1 ;  /* 0x000000040000795c */ /* 0x000fe20000300000 */
.L_x_1300:
[----:B------:R-:W-:Y:S01]  /*c840*/  ULEA UR5, UR46, UR45, 0x3 ;  /* 0x0000002d2e057291 */ /* 0x000fe2000f8e183f */
[----:B------:R-:W-:-:S05]  /*c850*/  IMAD.U32 R5, RZ, RZ, UR47 ;  /* 0x0000002fff057e24 */ /* 0x000fca000f8e00ff */
[----:B------:R-:W-:-:S04]  /*c860*/  SHF.L.U32 R5, R5, 0x1f, RZ ;  /* 0x0000001f05057819 */ /* 0x000fc800000006ff */
[----:B------:R0:W1:Y:S01]  /*c870*/  SYNCS.PHASECHK.TRANS64.TRYWAIT P1, [UR5+0x16850], R5 ;  /* 0x01685005ff0075a7 */ /* 0x0000620008020145 */
[----:B------:R-:W-:Y:S05]  /*c880*/  @!P0 BRA `(.L_x_1301) ;  /* 0x0000000000048947 */ /* 0x000fea0003800000 */
[----:B------:R-:W-:Y:S01]  /*c890*/  BPT.TRAP 0x1 ;  /* 0x000000040000795c */ /* 0x000fe20000300000 */
.L_x_1301:
[----:B-1----:R-:W-:Y:S05]  /*c8a0*/  @P1 BRA `(.L_x_1302) ;  /* 0x0000000000081947 */ /* 0x002fea0003800000 */
[----:B------:R-:W1:Y:S02]  /*c8b0*/  SYNCS.PHASECHK.TRANS64.TRYWAIT P1, [UR5+0x16850], R5 ;  /* 0x01685005ff0075a7 */ /* 0x000e640008020145 */
[----:B-1----:R-:W-:Y:S05]  /*c8c0*/  @!P1 BRA `(.L_x_1303) ;  /* 0x0000008000a49947 */ /* 0x002fea0003800000 */
.L_x_1302:
[----:B------:R-:W-:Y:S01]  /*c8d0*/  UIADD3 UR45, UR45, 0x400, URZ ;  /* 0x000004002d2d7890 */ /* 0x000fe2000fffe03f */
[----:B------:R-:W-:Y:S01]  /*c8e0*/  WARPGROUP.ARRIVE ;  /* 0x00000000000079c5 */ /* 0x000fe20000000000 */
[----:B------:R-:W-:Y:S01]  /*c8f0*/  UMOV UR7, 0x40000040 ;  /* 0x4000004000077882 */ /* 0x000fe20000000000 */
[----:B01----:R-:W0:Y:S01]  /*c900*/  SHFL.BFLY PT, R5, R4, 0x2, 0x1f ;  /* 0x0c401f0004057f89 */ /* 0x003e2200000e0000 */
[----:B------:R-:W-:Y:S01]  /*c910*/  USHF.R.U32.HI UR45, URZ, 0x4, UR45 ;  /* 0x000000043f2d7899 */ /* 0x000fe2000801162d */
[----:B------:R-:W-:Y:S02]  /*c920*/  IMAD.MOV.U32 R21, RZ, RZ, -0x800000 ;  /* 0xff800000ff157424 */ /* 0x000fe400078e00ff */
        /* <DEDUP_REMOVED lines=9> */
[----:B-1----:R-:W-:Y:S01]  /*c9c0*/  FADD.FTZ R7, R6, R3 ;  /* 0x0000000306077221 */ /* 0x002fe20000010000 */
[----:B------:R-:W-:-:S03]  /*c9d0*/  IMAD.MOV.U32 R3, RZ, RZ, RZ ;  /* 0x000000ffff037224 */ /* 0x000fc600078e00ff */
[----:B------:R-:W0:Y:S04]  /*c9e0*/  SHFL.BFLY PT, R6, R5, 0x1, 0x1f ;  /* 0x0c201f0005067f89 */ /* 0x000e2800000e0000 */
[----:B------:R-:W1:Y:S01]  /*c9f0*/  SHFL.BFLY PT, R8, R7, 0x1, 0x1f ;  /* 0x0c201f0007087f89 */ /* 0x000e6200000e0000 */
[----:B0-----:R-:W-:Y:S01]  /*ca00*/  FADD.FTZ R10, R5, R6 ;  /* 0x00000006050a7221 */ /* 0x001fe20000010000 */
[----:B------:R-:W-:Y:S02]  /*ca10*/  IMAD.MOV.U32 R6, RZ, RZ, RZ ;  /* 0x000000ffff067224 */ /* 0x000fe400078e00ff */
[----:B-1----:R-:W-:Y:S02]  /*ca20*/  FADD.FTZ R11, R7, R8 ;  /* 0x00000008070b7221 */ /* 0x002fe40000010000 */
[----:B------:R-:W-:-:S03]  /*ca30*/  FSETP.NE.FTZ.AND P1, PT, R10, RZ, PT ;  /* 0x000000ff0a00720b */ /* 0x000fc60003f35000 */
[----:B------:R-:W-:-:S10]  /*ca40*/  FSETP.NE.FTZ.AND P2, PT, R11, RZ, PT ;  /* 0x000000ff0b00720b */ /* 0x000fd40003f55000 */
[----:B------:R-:W0:Y:S01]  /*ca50*/  @P1 MUFU.LG2 R4, R10 ;  /* 0x0000000a00041308 */ /* 0x000e220000000c00 */
[C---:B------:R-:W-:Y:S02]  /*ca60*/  @P1 FMUL.FTZ R5, R0.reuse, 0.69314718246459960938 ;  /* 0x3f31721800051820 */ /* 0x040fe40000410000 */
[----:B------:R-:W-:-:S05]  /*ca70*/  @P2 FMUL.FTZ R7, R0, 0.69314718246459960938 ;  /* 0x3f31721800072820 */ /* 0x000fca0000410000 */
        /* <DEDUP_REMOVED lines=44> */
.L_x_1304:
        /* <DEDUP_REMOVED lines=42> */
.L_x_1226:
[----:B------:R-:W0:Y:S01]  /*cfe0*/  S2R R3, SR_CgaCtaId ;  /* 0x0000000000037919 */ /* 0x000e220000008800 */
[----:B------:R-:W-:Y:S01]  /*cff0*/  MOV R0, 0x400 ;  /* 0x0000040000007802 */ /* 0x000fe20000000f00 */
[----:B------:R-:W-:Y:S01]  /*d000*/  BSSY B0, `(.L_x_1305) ;  /* 0x000018a000007945 */ /* 0x000fe20003800000 */
[----:B------:R-:W-:Y:S02]  /*d010*/  BAR.SYNC.DEFER_BLOCKING 0x5, 0x200 ;  /* 0x0148000000007b1d */ /* 0x000fe40000010000 */
[----:B0-----:R-:W-:-:S05]  /*d020*/  LEA R0, R3, R0, 0x18 ;  /* 0x0000000003007211 */ /* 0x001fca00078ec0ff */
[----:B------:R-:W0:Y:S02]  /*d030*/  LDS.128 R4, [R0+0x168d0] ;  /* 0x0168d00000047984 */ /* 0x000e240000000c00 */
[----:B0-----:R-:W-:Y:S02]  /*d040*/  R2UR UR5, R5 ;  /* 0x00000000050572ca */ /* 0x001fe400000e0000 */
[----:B------:R-:W-:Y:S02]  /*d050*/  R2UR UR7, R6 ;  /* 0x00000000060772ca */ /* 0x000fe400000e0000 */
        /* <DEDUP_REMOVED lines=9> */
[----:B------:R-:W1:Y:S01]  /*d0f0*/  LDC R33, c[0x0][0xbe8] ;  /* 0x0002fa00ff217b82 */ /* 0x000e620000000800 */
[----:B------:R-:W-:Y:S01]  /*d100*/  F2FP.BF16.F32.PACK_AB R14, R14, R25 ;  /* 0x000000190e0e723e */ /* 0x000fe200000010ff */
[----:B------:R-:W-:Y:S01]  /*d110*/  UISETP.NE.AND.EX UP0, UPT, UR9, URZ, UPT, UP0 ;  /* 0x0000003f0900728c */ /* 0x000fe2000bf05300 */
[----:B------:R-:W-:-:S05]  /*d120*/  F2FP.BF16.F32.PACK_AB R15, R15, R110 ;  /* 0x0000006e0f0f723e */ /* 0x000fca00000010ff */
[----:B------:R-:W-:Y:S01]  /*d130*/  BAR.SYNC.DEFER_BLOCKING 0x1, 0x180 ;  /* 0x0046000000007b1d */ /* 0x000fe20000010000 */
[----:B------:R-:W-:Y:S02]  /*d140*/  F2FP.BF16.F32.PACK_AB R113, R115, R114 ;  /* 0x000000727371723e */ /* 0x000fe400000010ff */
[----:B------:R-:W-:Y:S02]  /*d150*/  F2FP.BF16.F32.PACK_AB R114, R117, R116 ;  /* 0x000000747572723e */ /* 0x000fe400000010ff */
[----:B------:R-:W-:Y:S01]  /*d160*/  F2FP.BF16.F32.PACK_AB R115, R119, R118 ;  /* 0x000000767773723e */ /* 0x000fe200000010ff */
[----:B------:R-:W-:Y:S01]  /*d170*/  ULDC.64 UR8, c[0x0][0xc00] ;  /* 0x0003000000087ab9 */ /* 0x000fe20000000a00 */
[----:B------:R-:W-:Y:S01]  /*d180*/  UMOV UR4, URZ ;  /* 0x0000003f00047c82 */ /* 0x000fe20008000000 */
[----:B------:R-:W-:Y:S02]  /*d190*/  UIMAD.WIDE UR8, UR39, 0x4, UR8 ;  /* 0x00000004270878a5 */ /* 0x000fe4000f8e0208 */
[----:B------:R-:W-:Y:S01]  /*d1a0*/  USHF.R.S32.HI UR18, URZ, 0x1f, UR38 ;  /* 0x0000001f3f127899 */ /* 0x000fe20008011426 */
[----:B------:R-:W-:Y:S01]  /*d1b0*/  ULDC.64 UR12, c[0x0][0xb90] ;  /* 0x0002e400000c7ab9 */ /* 0x000fe20000000a00 */
[----:B------:R-:W-:-:S02]  /*d1c0*/  USHF.R.S32.HI UR11, URZ, 0x1f, UR39 ;  /* 0x0000001f3f0b7899 */ /* 0x000fc40008011427 */
        /* <DEDUP_REMOVED lines=28> */
[----:B------:R-:W-:Y:S01]  /*d390*/  F2FP.BF16.F32.PACK_AB R8, R89, R24 ;  /* 0x000000185908723e */ /* 0x000fe200000010ff */
[----:B------:R-:W-:Y:S01]  /*d3a0*/  IMAD.U32 R24, RZ, RZ, UR8 ;  /* 0x00000008ff187e24 */ /* 0x000fe2000f8e00ff */
        /* <DEDUP_REMOVED lines=8> */
[----:B------:R-:W-:-:S03]  /*d430*/  PLOP3.LUT P2, PT, PT, PT, UP0, 0x80, 0x0 ;  /* 0x000000000000781c */ /* 0x000fc60003f4f008 */
[----:B------:R2:W-:Y:S04]  /*d440*/  STSM.16.M88.4 [R30], R4 ;  /* 0x000000041e007844 */ /* 0x0005e80000000200 */
[----:B------:R3:W-:Y:S04]  /*d450*/  STSM.16.M88.4 [R29], R12 ;  /* 0x0000000c1d007844 */ /* 0x0007e80000000200 */
[----:B------:R3:W-:Y:S01]  /*d460*/  STSM.16.M88.4 [R28], R112 ;  /* 0x000000701c007844 */ /* 0x0007e20000000200 */
[----:B------:R-:W-:Y:S06]  /*d470*/  BAR.SYNC.DEFER_BLOCKING 0x1, 0x180 ;  /* 0x0046000000007b1d */ /* 0x000fec0000010000 */
[----:B------:R-:W4:Y:S01]  /*d480*/  @P2 LDG.E R26, desc[UR52][R24.64] ;  /* 0x00000034181a2981 */ /* 0x000f22000c1e1900 */
[----:B-1----:R-:W-:Y:S01]  /*d490*/  ISETP.NE.AND P1, PT, R33, 0x1, PT ;  /* 0x000000012100780c */ /* 0x002fe20003f25270 */
[----:B0-----:R-:W-:Y:S01]  /*d4a0*/  VIADD R8, R17, UR40 ;  /* 0x0000002811087c36 */ /* 0x001fe20008000000 */
[----:B------:R-:W-:-:S02]  /*d4b0*/  UIMAD UR8, UR18, UR12, URZ ;  /* 0x0000000c120872a4 */ /* 0x000fc4000f8e023f */
[----:B------:R-:W-:Y:S01]  /*d4c0*/  USEL UR11, UR11, URZ, !UP0 ;  /* 0x0000003f0b0b7287 */ /* 0x000fe2000c000000 */
[----:B--2---:R-:W-:Y:S01]  /*d4d0*/  IMAD.MOV.U32 R4, RZ, RZ, R8 ;  /* 0x000000ffff047224 */ /* 0x004fe200078e0008 */
[----:B------:R-:W-:Y:S02]  /*d4e0*/  UIMAD UR14, UR38, UR13, UR8 ;  /* 0x0000000d260e72a4 */ /* 0x000fe4000f8e0208 */
[----:B------:R-:W-:Y:S02]  /*d4f0*/  USEL UR10, UR39, URZ, !UP0 ;  /* 0x0000003f270a7287 */ /* 0x000fe4000c000000 */
[----:B------:R-:W-:-:S03]  /*d500*/  UISETP.NE.U32.AND UP0, UPT, UR20, URZ, UPT ;  /* 0x0000003f1400728c */ /* 0x000fc6000bf05070 */
[----:B------:R-:W0:Y:S01]  /*d510*/  @P1 LDC R27, c[0x0][0xbec] ;  /* 0x0002fb00ff1b1b82 */ /* 0x000e220000000800 */
[----:B------:R-:W-:-:S06]  /*d520*/  UISETP.NE.AND.EX UP0, UPT, UR21, URZ, UPT, UP0 ;  /* 0x0000003f1500728c */ /* 0x000fcc000bf05300 */
[----:B------:R-:W-:Y:S01]  /*d530*/  PLOP3.LUT P3, PT, PT, PT, UP0, 0x80, 0x0 ;  /* 0x000000000000781c */ /* 0x000fe20003f6f008 */
[----:B------:R-:W1:Y:S01]  /*d540*/  @P1 LDC R32, c[0x0][0xbf0] ;  /* 0x0002fc00ff201b82 */ /* 0x000e620000000800 */
[----:B0-----:R-:W-:-:S05]  /*d550*/  @P1 IMAD.HI.U32 R5, R8, R27, RZ ;  /* 0x0000001b08051227 */ /* 0x001fca00078e00ff */
[----:B-1----:R-:W-:-:S05]  /*d560*/  @P1 SHF.R.U32.HI R4, RZ, R32, R5 ;  /* 0x00000020ff041219 */ /* 0x002fca0000011605 */
[----:B------:R-:W-:-:S04]  /*d570*/  IMAD.MOV R6, RZ, RZ, -R4 ;  /* 0x000000ffff067224 */ /* 0x000fc800078e0a04 */
[----:B------:R-:W-:Y:S01]  /*d580*/  IMAD R7, R33, R6, R8 ;  /* 0x0000000621077224 */ /* 0x000fe200078e0208 */
[----:B------:R-:W-:-:S04]  /*d590*/  SHF.R.S32.HI R6, RZ, 0x1f, R4 ;  /* 0x0000001fff067819 */ /* 0x000fc80000011404 */
[----:B------:R-:W-:Y:S02]  /*d5a0*/  SHF.R.S32.HI R5, RZ, 0x1f, R7 ;  /* 0x0000001fff057819 */ /* 0x000fe40000011407 */
[----:B----4-:R-:W-:-:S13]  /*d5b0*/  @P2 R2UR UR4, R26 ;  /* 0x000000001a0422ca */ /* 0x010fda00000e0000 */
[----:B------:R-:W-:Y:S02]  /*d5c0*/  USHF.R.S32.HI UR9, URZ, 0x1f, UR4 ;  /* 0x0000001f3f097899 */ /* 0x000fe40008011404 */
[----:B------:R-:W-:Y:S02]  /*d5d0*/  UMOV UR8, UR4 ;  /* 0x0000000400087c82 */ /* 0x000fe40008000000 */
[----:B------:R-:W-:-:S04]  /*d5e0*/  UIMAD.WIDE.U32 UR12, UR38, UR12, UR8 ;  /* 0x0000000c260c72a5 */ /* 0x000fc8000f8e0008 */
[----:B------:R-:W-:Y:S02]  /*d5f0*/  UIADD3 UR13, UR13, UR14, URZ ;  /* 0x0000000e0d0d7290 */ /* 0x000fe4000fffe03f */
[----:B------:R-:W-:Y:S02]  /*d600*/  UIMAD UR14, UR11, UR16, URZ ;  /* 0x000000100b0e72a4 */ /* 0x000fe4000f8e023f */
[----:B------:R-:W-:Y:S02]  /*d610*/  UIMAD.WIDE.U32 UR12, UR10, UR16, UR12 ;  /* 0x000000100a0c72a5 */ /* 0x000fe4000f8e000c */
[----:B------:R-:W-:Y:S01]  /*d620*/  UIMAD UR14, UR10, UR17, UR14 ;  /* 0x000000110a0e72a4 */ /* 0x000fe2000f8e020e */
[----:B------:R-:W-:-:S03]  /*d630*/  ULDC UR16, c[0x0][0xa88] ;  /* 0x0002a20000107ab9 */ /* 0x000fc60000000800 */
[----:B------:R-:W-:Y:S02]  /*d640*/  IADD3 R4, P0, R4, UR12, RZ ;  /* 0x0000000c04047c10 */ /* 0x000fe4000ff1e0ff */
[----:B------:R-:W-:Y:S01]  /*d650*/  IMAD.U32 R9, RZ, RZ, UR14 ;  /* 0x0000000eff097e24 */ /* 0x000fe2000f8e00ff */
[----:B------:R-:W-:Y:S02]  /*d660*/  ULDC.64 UR14, c[0x0][0xb88] ;  /* 0x0002e200000e7ab9 */ /* 0x000fe40000000a00 */
[----:B------:R-:W-:Y:S02]  /*d670*/  IMAD R8, R5, UR14, RZ ;  /* 0x0000000e05087c24 */ /* 0x000fe4000f8e02ff */
[----:B------:R-:W-:Y:S01]  /*d680*/  IADD3.X R5, R6, UR13, R9, P0, !PT ;  /* 0x0000000d06057c10 */ /* 0x000fe200087fe409 */
[----:B------:R-:W-:Y:S01]  /*d690*/  @UP0 ULDC.64 UR12, c[0x0][0xc08] ;  /* 0x00030200000c0ab9 */ /* 0x000fe20000000a00 */
[----:B------:R-:W-:Y:S01]  /*d6a0*/  IMAD R9, R7, UR15, R8 ;  /* 0x0000000f07097c24 */ /* 0x000fe2000f8e0208 */
[----:B------:R-:W-:Y:S01]  /*d6b0*/  @UP0 UIMAD.WIDE UR12, UR39, 0x4, UR12 ;  /* 0x00000004270c08a5 */ /* 0x000fe2000f8e020c */
[----:B------:R-:W-:-:S02]  /*d6c0*/  IMAD.U32 R6, RZ, RZ, UR16 ;  /* 0x00000010ff067e24 */ /* 0x000fc4000f8e00ff */
[----:B------:R-:W-:Y:S01]  /*d6d0*/  IMAD.WIDE.U32 R4, R7, UR14, R4 ;  /* 0x0000000e07047c25 */ /* 0x000fe2000f8e0004 */
[----:B------:R-:W-:-:S03]  /*d6e0*/  ULDC.64 UR14, c[0x0][0xb50] ;  /* 0x0002d400000e7ab9 */ /* 0x000fc60000000a00 */
[----:B------:R-:W-:Y:S01]  /*d6f0*/  IMAD.IADD R5, R5, 0x1, R9 ;  /* 0x0000000105057824 */ /* 0x000fe200078e0209 */
[C---:B------:R-:W-:Y:S01]  /*d700*/  LEA R7, P0, R4.reuse, UR14, 0x2 ;  /* 0x0000000e04077c11 */ /* 0x040fe2000f8010ff */
[----:B------:R-:W-:Y:S02]  /*d710*/  IMAD.U32 R8, RZ, RZ, UR12 ;  /* 0x0000000cff087e24 */ /* 0x000fe4000f8e00ff */
[----:B------:R-:W-:Y:S01]  /*d720*/  IMAD.U32 R9, RZ, RZ, UR13 ;  /* 0x0000000dff097e24 */ /* 0x000fe2000f8e00ff */
[----:B------:R-:W-:Y:S01]  /*d730*/  LEA.HI.X R10, R4, UR15, R5, 0x2, P0 ;  /* 0x0000000f040a7c11 */ /* 0x000fe200080f1405 */
[----:B------:R-:W-:-:S03]  /*d740*/  IMAD R5, R23, 0x40, R19 ;  /* 0x0000004017057824 */ /* 0x000fc600078e0213 */
[----:B------:R3:W5:Y:S01]  /*d750*/  @P3 LDG.E R6, desc[UR52][R8.64] ;  /* 0x0000003408063981 */ /* 0x000762000c1e1900 */
[----:B------:R-:W-:Y:S05]  /*d760*/  @P3 BRA `(.L_x_1307) ;  /* 0x0000000000103947 */ /* 0x000fea0003800000 */
[----:B------:R-:W-:Y:S05]  /*d770*/  @!P2 BRA `(.L_x_1307) ;  /* 0x00000000000ca947 */ /* 0x000fea0003800000 */
[----:B---3--:R-:W2:Y:S04]  /*d780*/  LDG.E R9, desc[UR52][R24.64] ;  /* 0x0000003418097981 */ /* 0x008ea8000c1e1900 */
[----:B-----5:R-:W2:Y:S02]  /*d790*/  LDG.E R6, desc[UR52][R24.64+0x4] ;  /* 0x0000043418067981 */ /* 0x020ea4000c1e1900 */
[----:B--2---:R-:W-:-:S07]  /*d7a0*/  IMAD.IADD R6, R6, 0x1, -R9 ;  /* 0x0000000106067824 */ /* 0x004fce00078e0a09 */
.L_x_1307:
[----:B---3--:R-:W-:Y:S01]  /*d7b0*/  SHFL.IDX PT, R12, R7, RZ, 0x1c1f ;  /* 0x001c1fff070c7589 */ /* 0x008fe200000e0000 */
[----:B------:R-:W-:Y:S01]  /*d7c0*/  IMAD.WIDE R2, R5, 0x2, R2 ;  /* 0x0000000205027825 */ /* 0x000fe200078e0202 */
[----:B------:R-:W-:Y:S01]  /*d7d0*/  LOP3.LUT P0, RZ, R152, 0x3, RZ, 0xc0, !PT ;  /* 0x0000000398ff7812 */ /* 0x000fe2000780c0ff */
[----:B------:R-:W-:Y:S01]  /*d7e0*/  ULDC.64 UR14, c[0x0][0xaa0] ;  /* 0x0002a800000e7ab9 */ /* 0x000fe20000000a00 */
[----:B------:R-:W0:Y:S01]  /*d7f0*/  SHFL.IDX PT, R13, R10, RZ, 0x1c1f ;  /* 0x001c1fff0a0d7589 */ /* 0x000e2200000e0000 */
[----:B------:R-:W-:Y:S01]  /*d800*/  VIADD R8, R154, UR40 ;  /* 0x000000289a087c36 */ /* 0x000fe20008000000 */
[----:B------:R-:W-:Y:S01]  /*d810*/  IADD3 R9, P3, R2, 0x1800, RZ ;  /* 0x0000180002097810 */ /* 0x000fe20007f7e0ff */
[----:B-----5:R-:W-:Y:S01]  /*d820*/  IMAD R35, R6, R33, RZ ;  /* 0x0000002106237224 */ /* 0x020fe200078e02ff */
[----:B------:R-:W-:Y:S01]  /*d830*/  SHFL.IDX PT, R14, R7, 0x1, 0x1c1f ;  /* 0x003c1f00070e7f89 */ /* 0x000fe200000e0000 */
[----:B------:R-:W-:Y:S01]  /*d840*/  VIADD R4, R8, 0x8 ;  /* 0x0000000808047836 */ /* 0x000fe20000000000 */
[----:B------:R-:W-:-:S02]  /*d850*/  IADD3 R25, P4, R2, 0x3000, RZ ;  /* 0x0000300002197810 */ /* 0x000fc40007f9e0ff */
[----:B------:R-:W1:Y:S01]  /*d860*/  SHFL.IDX PT, R15, R10, 0x1, 0x1c1f ;  /* 0x003c1f000a0f7f89 */ /* 0x000e6200000e0000 */
[-C--:B------:R-:W-:Y:S02]  /*d870*/  ISETP.GE.OR P2, PT, R8, R35.reuse, P0 ;  /* 0x000000230800720c */ /* 0x080fe40000746670 */
[----:B------:R-:W-:Y:S02]  /*d880*/  LOP3.LUT R5, R2, 0x380, RZ, 0xc0, !PT ;  /* 0x0000038002057812 */ /* 0x000fe400078ec0ff */
[----:B------:R-:W-:Y:S02]  /*d890*/  LOP3.LUT R8, R9, 0x380, RZ, 0xc0, !PT ;  /* 0x0000038009087812 */ /* 0x000fe400078ec0ff */
[----:B------:R-:W-:Y:S02]  /*d8a0*/  ISETP.GE.OR P0, PT, R4, R35, P0 ;  /* 0x000000230400720c */ /* 0x000fe40000706670 */
[----:B------:R-:W-:Y:S02]  /*d8b0*/  LOP3.LUT R24, R25, 0x380, RZ, 0xc0, !PT ;  /* 0x0000038019187812 */ /* 0x000fe400078ec0ff */
[----:B------:R-:W-:-:S02]  /*d8c0*/  SHF.R.U64 R5, R5, 0x3, RZ ;  /* 0x0000000305057819 */ /* 0x000fc400000012ff */
[----:B------:R-:W-:Y:S02]  /*d8d0*/  SHF.R.U64 R8, R8, 0x3, RZ ;  /* 0x0000000308087819 */ /* 0x000fe400000012ff */
[----:B------:R-:W-:Y:S01]  /*d8e0*/  SHF.R.U64 R24, R24, 0x3, RZ ;  /* 0x0000000318187819 */ /* 0x000fe200000012ff */
[----:B0-----:R-:W-:Y:S01]  /*d8f0*/  @!P2 ST.E desc[UR52][R12.64], R21 ;  /* 0x000000150c00a985 */ /* 0x001fe2000c101934 */
[----:B------:R-:W-:Y:S01]  /*d900*/  LOP3.LUT R4, R5, R2, RZ, 0x3c, !PT ;  /* 0x0000000205047212 */ /* 0x000fe200078e3cff */
[--C-:B------:R-:W-:Y:S01]  /*d910*/  IMAD.MOV.U32 R5, RZ, RZ, R3.reuse ;  /* 0x000000ffff057224 */ /* 0x100fe200078e0003 */
[----:B------:R-:W-:Y:S01]  /*d920*/  LOP3.LUT R8, R8, R9, RZ, 0x3c, !PT ;  /* 0x0000000908087212 */ /* 0x000fe200078e3cff */
[--C-:B------:R-:W-:Y:S01]  /*d930*/  IMAD.X R9, RZ, RZ, R3.reuse, P3 ;  /* 0x000000ffff097224 */ /* 0x100fe200018e0603 */
[----:B------:R-:W-:Y:S01]  /*d940*/  LOP3.LUT R24, R24, R25, RZ, 0x3c, !PT ;  /* 0x0000001918187212 */ /* 0x000fe200078e3cff */
[--C-:B------:R-:W-:Y:S01]  /*d950*/  IMAD.X R25, RZ, RZ, R3.reuse, P4 ;  /* 0x000000ffff197224 */ /* 0x100fe200020e0603 */
[----:B-1----:R0:W-:Y:S04]  /*d960*/  @!P0 ST.E desc[UR52][R14.64], R20 ;  /* 0x000000140e008985 */ /* 0x0021e8000c101934 */
[----:B------:R-:W2:Y:S04]  /*d970*/  LD.E.128 R4, desc[UR52][R4.64] ;  /* 0x0000003404047980 */ /* 0x000ea8000c101d00 */
[----:B------:R-:W3:Y:S04]  /*d980*/  LD.E.128 R8, desc[UR52][R8.64] ;  /* 0x0000003408087980 */ /* 0x000ee8000c101d00 */
[----:B------:R-:W4:Y:S01]  /*d990*/  LD.E.128 R24, desc[UR52][R24.64] ;  /* 0x0000003418187980 */ /* 0x000f22000c101d00 */
[----:B------:R-:W-:Y:S01]  /*d9a0*/  IADD3 R29, P0, R2, 0x4800, RZ ;  /* 0x00004800021d7810 */ /* 0x000fe20007f1e0ff */
[----:B0-----:R-:W0:Y:S03]  /*d9b0*/  @P1 LDC R20, c[0x0][0xbec] ;  /* 0x0002fb00ff141b82 */ /* 0x001e260000000800 */
[----:B------:R-:W-:Y:S01]  /*d9c0*/  LOP3.LUT R2, R29, 0x380, RZ, 0xc0, !PT ;  /* 0x000003801d027812 */ /* 0x000fe200078ec0ff */
[----:B------:R-:W-:Y:S01]  /*d9d0*/  IMAD.X R13, RZ, RZ, R3, P0 ;  /* 0x000000ffff0d7224 */ /* 0x000fe200000e0603 */
[----:B------:R-:W-:-:S02]  /*d9e0*/  UIMAD UR12, UR9, UR14, URZ ;  /* 0x0000000e090c72a4 */ /* 0x000fc4000f8e023f */
[----:B------:R-:W-:Y:S01]  /*d9f0*/  SHF.R.U64 R2, R2, 0x3, RZ ;  /* 0x0000000302027819 */ /* 0x000fe200000012ff */
[----:B------:R-:W1:Y:S01]  /*da00*/  @P1 LDC R3, c[0x0][0xbf0] ;  /* 0x0002fc00ff031b82 */ /* 0x000e620000000800 */
[----:B------:R-:W-:Y:S02]  /*da10*/  UIMAD.WIDE.U32 UR8, UR4, UR14, URZ ;  /* 0x0000000e040872a5 */ /* 0x000fe4000f8e003f */
[----:B------:R-:W-:Y:S01]  /*da20*/  UIMAD UR12, UR4, UR15, UR12 ;  /* 0x0000000f040c72a4 */ /* 0x000fe2000f8e020c */
[----:B------:R-:W-:Y:S01]  /*da30*/  LOP3.LUT R12, R2, R29, RZ, 0x3c, !PT ;  /* 0x0000001d020c7212 */ /* 0x000fe200078e3cff */
[----:B------:R-:W-:Y:S01]  /*da40*/  IMAD R2, R18, 0x30, R23 ;  /* 0x0000003012027824 */ /* 0x000fe200078e0217 */
[----:B------:R-:W-:Y:S01]  /*da50*/  ULDC.64 UR14, c[0x0][0xae8] ;  /* 0x0002ba00000e7ab9 */ /* 0x000fe20000000a00 */
[----:B------:R-:W-:Y:S02]  /*da60*/  UIADD3 UR9, UR9, UR12, URZ ;  /* 0x0000000c09097290 */ /* 0x000fe4000fffe03f */
[----:B------:R-:W-:Y:S01]  /*da70*/  UIMAD UR4, UR18, UR14, URZ ;  /* 0x0000000e120472a4 */ /* 0x000fe2000f8e023f */
[----:B------:R-:W-:Y:S01]  /*da80*/  VIADD R29, R2, UR40 ;  /* 0x00000028021d7c36 */ /* 0x000fe20008000000 */
[----:B------:R-:W-:Y:S01]  /*da90*/  UIMAD.WIDE.U32 UR8, UR38, UR14, UR8 ;  /* 0x0000000e260872a5 */ /* 0x000fe2000f8e0008 */
[----:B------:R-:W-:Y:S01]  /*daa0*/  VIADD R32, R23, UR40 ;  /* 0x0000002817207c36 */ /* 0x000fe20008000000 */
[----:B------:R-:W-:Y:S01]  /*dab0*/  UIMAD UR4, UR38, UR15, UR4 ;  /* 0x0000000f260472a4 */ /* 0x000fe2000f8e0204 */
[----:B------:R-:W5:Y:S01]  /*dac0*/  LD.E.128 R12, desc[UR52][R12.64] ;  /* 0x000000340c0c7980 */ /* 0x000f62000c101d00 */
[----:B------:R-:W-:Y:S01]  /*dad0*/  ULDC.64 UR12, c[0x0][0xaf0] ;  /* 0x0002bc00000c7ab9 */ /* 0x000fe20000000a00 */
[----:B0-----:R-:W-:Y:S01]  /*dae0*/  @P1 IMAD.HI.U32 R2, R29, R20, RZ ;  /* 0x000000141d021227 */ /* 0x001fe200078e00ff */
[----:B------:R-:W-:Y:S01]  /*daf0*/  UIMAD UR11, UR11, UR12, URZ ;  /* 0x0000000c0b0b72a4 */ /* 0x000fe2000f8e023f */
[----:B------:R-:W-:Y:S01]  /*db00*/  @!PT LDS RZ, [RZ] ;  /* 0x00000000fffff984 */ /* 0x000fe20000000800 */
[----:B------:R-:W-:Y:S01]  /*db10*/  @!PT LDS RZ, [RZ] ;  /* 0x00000000fffff984 */ /* 0x000fe20000000800 */
[----:B------:R-:W-:Y:S01]  /*db20*/  @!PT LDS RZ, [RZ] ;  /* 0x00000000fffff984 */ /* 0x000fe20000000800 */
[----:B------:R-:W-:Y:S01]  /*db30*/  @!PT LDS RZ, [RZ] ;  /* 0x00000000fffff984 */ /* 0x000fe20000000800 */
[----:B------:R0:W-:Y:S06]  /*db40*/  MEMBAR.ALL.CTA ;  /* 0x0000000000007992 */ /* 0x0001ec0000008000 */
[----:B0-----:R-:W0:Y:S01]  /*db50*/  FENCE.VIEW.ASYNC.S ;  /* 0x00000000000073c6 */ /* 0x001e220000000000 */
[----:B------:R-:W-:Y:S01]  /*db60*/  UIADD3 UR9, UR9, UR4, URZ ;  /* 0x0000000409097290 */ /* 0x000fe2000fffe03f */
[----:B------:R-:W-:Y:S01]  /*db70*/  IMAD.MOV.U32 R21, RZ, RZ, R29 ;  /* 0x000000ffff157224 */ /* 0x000fe200078e001d */
[----:B------:R-:W-:Y:S01]  /*db80*/  UIMAD UR4, UR10, UR13, UR11 ;  /* 0x0000000d0a0472a4 */ /* 0x000fe2000f8e020b */
[----:B------:R-:W-:Y:S01]  /*db90*/  VIADD R0, R0, 0x16820 ;  /* 0x0001682000007836 */ /* 0x000fe20000000000 */
[----:B------:R-:W-:Y:S01]  /*dba0*/  UIMAD.WIDE.U32 UR10, UR10, UR12, UR8 ;  /* 0x0000000c0a0a72a5 */ /* 0x000fe2000f8e0008 */
[----:B-1----:R-:W-:-:S02]  /*dbb0*/  @P1 SHF.R.U32.HI R21, RZ, R3, R2 ;  /* 0x00000003ff151219 */ /* 0x002fc40000011602 */
[----:B------:R-:W-:Y:S01]  /*dbc0*/  ULDC.64 UR8, c[0x0][0xae0] ;  /* 0x0002b80000087ab9 */ /* 0x000fe20000000a00 */
[----:B------:R-:W-:Y:S01]  /*dbd0*/  UIADD3 UR4, UR11, UR4, URZ ;  /* 0x000000040b047290 */ /* 0x000fe2000fffe03f */
[--C-:B------:R-:W-:Y:S01]  /*dbe0*/  SHF.R.S32.HI R20, RZ, 0x1f, R21.reuse ;  /* 0x0000001fff147819 */ /* 0x100fe20000011415 */
[----:B------:R-:W-:Y:S01]  /*dbf0*/  IMAD.MOV R28, RZ, RZ, -R21 ;  /* 0x000000ffff1c7224 */ /* 0x000fe200078e0a15 */
[----:B------:R-:W-:Y:S01]  /*dc00*/  PRMT R0, RZ, 0x654, R0 ;  /* 0x00000654ff007816 */ /* 0x000fe20000000000 */
[----:B------:R-:W-:Y:S02]  /*dc10*/  IMAD.U32 R3, RZ, RZ, UR11 ;  /* 0x0000000bff037e24 */ /* 0x000fe4000f8e00ff */
[----:B------:R-:W-:Y:S02]  /*dc20*/  IMAD R20, R20, UR8, RZ ;  /* 0x0000000814147c24 */ /* 0x000fe4000f8e02ff */
[----:B------:R-:W-:Y:S02]  /*dc30*/  IMAD R29, R33, R28, R29 ;  /* 0x0000001c211d7224 */ /* 0x000fe400078e021d */
[----:B------:R-:W-:-:S02]  /*dc40*/  IMAD.U32 R2, RZ, RZ, UR10 ;  /* 0x0000000aff027e24 */ /* 0x000fc4000f8e00ff */
[----:B------:R-:W-:Y:S01]  /*dc50*/  IMAD.U32 R3, RZ, RZ, UR4 ;  /* 0x00000004ff037e24 */ /* 0x000fe2000f8e00ff */
[----:B------:R-:W-:Y:S01]  /*dc60*/  ULDC UR4, c[0x0][0xac8] ;  /* 0x0002b20000047ab9 */ /* 0x000fe20000000800 */
[C---:B------:R-:W-:Y:S01]  /*dc70*/  IMAD R31, R21.reuse, UR9, R20 ;  /* 0x00000009151f7c24 */ /* 0x040fe2000f8e0214 */
[----:B------:R-:W-:Y:S01]  /*dc80*/  SHF.R.S32.HI R20, RZ, 0x1f, R29 ;  /* 0x0000001fff147819 */ /* 0x000fe2000001141d */
[----:B------:R-:W-:Y:S01]  /*dc90*/  IMAD.WIDE.U32 R2, R21, UR8, R2 ;  /* 0x0000000815027c25 */ /* 0x000fe2000f8e0002 */
[----:B------:R-:W-:Y:S01]  /*dca0*/  ULDC.64 UR8, c[0x0][0xad8] ;  /* 0x0002b60000087ab9 */ /* 0x000fe20000000a00 */
[----:B0-----:R0:W-:Y:S02]  /*dcb0*/  SYNCS.ARRIVE.TRANS64.RED.A1T0 RZ, [R0+URZ], RZ ;  /* 0x000000ff00ff79a7 */ /* 0x0011e4000810043f */
[----:B------:R-:W-:Y:S02]  /*dcc0*/  IMAD.IADD R3, R3, 0x1, R31 ;  /* 0x0000000103037824 */ /* 0x000fe400078e021f */
[----:B------:R-:W-:-:S02]  /*dcd0*/  IMAD R20, R20, UR8, RZ ;  /* 0x0000000814147c24 */ /* 0x000fc4000f8e02ff */
[----:B------:R-:W-:-:S04]  /*dce0*/  IMAD.WIDE.U32 R2, R29, UR8, R2 ;  /* 0x000000081d027c25 */ /* 0x000fc8000f8e0002 */
[----:B------:R-:W-:Y:S01]  /*dcf0*/  IMAD R21, R29, UR9, R20 ;  /* 0x000000091d157c24 */ /* 0x000fe2000f8e0214 */
[----:B------:R-:W-:Y:S01]  /*dd00*/  ULDC.64 UR8, c[0x0][0xa80] ;  /* 0x0002a00000087ab9 */ /* 0x000fe20000000a00 */
[----:B0-----:R-:W-:Y:S01]  /*dd10*/  VIADD R0, R32, 0x90 ;  /* 0x0000009020007836 */ /* 0x001fe20000000000 */
[----:B------:R-:W-:Y:S01]  /*dd20*/  LEA R30, P0, R2, UR8, 0x1 ;  /* 0x00000008021e7c11 */ /* 0x000fe2000f8008ff */
[----:B------:R-:W-:-:S04]  /*dd30*/  IMAD.IADD R3, R3, 0x1, R21 ;  /* 0x0000000103037824 */ /* 0x000fc800078e0215 */
[----:B------:R-:W0:Y:S01]  /*dd40*/  SHFL.IDX PT, R20, R30, RZ, 0x181f ;  /* 0x00181fff1e147589 */ /* 0x000e2200000e0000 */
[----:B------:R-:W-:Y:S01]  /*dd50*/  LEA.HI.X R31, R2, UR9, R3, 0x1, P0 ;  /* 0x00000009021f7c11 */ /* 0x000fe200080f0c03 */
[C---:B------:R-:W-:Y:S01]  /*dd60*/  VIADD R2, R32.reuse, 0x30 ;  /* 0x0000003020027836 */ /* 0x040fe20000000000 */
[----:B------:R-:W-:Y:S01]  /*dd70*/  ISETP.GE.AND P0, PT, R19, UR4, PT ;  /* 0x0000000413007c0c */ /* 0x000fe2000bf06270 */
[----:B------:R-:W1:Y:S01]  /*dd80*/  SHFL.IDX PT, R28, R30, 0x1, 0x181f ;  /* 0x00381f001e1c7f89 */ /* 0x000e6200000e0000 */
[C---:B------:R-:W-:Y:S02]  /*dd90*/  VIADD R3, R32.reuse, 0x60 ;  /* 0x0000006020037836 */ /* 0x040fe40000000000 */
[-C--:B------:R-:W-:Y:S01]  /*dda0*/  ISETP.GE.OR P1, PT, R32, R35.reuse, P0 ;  /* 0x000000232000720c */ /* 0x080fe20000726670 */
[----:B------:R-:W1:Y:S01]  /*ddb0*/  SHFL.IDX PT, R34, R30, 0x2, 0x181f ;  /* 0x00581f001e227f89 */ /* 0x000e6200000e0000 */
[-C--:B------:R-:W-:Y:S02]  /*ddc0*/  ISETP.GE.OR P2, PT, R2, R35.reuse, P0 ;  /* 0x000000230200720c */ /* 0x080fe40000746670 */
[-C--:B------:R-:W-:Y:S01]  /*ddd0*/  ISETP.GE.OR P3, PT, R3, R35.reuse, P0 ;  /* 0x000000230300720c */ /* 0x080fe20000766670 */
[----:B------:R-:W1:Y:S01]  /*dde0*/  SHFL.IDX PT, R21, R31, RZ, 0x181f ;  /* 0x00181fff1f157589 */ /* 0x000e6200000e0000 */
[----:B------:R-:W-:-:S03]  /*ddf0*/  ISETP.GE.OR P0, PT, R0, R35, P0 ;  /* 0x000000230000720c */ /* 0x000fc60000706670 */
[----:B------:R-:W1:Y:S04]  /*de00*/  SHFL.IDX PT, R29, R31, 0x1, 0x181f ;  /* 0x00381f001f1d7f89 */ /* 0x000e6800000e0000 */
[----:B------:R-:W1:Y:S01]  /*de10*/  SHFL.IDX PT, R33, R31, 0x2, 0x181f ;  /* 0x00581f001f217f89 */ /* 0x000e6200000e0000 */
[----:B0-----:R-:W-:-:S03]  /*de20*/  @!P1 LEA R2, P4, R19, R20, 0x1 ;  /* 0x0000001413029211 */ /* 0x001fc600078808ff */
[----:B------:R-:W0:Y:S01]  /*de30*/  SHFL.IDX PT, R30, R30, 0x3, 0x181f ;  /* 0x00781f001e1e7f89 */ /* 0x000e2200000e0000 */
[----:B-1----:R-:W-:-:S03]  /*de40*/  @!P2 LEA R20, P5, R19, R28, 0x1 ;  /* 0x0000001c1314a211 */ /* 0x002fc600078a08ff */
[----:B------:R-:W1:Y:S01]  /*de50*/  SHFL.IDX PT, R31, R31, 0x3, 0x181f ;  /* 0x00781f001f1f7f89 */ /* 0x000e6200000e0000 */
[C---:B------:R-:W-:Y:S02]  /*de60*/  @!P3 LEA R28, P6, R19.reuse, R34, 0x1 ;  /* 0x00000022131cb211 */ /* 0x040fe400078c08ff */
[C-C-:B------:R-:W-:Y:S02]  /*de70*/  @!P1 LEA.HI.X R3, R19.reuse, R21, R156.reuse, 0x1, P4 ;  /* 0x0000001513039211 */ /* 0x140fe400020f0c9c */
[C-C-:B------:R-:W-:Y:S02]  /*de80*/  @!P2 LEA.HI.X R21, R19.reuse, R29, R156.reuse, 0x1, P5 ;  /* 0x0000001d1315a211 */ /* 0x140fe400028f0c9c */
[----:B------:R-:W-:Y:S01]  /*de90*/  @!P3 LEA.HI.X R29, R19, R33, R156, 0x1, P6 ;  /* 0x00000021131db211 */ /* 0x000fe200030f0c9c */
[----:B--2---:R2:W-:Y:S04]  /*dea0*/  @!P1 ST.E.128 desc[UR52][R2.64], R4 ;  /* 0x0000000402009985 */ /* 0x0045e8000c101d34 */
[----:B---3--:R2:W-:Y:S04]  /*deb0*/  @!P2 ST.E.128 desc[UR52][R20.64], R8 ;  /* 0x000000081400a985 */ /* 0x0085e8000c101d34 */
[----:B----4-:R2:W-:Y:S01]  /*dec0*/  @!P3 ST.E.128 desc[UR52][R28.64], R24 ;  /* 0x000000181c00b985 */ /* 0x0105e2000c101d34 */
[----:B01----:R-:W-:Y:S05]  /*ded0*/  @P0 BRA `(.L_x_1308) ;  /* 0x0000000800700947 */ /* 0x003fea0003800000 */
[----:B--2---:R-:W-:-:S04]  /*dee0*/  LEA R2, P0, R19, R30, 0x1 ;  /* 0x0000001e13027211 */ /* 0x004fc800078008ff */
[----:B------:R-:W-:-:S05]  /*def0*/  LEA.HI.X R3, R19, R31, R156, 0x1, P0 ;  /* 0x0000001f13037211 */ /* 0x000fca00000f0c9c */
[----:B-----5:R0:W-:Y:S01]  /*df00*/  ST.E.128 desc[UR52][R2.64], R12 ;  /* 0x0000000c02007985 */ /* 0x0201e2000c101d34 */
[----:B------:R-:W-:Y:S05]  /*df10*/  BRA `(.L_x_1308) ;  /* 0x0000000800607947 */ /* 0x000fea0003800000 */
.L_x_1306:
        /* <DEDUP_REMOVED lines=11> */
[----:B------:R-:W-:Y:S01]  /*dfd0*/  UISETP.NE.U32.AND UP1, UPT, UR8, URZ, UPT ;  /* 0x0000003f0800728c */ /* 0x000fe2000bf25070 */
[----:B------:R-:W-:Y:S02]  /*dfe0*/  IMAD.U32 R0, RZ, RZ, UR4 ;  /* 0x00000004ff007e24 */ /* 0x000fe4000f8e00ff */
[----:B------:R-:W2:Y:S01]  /*dff0*/  @P2 LDG.E R6, desc[UR52][R2.64] ;  /* 0x0000003402062981 */ /* 0x000ea2000c1e1900 */
[----:B------:R-:W-:-:S06]  /*e000*/  UISETP.NE.AND.EX UP1, UPT, UR9, URZ, UPT, UP1 ;  /* 0x0000003f0900728c */ /* 0x000fcc000bf25310 */
[----:B------:R-:W-:-:S05]  /*e010*/  PLOP3.LUT P3, PT, PT, PT, UP1, 0x80, 0x0 ;  /* 0x000000000000781c */ /* 0x000fca0003f6f018 */
[----:B------:R-:W-:Y:S02]  /*e020*/  @UP1 ULDC.64 UR8, c[0x0][0xc08] ;  /* 0x0003020000081ab9 */ /* 0x000fe40000000a00 */
[----:B------:R-:W-:-:S06]  /*e030*/  @UP1 UIMAD.WIDE UR8, UR39, 0x4, UR8 ;  /* 0x00000004270818a5 */ /* 0x000fcc000f8e0208 */
[----:B------:R-:W-:Y:S02]  /*e040*/  IMAD.U32 R4, RZ, RZ, UR8 ;  /* 0x00000008ff047e24 */ /* 0x000fe4000f8e00ff */
[----:B------:R-:W-:-:S05]  /*e050*/  IMAD.U32 R5, RZ, RZ, UR9 ;  /* 0x00000009ff057e24 */ /* 0x000fca000f8e00ff */
[----:B------:R1:W5:Y:S01]  /*e060*/  @P3 LDG.E R0, desc[UR52][R4.64] ;  /* 0x0000003404003981 */ /* 0x000362000c1e1900 */
[----:B0-----:R-:W-:Y:S01]  /*e070*/  ISETP.NE.AND P0, PT, R11, 0x1, PT ;  /* 0x000000010b00780c */ /* 0x001fe20003f05270 */
[----:B------:R-:W-:Y:S01]  /*e080*/  UMOV UR4, URZ ;  /* 0x0000003f00047c82 */ /* 0x000fe20008000000 */
[----:B------:R-:W-:Y:S01]  /*e090*/  USHF.R.S32.HI UR12, URZ, 0x1f, UR38 ;  /* 0x0000001f3f0c7899 */ /* 0x000fe20008011426 */
[----:B------:R-:W-:-:S10]  /*e0a0*/  ISETP.GE.AND P1, PT, R157, 0xc0, PT ;  /* 0x000000c09d00780c */ /* 0x000fd40003f26270 */
[----:B------:R-:W0:Y:S01]  /*e0b0*/  @P0 LDC R9, c[0x0][0xbec] ;  /* 0x0002fb00ff090b82 */ /* 0x000e220000000800 */
[----:B--2---:R-:W-:Y:S01]  /*e0c0*/  @P2 R2UR UR4, R6 ;  /* 0x00000000060422ca */ /* 0x004fe200000e0000 */
[----:B01----:R-:W-:-:S14]  /*e0d0*/  @P3 BRA `(.L_x_1309) ;  /* 0x0000000000103947 */ /* 0x003fdc0003800000 */
[----:B------:R-:W-:Y:S05]  /*e0e0*/  @!P2 BRA `(.L_x_1309) ;  /* 0x00000000000ca947 */ /* 0x000fea0003800000 */
[----:B------:R-:W2:Y:S04]  /*e0f0*/  LDG.E R5, desc[UR52][R2.64] ;  /* 0x0000003402057981 */ /* 0x000ea8000c1e1900 */
[----:B-----5:R-:W2:Y:S02]  /*e100*/  LDG.E R0, desc[UR52][R2.64+0x4] ;  /* 0x0000043402007981 */ /* 0x020ea4000c1e1900 */
[----:B--2---:R-:W-:-:S07]  /*e110*/  IMAD.IADD R0, R0, 0x1, -R5 ;  /* 0x0000000100007824 */ /* 0x004fce00078e0a05 */
.L_x_1309:
[----:B------:R-:W-:Y:S01]  /*e120*/  USHF.R.S32.HI UR8, URZ, 0x1f, UR39 ;  /* 0x0000001f3f087899 */ /* 0x000fe20008011427 */
[----:B------:R-:W-:Y:S01]  /*e130*/  BSSY B1, `(.L_x_1310) ;  /* 0x000002e000017945 */ /* 0x000fe20003800000 */
[----:B------:R-:W-:Y:S02]  /*e140*/  USHF.R.S32.HI UR11, URZ, 0x1f, UR4 ;  /* 0x0000001f3f0b7899 */ /* 0x000fe40008011404 */
[----:B------:R-:W-:Y:S02]  /*e150*/  USEL UR13, UR39, URZ, !UP0 ;  /* 0x0000003f270d7287 */ /* 0x000fe4000c000000 */
[----:B------:R-:W-:Y:S01]  /*e160*/  USEL UR14, UR8, URZ, !UP0 ;  /* 0x0000003f080e7287 */ /* 0x000fe2000c000000 */
[----:B------:R-:W-:Y:S11]  /*e170*/  @P1 BRA `(.L_x_1311) ;  /* 0x0000000000a41947 */ /* 0x000ff60003800000 */
[----:B------:R-:W0:Y:S01]  /*e180*/  S2R R3, SR_TID.X ;  /* 0x0000000000037919 */ /* 0x000e220000002100 */
[----:B------:R-:W1:Y:S01]  /*e190*/  LDC R7, c[0x0][0xbe8] ;  /* 0x0002fa00ff077b82 */ /* 0x000e620000000800 */
[----:B------:R-:W-:Y:S02]  /*e1a0*/  IMAD.U32 R4, RZ, RZ, UR40 ;  /* 0x00000028ff047e24 */ /* 0x000fe4000f8e00ff */
[----:B-1---5:R-:W-:-:S03]  /*e1b0*/  IMAD R2, R0, R7, RZ ;  /* 0x0000000700027224 */ /* 0x022fc600078e02ff */
[----:B0-----:R-:W-:-:S04]  /*e1c0*/  IADD3 R4, R4, -0x80, R3 ;  /* 0xffffff8004047810 */ /* 0x001fc80007ffe003 */
[----:B------:R-:W-:-:S13]  /*e1d0*/  ISETP.GE.AND P1, PT, R4, R2, PT ;  /* 0x000000020400720c */ /* 0x000fda0003f26270 */
[----:B------:R-:W-:Y:S05]  /*e1e0*/  @P1 BRA `(.L_x_1311) ;  /* 0x0000000000881947 */ /* 0x000fea0003800000 */
[----:B------:R-:W-:Y:S01]  /*e1f0*/  ISETP.NE.AND P1, PT, R7, 0x1, PT ;  /* 0x000000010700780c */ /* 0x000fe20003f25270 */
[----:B------:R-:W-:Y:S01]  /*e200*/  ULDC.64 UR16, c[0x0][0xb90] ;  /* 0x0002e40000107ab9 */ /* 0x000fe20000000a00 */
[----:B------:R-:W-:Y:S01]  /*e210*/  UMOV UR8, UR4 ;  /* 0x0000000400087c82 */ /* 0x000fe20008000000 */
[----:B------:R-:W-:Y:S01]  /*e220*/  UIMAD UR10, UR12, UR16, URZ ;  /* 0x000000100c0a72a4 */ /* 0x000fe2000f8e023f */
[----:B------:R-:W-:Y:S01]  /*e230*/  IMAD.MOV.U32 R2, RZ, RZ, R4 ;  /* 0x000000ffff027224 */ /* 0x000fe200078e0004 */
[----:B------:R-:W-:Y:S02]  /*e240*/  UMOV UR9, UR11 ;  /* 0x0000000b00097c82 */ /* 0x000fe40008000000 */
[----:B------:R-:W-:Y:S02]  /*e250*/  UIMAD.WIDE.U32 UR8, UR38, UR16, UR8 ;  /* 0x00000010260872a5 */ /* 0x000fe4000f8e0008 */
[----:B------:R-:W-:-:S03]  /*e260*/  UIMAD UR10, UR38, UR17, UR10 ;  /* 0x00000011260a72a4 */ /* 0x000fc6000f8e020a */
[----:B------:R-:W-:Y:S01]  /*e270*/  ULDC.64 UR16, c[0x0][0xb98] ;  /* 0x0002e60000107ab9 */ /* 0x000fe20000000a00 */
[----:B------:R-:W0:Y:S01]  /*e280*/  @P1 LDC R3, c[0x0][0xbec] ;  /* 0x0002fb00ff031b82 */ /* 0x000e220000000800 */
[----:B------:R-:W-:Y:S02]  /*e290*/  UIADD3 UR9, UR9, UR10, URZ ;  /* 0x0000000a09097290 */ /* 0x000fe4000fffe03f */
[----:B------:R-:W-:Y:S02]  /*e2a0*/  UIMAD UR10, UR14, UR16, URZ ;  /* 0x000000100e0a72a4 */ /* 0x000fe4000f8e023f */
[----:B------:R-:W-:Y:S02]  /*e2b0*/  UIMAD.WIDE.U32 UR8, UR13, UR16, UR8 ;  /* 0x000000100d0872a5 */ /* 0x000fe4000f8e0008 */
[----:B------:R-:W-:Y:S01]  /*e2c0*/  UIMAD UR10, UR13, UR17, UR10 ;  /* 0x000000110d0a72a4 */ /* 0x000fe2000f8e020a */
[----:B------:R-:W1:Y:S02]  /*e2d0*/  @P1 LDC R6, c[0x0][0xbf0] ;  /* 0x0002fc00ff061b82 */ /* 0x000e640000000800 */
[----:B------:R-:W-:Y:S01]  /*e2e0*/  ULDC.64 UR16, c[0x0][0xb88] ;  /* 0x0002e20000107ab9 */ /* 0x000fe20000000a00 */
[----:B0-----:R-:W-:-:S05]  /*e2f0*/  @P1 IMAD.HI.U32 R3, R4, R3, RZ ;  /* 0x0000000304031227 */ /* 0x001fca00078e00ff */
[----:B-1----:R-:W-:Y:S01]  /*e300*/  @P1 SHF.R.U32.HI R2, RZ, R6, R3 ;  /* 0x00000006ff021219 */ /* 0x002fe20000011603 */
[----:B------:R-:W-:-:S03]  /*e310*/  IMAD.U32 R6, RZ, RZ, UR10 ;  /* 0x0000000aff067e24 */ /* 0x000fc6000f8e00ff */
[--C-:B------:R-:W-:Y:S01]  /*e320*/  SHF.R.S32.HI R3, RZ, 0x1f, R2.reuse ;  /* 0x0000001fff037819 */ /* 0x100fe20000011402 */
[----:B------:R-:W-:Y:S01]  /*e330*/  IMAD.MOV R5, RZ, RZ, -R2 ;  /* 0x000000ffff057224 */ /* 0x000fe200078e0a02 */
[----:B------:R-:W-:-:S03]  /*e340*/  IADD3 R2, P1, R2, UR8, RZ ;  /* 0x0000000802027c10 */ /* 0x000fc6000ff3e0ff */
[----:B------:R-:W-:Y:S01]  /*e350*/  IMAD R5, R7, R5, R4 ;  /* 0x0000000507057224 */ /* 0x000fe200078e0204 */
[----:B------:R-:W-:Y:S01]  /*e360*/  IADD3.X R3, R3, UR9, R6, P1, !PT ;  /* 0x0000000903037c10 */ /* 0x000fe20008ffe406 */
[----:B------:R-:W-:-:S03]  /*e370*/  ULDC.64 UR8, c[0x0][0xb50] ;  /* 0x0002d40000087ab9 */ /* 0x000fc60000000a00 */
[----:B------:R-:W-:Y:S01]  /*e380*/  SHF.R.S32.HI R4, RZ, 0x1f, R5 ;  /* 0x0000001fff047819 */ /* 0x000fe20000011405 */
[----:B------:R-:W-:-:S04]  /*e390*/  IMAD.WIDE.U32 R2, R5, UR16, R2 ;  /* 0x0000001005027c25 */ /* 0x000fc8000f8e0002 */
[----:B------:R-:W-:-:S04]  /*e3a0*/  IMAD R4, R4, UR16, RZ ;  /* 0x0000001004047c24 */ /* 0x000fc8000f8e02ff */
[----:B------:R-:W-:Y:S01]  /*e3b0*/  IMAD R7, R5, UR17, R4 ;  /* 0x0000001105077c24 */ /* 0x000fe2000f8e0204 */
[----:B------:R-:W-:-:S03]  /*e3c0*/  LEA R4, P1, R2, UR8, 0x2 ;  /* 0x0000000802047c11 */ /* 0x000fc6000f8210ff */
[----:B------:R-:W-:-:S05]  /*e3d0*/  IMAD.IADD R3, R3, 0x1, R7 ;  /* 0x0000000103037824 */ /* 0x000fca00078e0207 */
[----:B------:R-:W-:Y:S01]  /*e3e0*/  LEA.HI.X R5, R2, UR9, R3, 0x2, P1 ;  /* 0x0000000902057c11 */ /* 0x000fe200088f1403 */
[----:B------:R-:W-:-:S05]  /*e3f0*/  IMAD.MOV.U32 R3, RZ, RZ, -0x800000 ;  /* 0xff800000ff037424 */ /* 0x000fca00078e00ff */
[----:B------:R0:W-:Y:S02]  /*e400*/  STG.E desc[UR52][R4.64], R3 ;  /* 0x0000000304007986 */ /* 0x0001e4000c101934 */
.L_x_1311:
[----:B------:R-:W-:Y:S05]  /*e410*/  BSYNC B1 ;  /* 0x0000000000017941 */ /* 0x000fea0003800000 */
.L_x_1310:
[----:B0-----:R-:W0:Y:S01]  /*e420*/  @P0 LDC R3, c[0x0][0xbf0] ;  /* 0x0002fc00ff030b82 */ /* 0x001e220000000800 */
[----:B------:R-:W-:Y:S01]  /*e430*/  ULDC.64 UR16, c[0x0][0xaa0] ;  /* 0x0002a80000107ab9 */ /* 0x000fe20000000a00 */
[----:B------:R-:W-:Y:S01]  /*e440*/  IMAD R2, R18, 0x30, R23 ;  /* 0x0000003012027824 */ /* 0x000fe200078e0217 */
[----:B------:R-:W-:Y:S01]  /*e450*/  UIMAD UR10, UR11, UR16, URZ ;  /* 0x000000100b0a72a4 */ /* 0x000fe2000f8e023f */
[----:B------:R-:W-:Y:S01]  /*e460*/  VIADD R20, R23, UR40 ;  /* 0x0000002817147c36 */ /* 0x000fe20008000000 */
[----:B------:R-:W-:Y:S01]  /*e470*/  UIMAD.WIDE.U32 UR8, UR4, UR16, URZ ;  /* 0x00000010040872a5 */ /* 0x000fe2000f8e003f */
[----:B------:R-:W-:Y:S01]  /*e480*/  VIADD R4, R2, UR40 ;  /* 0x0000002802047c36 */ /* 0x000fe20008000000 */
[----:B------:R-:W-:Y:S01]  /*e490*/  UIMAD UR10, UR4, UR17, UR10 ;  /* 0x00000011040a72a4 */ /* 0x000fe2000f8e020a */
[----:B-----5:R-:W-:Y:S02]  /*e4a0*/  IMAD R13, R0, R11, RZ ;  /* 0x0000000b000d7224 */ /* 0x020fe400078e02ff */
[----:B------:R-:W-:Y:S01]  /*e4b0*/  ULDC.64 UR16, c[0x0][0xae8] ;  /* 0x0002ba0000107ab9 */ /* 0x000fe20000000a00 */
[----:B------:R-:W-:Y:S01]  /*e4c0*/  UIADD3 UR9, UR9, UR10, URZ ;  /* 0x0000000a09097290 */ /* 0x000fe2000fffe03f */
[----:B------:R-:W-:Y:S01]  /*e4d0*/  @P0 IMAD.HI.U32 R2, R4, R9, RZ ;  /* 0x0000000904020227 */ /* 0x000fe200078e00ff */
[----:B------:R-:W-:-:S02]  /*e4e0*/  UIMAD UR4, UR12, UR16, URZ ;  /* 0x000000100c0472a4 */ /* 0x000fc4000f8e023f */
[----:B------:R-:W-:Y:S01]  /*e4f0*/  UIMAD.WIDE.U32 UR8, UR38, UR16, UR8 ;  /* 0x00000010260872a5 */ /* 0x000fe2000f8e0008 */
[----:B------:R-:W-:Y:S01]  /*e500*/  IMAD.MOV.U32 R5, RZ, RZ, R4 ;  /* 0x000000ffff057224 */ /* 0x000fe200078e0004 */
[----:B------:R-:W-:Y:S01]  /*e510*/  UIMAD UR4, UR38, UR17, UR4 ;  /* 0x00000011260472a4 */ /* 0x000fe2000f8e0204 */
[----:B------:R-:W-:Y:S01]  /*e520*/  VIADD R0, R20, 0x30 ;  /* 0x0000003014007836 */ /* 0x000fe20000000000 */
[----:B------:R-:W-:Y:S02]  /*e530*/  ULDC.64 UR10, c[0x0][0xaf0] ;  /* 0x0002bc00000a7ab9 */ /* 0x000fe40000000a00 */
[----:B------:R-:W-:Y:S02]  /*e540*/  UIADD3 UR9, UR9, UR4, URZ ;  /* 0x0000000409097290 */ /* 0x000fe4000fffe03f */
[----:B------:R-:W-:Y:S01]  /*e550*/  UIMAD UR4, UR14, UR10, URZ ;  /* 0x0000000a0e0472a4 */ /* 0x000fe2000f8e023f */
[----:B0-----:R-:W-:Y:S01]  /*e560*/  @P0 SHF.R.U32.HI R5, RZ, R3, R2 ;  /* 0x00000003ff050219 */ /* 0x001fe20000011602 */
[----:B------:R-:W-:-:S02]  /*e570*/  UIMAD.WIDE.U32 UR8, UR13, UR10, UR8 ;  /* 0x0000000a0d0872a5 */ /* 0x000fc4000f8e0008 */
[----:B------:R-:W-:Y:S01]  /*e580*/  UIMAD UR4, UR13, UR11, UR4 ;  /* 0x0000000b0d0472a4 */ /* 0x000fe2000f8e0204 */
[--C-:B------:R-:W-:Y:S01]  /*e590*/  SHF.R.S32.HI R2, RZ, 0x1f, R5.reuse ;  /* 0x0000001fff027819 */ /* 0x100fe20000011405 */
[----:B------:R-:W-:Y:S01]  /*e5a0*/  IMAD.MOV R7, RZ, RZ, -R5 ;  /* 0x000000ffff077224 */ /* 0x000fe200078e0a05 */
[----:B------:R-:W-:Y:S01]  /*e5b0*/  ULDC.64 UR10, c[0x0][0xae0] ;  /* 0x0002b800000a7ab9 */ /* 0x000fe20000000a00 */
[----:B------:R-:W-:Y:S02]  /*e5c0*/  UIADD3 UR4, UR9, UR4, URZ ;  /* 0x0000000409047290 */ /* 0x000fe4000fffe03f */
[----:B------:R-:W-:Y:S02]  /*e5d0*/  IMAD.U32 R3, RZ, RZ, UR9 ;  /* 0x00000009ff037e24 */ /* 0x000fe4000f8e00ff */
[----:B------:R-:W-:Y:S02]  /*e5e0*/  IMAD R7, R11, R7, R4 ;  /* 0x000000070b077224 */ /* 0x000fe400078e0204 */
[----:B------:R-:W-:-:S02]  /*e5f0*/  IMAD R6, R2, UR10, RZ ;  /* 0x0000000a02067c24 */ /* 0x000fc4000f8e02ff */
[----:B------:R-:W-:Y:S01]  /*e600*/  IMAD.U32 R2, RZ, RZ, UR8 ;  /* 0x00000008ff027e24 */ /* 0x000fe2000f8e00ff */
[----:B------:R-:W-:Y:S01]  /*e610*/  SHF.R.S32.HI R4, RZ, 0x1f, R7 ;  /* 0x0000001fff047819 */ /* 0x000fe20000011407 */
[----:B------:R-:W-:Y:S01]  /*e620*/  IMAD.U32 R3, RZ, RZ, UR4 ;  /* 0x00000004ff037e24 */ /* 0x000fe2000f8e00ff */
[----:B------:R-:W-:Y:S01]  /*e630*/  ULDC.64 UR8, c[0x0][0xad8] ;  /* 0x0002b60000087ab9 */ /* 0x000fe20000000a00 */
[C---:B------:R-:W-:Y:S01]  /*e640*/  IMAD R9, R5.reuse, UR11, R6 ;  /* 0x0000000b05097c24 */ /* 0x040fe2000f8e0206 */
[----:B------:R-:W-:Y:S01]  /*e650*/  ULDC UR4, c[0x0][0xac8] ;  /* 0x0002b20000047ab9 */ /* 0x000fe20000000800 */
[----:B------:R-:W-:-:S04]  /*e660*/  IMAD.WIDE.U32 R2, R5, UR10, R2 ;  /* 0x0000000a05027c25 */ /* 0x000fc8000f8e0002 */
[----:B------:R-:W-:Y:S02]  /*e670*/  IMAD R4, R4, UR8, RZ ;  /* 0x0000000804047c24 */ /* 0x000fe4000f8e02ff */
[----:B------:R-:W-:Y:S02]  /*e680*/  IMAD.IADD R3, R3, 0x1, R9 ;  /* 0x0000000103037824 */ /* 0x000fe400078e0209 */
[C---:B------:R-:W-:Y:S02]  /*e690*/  IMAD R5, R7.reuse, UR9, R4 ;  /* 0x0000000907057c24 */ /* 0x040fe4000f8e0204 */
[----:B------:R-:W-:Y:S01]  /*e6a0*/  IMAD.WIDE.U32 R2, R7, UR8, R2 ;  /* 0x0000000807027c25 */ /* 0x000fe2000f8e0002 */
[----:B------:R-:W-:-:S03]  /*e6b0*/  ULDC.64 UR8, c[0x0][0xa80] ;  /* 0x0002a00000087ab9 */ /* 0x000fc60000000a00 */
[----:B------:R-:W-:Y:S01]  /*e6c0*/  IMAD.IADD R3, R3, 0x1, R5 ;  /* 0x0000000103037824 */ /* 0x000fe200078e0205 */
[----:B------:R-:W-:-:S04]  /*e6d0*/  LEA R4, P0, R2, UR8, 0x1 ;  /* 0x0000000802047c11 */ /* 0x000fc8000f8008ff */
[----:B------:R-:W-:Y:S01]  /*e6e0*/  LEA.HI.X R8, R2, UR9, R3, 0x1, P0 ;  /* 0x0000000902087c11 */ /* 0x000fe200080f0c03 */
[----:B------:R-:W0:Y:S01]  /*e6f0*/  SHFL.IDX PT, R6, R4, RZ, 0x181f ;  /* 0x00181fff04067589 */ /* 0x000e2200000e0000 */
[----:B------:R-:W-:Y:S01]  /*e700*/  ISETP.GE.AND P0, PT, R19, UR4, PT ;  /* 0x0000000413007c0c */ /* 0x000fe2000bf06270 */
[C---:B------:R-:W-:Y:S02]  /*e710*/  VIADD R2, R20.reuse, 0x60 ;  /* 0x0000006014027836 */ /* 0x040fe40000000000 */
[----:B------:R-:W1:Y:S01]  /*e720*/  SHFL.IDX PT, R10, R4, 0x1, 0x181f ;  /* 0x00381f00040a7f89 */ /* 0x000e6200000e0000 */
[CC--:B------:R-:W-:Y:S01]  /*e730*/  ISETP.GE.OR P3, PT, R20.reuse, R13.reuse, P0 ;  /* 0x0000000d1400720c */ /* 0x0c0fe20000766670 */
[----:B------:R-:W-:Y:S01]  /*e740*/  VIADD R3, R20, 0x90 ;  /* 0x0000009014037836 */ /* 0x000fe20000000000 */
[-C--:B------:R-:W-:Y:S01]  /*e750*/  ISETP.GE.OR P2, PT, R0, R13.reuse, P0 ;  /* 0x0000000d0000720c */ /* 0x080fe20000746670 */
[----:B------:R-:W2:Y:S01]  /*e760*/  SHFL.IDX PT, R12, R4, 0x2, 0x181f ;  /* 0x00581f00040c7f89 */ /* 0x000ea200000e0000 */
[----:B------:R-:W-:-:S02]  /*e770*/  ISETP.GE.OR P1, PT, R2, R13, P0 ;  /* 0x0000000d0200720c */ /* 0x000fc40000726670 */
[----:B------:R-:W-:Y:S01]  /*e780*/  ISETP.GE.OR P0, PT, R3, R13, P0 ;  /* 0x0000000d0300720c */ /* 0x000fe20000706670 */
[----:B------:R-:W3:Y:S04]  /*e790*/  SHFL.IDX PT, R5, R8, RZ, 0x181f ;  /* 0x00181fff08057589 */ /* 0x000ee800000e0000 */
        /* <DEDUP_REMOVED lines=16> */
.L_x_1308:
[----:B------:R-:W-:Y:S05]  /*e8a0*/  BSYNC B0 ;  /* 0x0000000000007941 */ /* 0x000fea0003800000 */
.L_x_1305:
[----:B------:R-:W-:Y:S02]  /*e8b0*/  ULDC UR4, c[0x0][0xc3c] ;  /* 0x00030f0000047ab9 */ /* 0x000fe40000000800 */
[----:B------:R-:W-:-:S06]  /*e8c0*/  UISETP.GE.AND UP0, UPT, UR6, UR4, UPT ;  /* 0x000000040600728c */ /* 0x000fcc000bf06270 */
[----:B------:R-:W-:-:S13]  /*e8d0*/  PLOP3.LUT P0, PT, PT, PT, UP0, 0x80, 0x0 ;  /* 0x000000000000781c */ /* 0x000fda0003f0f008 */
[----:B------:R-:W-:Y:S05]  /*e8e0*/  @!P0 BRA `(.L_x_1312) ;  /* 0xffffff24000c8947 */ /* 0x000fea000383ffff */
[----:B------:R-:W-:Y:S05]  /*e8f0*/  EXIT ;  /* 0x000000000000794d */ /* 0x000fea0003800000 */
.L_x_1215:
        /* <DEDUP_REMOVED lines=18> */
.L_x_1313:
        /* <DEDUP_REMOVED lines=40> */
.L_x_1319:
        /* <DEDUP_REMOVED lines=12> */
.L_x_1318:
[----:B------:R-:W-:Y:S05]  /*ed60*/  BSYNC B0 ;  /* 0x0000000000007941 */ /* 0x000fea0003800000 */
.L_x_1317:
        /* <DEDUP_REMOVED lines=20> */
.L_x_1315:
[----:B------:R-:W-:-:S04]  /*eeb0*/  IMAD.IADD R13, R4, 0x1, -R3 ;  /* 0x00000001040d7824 */ /* 0x000fc800078e0a03 */
[----:B------:R-:W-:-:S05]  /*eec0*/  IMAD R2, R6, UR5, R13 ;  /* 0x0000000506027c24 */ /* 0x000fca000f8e020d */
[----:B------:R-:W-:Y:S02]  /*eed0*/  ISETP.GT.AND P0, PT, R2, UR6, PT ;  /* 0x0000000602007c0c */ /* 0x000fe4000bf04270 */
[----:B------:R-:W0:Y:S11]  /*eee0*/  LDC.64 R2, c[0x0][0xc90] ;  /* 0x00032400ff027b82 */ /* 0x000e360000000a00 */
[----:B------:R-:W-:-:S04]  /*eef0*/  VOTE.ANY R7, PT, !P0 ;  /* 0x0000000000077806 */ /* 0x000fc800040e0100 */
[----:B------:R-:W1:Y:S02]  /*ef00*/  POPC R15, R7 ;  /* 0x00000007000f7309 */ /* 0x000e640000000000 */
[----:B-1----:R-:W-:-:S04]  /*ef10*/  VIADD R19, R15, UR4 ;  /* 0x000000040f137c36 */ /* 0x002fc80008000000 */
[----:B0-----:R-:W-:-:S05]  /*ef20*/  IMAD.WIDE R2, R19, 0x4, R2 ;  /* 0x0000000413027825 */ /* 0x001fca00078e0202 */
[----:B------:R-:W2:Y:S01]  /*ef30*/  LDG.E R9, desc[UR52][R2.64] ;  /* 0x0000003402097981 */ /* 0x000ea2000c1e1900 */
[----:B------:R-:W-:-:S03]  /*ef40*/  ISETP.NE.AND P0, PT, R7, RZ, PT ;  /* 0x000000ff0700720c */ /* 0x000fc60003f05270 */
[----:B------:R-:W2:Y:S02]  /*ef50*/  SHFL.IDX PT, R0, R0, R15, 0x1f ;  /* 0x00001f0f00007589 */ /* 0x000ea400000e0000 */
[----:B--2---:R-:W-:-:S05]  /*ef60*/  IMAD R4, R0, R9, RZ ;  /* 0x0000000900047224 */ /* 0x004fca00078e02ff */
[----:B------:R-:W-:-:S04]  /*ef70*/  IABS R8, R4 ;  /* 0x0000000400087213 */ /* 0x000fc80000000000 */
[----:B------:R-:W0:Y:S08]  /*ef80*/  I2F.RP R10, R8 ;  /* 0x00000008000a7306 */ /* 0x000e300000209400 */
[----:B0-----:R-:W0:Y:S02]  /*ef90*/  MUFU.RCP R10, R10 ;  /* 0x0000000a000a7308 */ /* 0x001e240000001000 */
[----:B0-----:R-:W-:-:S06]  /*efa0*/  VIADD R11, R10, 0xffffffe ;  /* 0x0ffffffe0a0b7836 */ /* 0x001fcc0000000000 */
[----:B------:R0:W1:Y:S01]  /*efb0*/  F2I.FTZ.U32.TRUNC.NTZ R3, R11 ;  /* 0x0000000b00037305 */ /* 0x000062000021f000 */
[----:B------:R-:W-:Y:S05]  /*efc0*/  @!P0 BRA `(.L_x_1320) ;  /* 0x0000000000088947 */ /* 0x000fea0003800000 */
[----:B------:R-:W-:-:S05]  /*efd0*/  VIADD R7, R15, 0xffffffff ;  /* 0xffffffff0f077836 */ /* 0x000fca0000000000 */
[----:B------:R2:W3:Y:S02]  /*efe0*/  SHFL.IDX PT, R16, R6, R7, 0x1f ;  /* 0x00001f0706107589 */ /* 0x0004e400000e0000 */
.L_x_1320:
[----:B---3--:R-:W-:Y:S01]  /*eff0*/  IMAD R16, R16, UR5, R13 ;  /* 0x0000000510107c24 */ /* 0x008fe2000f8e020d */
[----:B------:R-:W-:Y:S01]  /*f000*/  IABS R2, R4 ;  /* 0x0000000400027213 */ /* 0x000fe20000000000 */
[----:B01----:R-:W-:-:S03]  /*f010*/  IMAD.MOV R11, RZ, RZ, -R3 ;  /* 0x000000ffff0b7224 */ /* 0x003fc600078e0a03 */
[----:B--2---:R-:W-:Y:S01]  /*f020*/  IADD3 R7, -R16, UR6, RZ ;  /* 0x0000000610077c10 */ /* 0x004fe2000fffe1ff */
        /* <DEDUP_REMOVED lines=18> */
[----:B------:R-:W-:-:S05]  /*f150*/  @!P1 LOP3.LUT R2, RZ, R4, RZ, 0x33, !PT ;  /* 0x00000004ff029212 */ /* 0x000fca00078e33ff */
[----:B------:R-:W-:Y:S02]  /*f160*/  IMAD R6, R9, R2, RZ ;  /* 0x0000000209067224 */ /* 0x000fe400078e02ff */
[----:B------:R-:W-:Y:S02]  /*f170*/  IMAD.MOV R2, RZ, RZ, -R2 ;  /* 0x000000ffff027224 */ /* 0x000fe400078e0a02 */
[----:B------:R-:W-:Y:S02]  /*f180*/  IMAD.MOV R8, RZ, RZ, -R6 ;  /* 0x000000ffff087224 */ /* 0x000fe400078e0a06 */
[----:B------:R-:W-:Y:S02]  /*f190*/  IMAD R4, R4, R2, R7 ;  /* 0x0000000204047224 */ /* 0x000fe400078e0207 */
[----:B------:R-:W-:Y:S01]  /*f1a0*/  IMAD.MOV.U32 R2, RZ, RZ, RZ ;  /* 0x000000ffff027224 */ /* 0x000fe200078e00ff */
[----:B------:R-:W-:-:S04]  /*f1b0*/  VIADDMNMX R9, R8, UR5, R9, PT ;  /* 0x0000000508097c46 */ /* 0x000fc8000b800109 */
[-C--:B------:R-:W-:Y:S02]  /*f1c0*/  IABS R8, R9.reuse ;  /* 0x0000000900087213 */ /* 0x080fe40000000000 */
[----:B------:R-:W-:Y:S02]  /*f1d0*/  IABS R12, R9 ;  /* 0x00000009000c7213 */ /* 0x000fe40000000000 */
[----:B------:R-:W0:Y:S08]  /*f1e0*/  I2F.RP R10, R8 ;  /* 0x00000008000a7306 */ /* 0x000e300000209400 */
[----:B0-----:R-:W0:Y:S02]  /*f1f0*/  MUFU.RCP R10, R10 ;  /* 0x0000000a000a7308 */ /* 0x001e240000001000 */
[----:B0-----:R-:W-:-:S06]  /*f200*/  VIADD R3, R10, 0xffffffe ;  /* 0x0ffffffe0a037836 */ /* 0x001fcc0000000000 */
[----:B------:R-:W0:Y:S02]  /*f210*/  F2I.FTZ.U32.TRUNC.NTZ R3, R3 ;  /* 0x0000000300037305 */ /* 0x000e24000021f000 */
[----:B0-----:R-:W-:-:S04]  /*f220*/  IMAD.MOV R11, RZ, RZ, -R3 ;  /* 0x000000ffff0b7224 */ /* 0x001fc800078e0a03 */
[----:B------:R-:W-:Y:S01]  /*f230*/  IMAD.MOV.U32 R7, RZ, RZ, R11 ;  /* 0x000000ffff077224 */ /* 0x000fe200078e000b */
[----:B------:R-:W-:-:S03]  /*f240*/  IABS R11, R4 ;  /* 0x00000004000b7213 */ /* 0x000fc60000000000 */
[----:B------:R-:W-:-:S04]  /*f250*/  IMAD R7, R7, R8, RZ ;  /* 0x0000000807077224 */ /* 0x000fc800078e02ff */
[----:B------:R-:W-:-:S04]  /*f260*/  IMAD.HI.U32 R2, R3, R7, R2 ;  /* 0x0000000703027227 */ /* 0x000fc800078e0002 */
[----:B------:R-:W-:Y:S02]  /*f270*/  IMAD.MOV R3, RZ, RZ, -R12 ;  /* 0x000000ffff037224 */ /* 0x000fe400078e0a0c */
        /* <DEDUP_REMOVED lines=8> */
[----:B------:R-:W-:Y:S01]  /*f300*/  ISETP.GE.AND P2, PT, R3, RZ, PT ;  /* 0x000000ff0300720c */ /* 0x000fe20003f46270 */
[----:B------:R-:W-:-:S06]  /*f310*/  IMAD.IADD R3, R4, 0x1, R6 ;  /* 0x0000000104037824 */ /* 0x000fcc00078e0206 */
[----:B------:R-:W-:-:S06]  /*f320*/  @P0 VIADD R2, R2, 0x1 ;  /* 0x0000000102020836 */ /* 0x000fcc0000000000 */
[----:B------:R-:W-:Y:S01]  /*f330*/  @!P2 IMAD.MOV R2, RZ, RZ, -R2 ;  /* 0x000000ffff02a224 */ /* 0x000fe200078e0a02 */
[----:B------:R-:W-:Y:S01]  /*f340*/  @!P1 LOP3.LUT R2, RZ, R9, RZ, 0x33, !PT ;  /* 0x00000009ff029212 */ /* 0x000fe200078e33ff */
[----:B------:R-:W-:-:S03]  /*f350*/  IMAD.MOV R9, RZ, RZ, -R9 ;  /* 0x000000ffff097224 */ /* 0x000fc600078e0a09 */
[----:B------:R-:W-:Y:S01]  /*f360*/  LOP3.LUT R17, RZ, R2, RZ, 0x33, !PT ;  /* 0x00000002ff117212 */ /* 0x000fe200078e33ff */
[----:B------:R-:W-:-:S04]  /*f370*/  IMAD R18, R2, R9, R3 ;  /* 0x0000000902127224 */ /* 0x000fc800078e0203 */
[----:B------:R-:W-:Y:S01]  /*f380*/  IMAD.IADD R17, R0, 0x1, R17 ;  /* 0x0000000100117824 */ /* 0x000fe200078e0211 */
[----:B------:R-:W-:Y:S06]  /*f390*/  BRA `(.L_x_1321) ;  /* 0x0000000000147947 */ /* 0x000fec0003800000 */
.L_x_1316:
[----:B------:R-:W-:Y:S01]  /*f3a0*/  ULDC UR4, c[0x0][0xc3c] ;  /* 0x00030f0000047ab9 */ /* 0x000fe20000000800 */
[----:B------:R-:W-:Y:S02]  /*f3b0*/  IMAD.MOV.U32 R17, RZ, RZ, RZ ;  /* 0x000000ffff117224 */ /* 0x000fe400078e00ff */
[----:B------:R-:W-:Y:S02]  /*f3c0*/  IMAD.U32 R16, RZ, RZ, UR6 ;  /* 0x00000006ff107e24 */ /* 0x000fe4000f8e00ff */
[----:B------:R-:W-:Y:S02]  /*f3d0*/  IMAD.MOV.U32 R18, RZ, RZ, RZ ;  /* 0x000000ffff127224 */ /* 0x000fe400078e00ff */
[----:B------:R-:W-:-:S07]  /*f3e0*/  IMAD.U32 R19, RZ, RZ, UR4 ;  /* 0x00000004ff137e24 */ /* 0x000fce000f8e00ff */
.L_x_1321:
[----:B------:R-:W-:-:S13]  /*f3f0*/  ISETP.NE.AND P0, PT, R5, RZ, PT ;  /* 0x000000ff0500720c */ /* 0x000fda0003f05270 */
[----:B------:R-:W0:Y:S01]  /*f400*/  @!P0 S2R R3, SR_CgaCtaId ;  /* 0x0000000000038919 */ /* 0x000e220000008800 */
[----:B------:R-:W-:-:S04]  /*f410*/  @!P0 MOV R0, 0x400 ;  /* 0x0000040000008802 */ /* 0x000fc80000000f00 */
[----:B0-----:R-:W-:-:S05]  /*f420*/  @!P0 LEA R0, R3, R0, 0x18 ;  /* 0x0000000003008211 */ /* 0x001fca00078ec0ff */
[----:B------:R0:W-:Y:S01]  /*f430*/  @!P0 STS.128 [R0+0x168d0], R16 ;  /* 0x0168d01000008388 */ /* 0x0001e20000000c00 */
[----:B------:R-:W-:Y:S06]  /*f440*/  BAR.ARV 0x5, 0x200 ;  /* 0x0148000000007b1d */ /* 0x000fec0000002000 */
.L_x_1314:
        /* <DEDUP_REMOVED lines=16> */
[----:B------:R-:W-:Y:S01]  /*f550*/  IMAD.U32 R22, RZ, RZ, UR4 ;  /* 0x00000004ff167e24 */ /* 0x000fe2000f8e00ff */
[C---:B-1----:R-:W-:Y:S01]  /*f560*/  LOP3.LUT R4, R3.reuse, 0x7f, RZ, 0xc0, !PT ;  /* 0x0000007f03047812 */ /* 0x042fe200078ec0ff */
[C---:B------:R-:W-:Y:S02]  /*f570*/  IMAD.SHL.U32 R28, R3.reuse, 0x8, RZ ;  /* 0x00000008031c7824 */ /* 0x040fe400078e00ff */
[----:B0-----:R-:W-:Y:S01]  /*f580*/  IMAD.SHL.U32 R2, R3, 0x10, RZ ;  /* 0x0000001003027824 */ /* 0x001fe200078e00ff */
[----:B------:R-:W-:Y:S02]  /*f590*/  SHF.R.U32.HI R4, RZ, 0x3, R4 ;  /* 0x00000003ff047819 */ /* 0x000fe40000011604 */
[----:B------:R-:W-:Y:S02]  /*f5a0*/  LOP3.LUT R0, R28, 0x1f8, RZ, 0xc0, !PT ;  /* 0x000001f81c007812 */ /* 0x000fe400078ec0ff */
[----:B------:R-:W-:Y:S02]  /*f5b0*/  LOP3.LUT R2, R2, 0x70, RZ, 0xc0, !PT ;  /* 0x0000007002027812 */ /* 0x000fe400078ec0ff */
[----:B------:R-:W-:-:S02]  /*f5c0*/  LOP3.LUT R3, R0, 0x38, R3, 0x78, !PT ;  /* 0x0000003800037812 */ /* 0x000fc400078e7803 */
[----:B------:R-:W-:Y:S02]  /*f5d0*/  LOP3.LUT R2, R4, R2, RZ, 0xfc, !PT ;  /* 0x0000000204027212 */ /* 0x000fe400078efcff */
[----:B------:R-:W-:Y:S02]  /*f5e0*/  LOP3.LUT R0, R3, 0x200, R28, 0xf8, !PT ;  /* 0x0000020003007812 */ /* 0x000fe400078ef81c */
[----:B------:R-:W-:-:S03]  /*f5f0*/  LOP3.LUT R28, R28, 0x38, RZ, 0xc0, !PT ;  /* 0x000000381c1c7812 */ /* 0x000fc600078ec0ff */
[----:B------:R-:W-:-:S05]  /*f600*/  IMAD R0, R0, 0x2, R22 ;  /* 0x0000000200007824 */ /* 0x000fca00078e0216 */
[----:B------:R3:W-:Y:S02]  /*f610*/  STL [R1+0x20], R0 ;  /* 0x0000200001007387 */ /* 0x0007e40000100800 */
.L_x_1391:
[----:B------:R-:W-:Y:S05]  /*f620*/  YIELD ;  /* 0x0000000000007946 */ /* 0x000fea0003800000 */
[----:B------:R-:W-:Y:S01]  /*f630*/  ULDC.64 UR4, c[0x0][0xa28] ;  /* 0x00028a0000047ab9 */ /* 0x000fe20000000a00 */
[----:B--2---:R-:W2:Y:S01]  /*f640*/  LDL.LU R6, [R1] ;  /* 0x0000000001067983 */ /* 0x004ea20000300800 */
[----:B------:R-:W-:Y:S01]  /*f650*/  ISETP.NE.U32.AND P0, PT, RZ, UR4, PT ;  /* 0x00000004ff007c0c */ /* 0x000fe2000bf05070 */
[----:B------:R-:W-:-:S03]  /*f660*/  IMAD.MOV.U32 R23, RZ, RZ, RZ ;  /* 0x000000ffff177224 */ /* 0x000fc600078e00ff */
[----:B------:R-:W-:Y:S01]  /*f670*/  ISETP.NE.AND.EX P0, PT, RZ, UR5, PT, P0 ;  /* 0x00000005ff007c0c */ /* 0x000fe2000bf05300 */
[----:B------:R-:W-:-:S12]  /*f680*/  ULDC.64 UR4, c[0x0][0xa18] ;  /* 0x0002860000047ab9 */ /* 0x000fd80000000a00 */
[----:B0-----:R-:W0:Y:S02]  /*f690*/  @P0 LDC.64 R2, c[0x0][0xa28] ;  /* 0x00028a00ff020b82 */ /* 0x001e240000000a00 */
[----:B0-----:R-:W-:-:S05]  /*f6a0*/  @P0 IMAD.WIDE R2, R19, 0x4, R2 ;  /* 0x0000000413020825 */ /* 0x001fca00078e0202 */
[----:B------:R0:W4:Y:S01]  /*f6b0*/  @P0 LDG.E R23, desc[UR52][R2.64] ;  /* 0x0000003402170981 */ /* 0x000122000c1e1900 */
[----:B------:R-:W-:Y:S01]  /*f6c0*/  ISETP.NE.U32.AND P0, PT, RZ, UR4, PT ;  /* 0x00000004ff007c0c */ /* 0x000fe2000bf05070 */
[----:B---3--:R-:W-:-:S03]  /*f6d0*/  IMAD.MOV.U32 R0, RZ, RZ, RZ ;  /* 0x000000ffff007224 */ /* 0x008fc600078e00ff */
[----:B------:R-:W-:Y:S01]  /*f6e0*/  ISETP.NE.AND.EX P1, PT, RZ, UR5, PT, P0 ;  /* 0x00000005ff007c0c */ /* 0x000fe2000bf25300 */
[----:B------:R-:W-:Y:S02]  /*f6f0*/  ULDC.64 UR4, c[0x0][0xa00] ;  /* 0x0002800000047ab9 */ /* 0x000fe40000000a00 */
[----:B------:R-:W-:Y:S01]  /*f700*/  ISETP.NE.U32.AND P0, PT, RZ, UR4, PT ;  /* 0x00000004ff007c0c */ /* 0x000fe2000bf05070 */
[----:B0-----:R-:W0:Y:S03]  /*f710*/  LDC.64 R2, c[0x0][0xa00] ;  /* 0x00028000ff027b82 */ /* 0x001e260000000a00 */
[----:B------:R-:W-:Y:S01]  /*f720*/  ISETP.NE.AND.EX P2, PT, RZ, UR5, PT, P0 ;  /* 0x00000005ff007c0c */ /* 0x000fe2000bf45300 */
[----:B------:R-:W-:-:S05]  /*f730*/  ULDC.64 UR4, c[0x0][0x418] ;  /* 0x0001060000047ab9 */ /* 0x000fca0000000a00 */
[----:B-1----:R-:W1:Y:S01]  /*f740*/  @P1 LDC.64 R4, c[0x0][0xa18] ;  /* 0x00028600ff041b82 */ /* 0x002e620000000a00 */
[----:B0-----:R-:W-:-:S06]  /*f750*/  IMAD.WIDE R2, R19, 0x4, R2 ;  /* 0x0000000413027825 */ /* 0x001fcc00078e0202 */
[----:B------:R-:W3:Y:S01]  /*f760*/  @P2 LDG.E R0, desc[UR52][R2.64] ;  /* 0x0000003402002981 */ /* 0x000ee2000c1e1900 */
[----:B-1----:R-:W-:-:S05]  /*f770*/  @P1 IMAD.WIDE R4, R19, 0x4, R4 ;  /* 0x0000000413041825 */ /* 0x002fca00078e0204 */
[----:B------:R0:W5:Y:S01]  /*f780*/  @P1 LDG.E R29, desc[UR52][R4.64] ;  /* 0x00000034041d1981 */ /* 0x000162000c1e1900 */
[----:B------:R-:W-:-:S03]  /*f790*/  UISETP.NE.U32.AND UP0, UPT, UR4, URZ, UPT ;  /* 0x0000003f0400728c */ /* 0x000fc6000bf05070 */
[----:B------:R-:W-:Y:S01]  /*f7a0*/  ULDC UR4, c[0x0][0x424] ;  /* 0x0001090000047ab9 */ /* 0x000fe20000000800 */
[----:B------:R-:W-:-:S03]  /*f7b0*/  UISETP.NE.AND.EX UP0, UPT, UR5, URZ, UPT, UP0 ;  /* 0x0000003f0500728c */ /* 0x000fc6000bf05300 */
[----:B------:R-:W-:Y:S01]  /*f7c0*/  ULDC UR5, c[0x0][0x2f0] ;  /* 0x0000bc0000057ab9 */ /* 0x000fe20000000800 */
[----:B------:R-:W-:-:S04]  /*f7d0*/  USEL UR4, UR4, 0x1, UP0 ;  /* 0x0000000104047887 */ /* 0x000fc80008000000 */
[----:B------:R-:W-:Y:S01]  /*f7e0*/  UIMAD UR4, UR4, UR5, URZ ;  /* 0x00000005040472a4 */ /* 0x000fe2000f8e023f */
[----:B--2---:R-:W-:-:S04]  /*f7f0*/  LOP3.LUT R6, R6, 0xffffffef, RZ, 0xc0, !PT ;  /* 0xffffffef06067812 */ /* 0x004fc800078ec0ff */
[----:B------:R-:W-:-:S05]  /*f800*/  @P2 LOP3.LUT R6, R6, 0x10, RZ, 0xfc, !PT ;  /* 0x0000001006062812 */ /* 0x000fca00078efcff */
[----:B------:R-:W-:Y:S04]  /*f810*/  STL [R1], R6 ;  /* 0x0000000601007387 */ /* 0x000fe80000100800 */
[----:B---3--:R1:W-:Y:S04]  /*f820*/  STL [R1+0x24], R0 ;  /* 0x0000240001007387 */ /* 0x0083e80000100800 */
[----:B----4-:R0:W-:Y:S01]  /*f830*/  STL [R1+0x18], R23 ;  /* 0x0000181701007387 */ /* 0x0101e20000100800 */
[----:B-1----:R-:W-:Y:S01]  /*f840*/  IMAD.U32 R0, RZ, RZ, UR4 ;  /* 0x00000004ff007e24 */ /* 0x002fe2000f8e00ff */
[----:B------:R-:W-:Y:S06]  /*f850*/  @P1 BRA `(.L_x_1323) ;  /* 0x0000000000181947 */ /* 0x000fec0003800000 */
[----:B------:R-:W-:Y:S02]  /*f860*/  ULDC UR4, c[0x0][0x288] ;  /* 0x0000a20000047ab9 */ /* 0x000fe40000000800 */
[----:B-----5:R-:W-:Y:S01]  /*f870*/  IMAD.U32 R29, RZ, RZ, UR4 ;  /* 0x00000004ff1d7e24 */ /* 0x020fe2000f8e00ff */
[----:B------:R-:W-:Y:S06]  /*f880*/  @!P2 BRA `(.L_x_1323) ;  /* 0x00000000000ca947 */ /* 0x000fec0003800000 */
[----:B0-----:R-:W2:Y:S04]  /*f890*/  LDG.E R4, desc[UR52][R2.64] ;  /* 0x0000003402047981 */ /* 0x001ea8000c1e1900 */
[----:B------:R-:W2:Y:S02]  /*f8a0*/  LDG.E R29, desc[UR52][R2.64+0x4] ;  /* 0x00000434021d7981 */ /* 0x000ea4000c1e1900 */
[----:B--2---:R-:W-:-:S07]  /*f8b0*/  IMAD.IADD R29, R29, 0x1, -R4 ;  /* 0x000000011d1d7824 */ /* 0x004fce00078e0a04 */
.L_x_1323:
[----:B------:R-:W-:Y:S02]  /*f8c0*/  ULDC.64 UR4, c[0x0][0xa20] ;  /* 0x0002880000047ab9 */ /* 0x000fe40000000a00 */
[----:B------:R-:W-:-:S04]  /*f8d0*/  ISETP.NE.U32.AND P0, PT, RZ, UR4, PT ;  /* 0x00000004ff007c0c */ /* 0x000fc8000bf05070 */
[----:B------:R-:W-:-:S13]  /*f8e0*/  ISETP.NE.AND.EX P0, PT, RZ, UR5, PT, P0 ;  /* 0x00000005ff007c0c */ /* 0x000fda000bf05300 */
[----:B------:R-:W-:Y:S05]  /*f8f0*/  @!P0 BRA `(.L_x_1324) ;  /* 0x0000000000108947 */ /* 0x000fea0003800000 */
[----:B------:R-:W1:Y:S02]  /*f900*/  LDC.64 R2, c[0x0][0xa20] ;  /* 0x00028800ff027b82 */ /* 0x000e640000000a00 */
[----:B-1----:R-:W-:-:S05]  /*f910*/  IMAD.WIDE R2, R19, 0x4, R2 ;  /* 0x0000000413027825 */ /* 0x002fca00078e0202 */
[----:B------:R1:W5:Y:S01]  /*f920*/  LDG.E R0, desc[UR52][R2.64] ;  /* 0x0000003402007981 */ /* 0x000362000c1e1900 */
[----:B------:R-:W-:Y:S05]  /*f930*/  BRA `(.L_x_1325) ;  /* 0x0000000000247947 */ /* 0x000fea0003800000 */
.L_x_1324:
[----:B------:R-:W-:Y:S02]  /*f940*/  ULDC.64 UR4, c[0x0][0xa08] ;  /* 0x0002820000047ab9 */ /* 0x000fe40000000a00 */
[----:B------:R-:W-:-:S04]  /*f950*/  ISETP.NE.U32.AND P0, PT, RZ, UR4, PT ;  /* 0x00000004ff007c0c */ /* 0x000fc8000bf05070 */
[----:B------:R-:W-:-:S13]  /*f960*/  ISETP.NE.AND.EX P0, PT, RZ, UR5, PT, P0 ;  /* 0x00000005ff007c0c */ /* 0x000fda000bf05300 */
[----:B------:R-:W-:Y:S05]  /*f970*/  @!P0 BRA `(.L_x_1325) ;  /* 0x0000000000148947 */ /* 0x000fea0003800000 */
[----:B------:R-:W1:Y:S02]  /*f980*/  LDC.64 R2, c[0x0][0xa08] ;  /* 0x00028200ff027b82 */ /* 0x000e640000000a00 */
[----:B-1----:R-:W-:-:S05]  /*f990*/  IMAD.WIDE R2, R19, 0x4, R2 ;  /* 0x0000000413027825 */ /* 0x002fca00078e0202 */
[----:B------:R-:W2:Y:S04]  /*f9a0*/  LDG.E R0, desc[UR52][R2.64] ;  /* 0x0000003402007981 */ /* 0x000ea8000c1e1900 */
[----:B0-----:R-:W2:Y:S02]  /*f9b0*/  LDG.E R5, desc[UR52][R2.64+0x4] ;  /* 0x0000043402057981 */ /* 0x001ea4000c1e1900 */
[----:B--2---:R-:W-:-:S07]  /*f9c0*/  IMAD.IADD R0, R5, 0x1, -R0 ;  /* 0x0000000105007824 */ /* 0x004fce00078e0a00 */
.L_x_1325:
[----:B-1----:R-:W1:Y:S01]  /*f9d0*/  LDC R3, c[0x0][0x448] ;  /* 0x00011200ff037b82 */ /* 0x002e620000000800 */
[----:B------:R-:W-:Y:S02]  /*f9e0*/  IMAD.MOV.U32 R2, RZ, RZ, R6 ;  /* 0x000000ffff027224 */ /* 0x000fe400078e0006 */
[----:B-----5:R-:W-:Y:S02]  /*f9f0*/  IMAD.IADD R8, R0, 0x1, -R23 ;  /* 0x0000000100087824 */ /* 0x020fe400078e0a17 */
[----:B------:R-:W-:Y:S01]  /*fa00*/  IMAD R26, R17, 0xc0, RZ ;  /* 0x000000c0111a7824 */ /* 0x000fe200078e02ff */
[----:B------:R-:W-:Y:S02]  /*fa10*/  LOP3.LUT R2, R2, 0xfffffff7, RZ, 0xc0, !PT ;  /* 0xfffffff702027812 */ /* 0x000fe400078ec0ff */
[----:B------:R-:W-:Y:S01]  /*fa20*/  IADD3 R0, R8, 0x1, -R29 ;  /* 0x0000000108007810 */ /* 0x000fe20007ffe81d */
[----:B------:R-:W-:Y:S01]  /*fa30*/  VIADD R7, R26, 0xbf ;  /* 0x000000bf1a077836 */ /* 0x000fe20000000000 */
[----:B-1----:R-:W-:-:S13]  /*fa40*/  ISETP.NE.AND P2, PT, R3, 0x1, PT ;  /* 0x000000010300780c */ /* 0x002fda0003f45270 */
[----:B------:R-:W-:Y:S01]  /*fa50*/  @P2 LOP3.LUT R2, R2, 0x8, RZ, 0xfc, !PT ;  /* 0x0000000802022812 */ /* 0x000fe200078efcff */
[----:B------:R-:W1:Y:S04]  /*fa60*/  @P2 LDC R6, c[0x0][0x44c] ;  /* 0x00011300ff062b82 */ /* 0x000e680000000800 */
[----:B------:R2:W-:Y:S04]  /*fa70*/  STL [R1], R2 ;  /* 0x0000000201007387 */ /* 0x0005e80000100800 */
[----:B0-----:R-:W0:Y:S01]  /*fa80*/  @P2 LDC R4, c[0x0][0x450] ;  /* 0x00011400ff042b82 */ /* 0x001e220000000800 */
[----:B------:R3:W-:Y:S07]  /*fa90*/  STL [R1+0x10], R8 ;  /* 0x0000100801007387 */ /* 0x0007ee0000100800 */
[----:B--2---:R-:W2:Y:S01]  /*faa0*/  LDC.64 R2, c[0x0][0x9e0] ;  /* 0x00027800ff027b82 */ /* 0x004ea20000000a00 */
[----:B-1----:R-:W-:-:S05]  /*fab0*/  @P2 IMAD.HI.U32 R5, R7, R6, RZ ;  /* 0x0000000607052227 */ /* 0x002fca00078e00ff */
[----:B0-----:R-:W-:-:S05]  /*fac0*/  @P2 SHF.R.U32.HI R7, RZ, R4, R5 ;  /* 0x00000004ff072219 */ /* 0x001fca0000011605 */
[----:B------:R-:W-:Y:S01]  /*fad0*/  IMAD.IADD R7, R0, 0x1, R7 ;  /* 0x0000000100077824 */ /* 0x000fe200078e0207 */
[----:B--2---:R-:W-:-:S03]  /*fae0*/  ISETP.GE.AND P1, PT, R3, 0x1, PT ;  /* 0x000000010300780c */ /* 0x004fc60003f26270 */
[----:B------:R-:W-:-:S10]  /*faf0*/  IMAD.IADD R2, R7, 0x1, R2 ;  /* 0x0000000107027824 */ /* 0x000fd400078e0202 */
[----:B---3--:R-:W-:Y:S05]  /*fb00*/  @!P1 BRA `(.L_x_1326) ;  /* 0x0000000000489947 */ /* 0x008fea0003800000 */
[C---:B------:R-:W-:Y:S01]  /*fb10*/  ISETP.GT.AND P0, PT, R7.reuse, RZ, PT ;  /* 0x000000ff0700720c */ /* 0x040fe20003f04270 */
[----:B------:R-:W-:Y:S01]  /*fb20*/  BSSY B0, `(.L_x_1327) ;  /* 0x000000e000007945 */ /* 0x000fe20003800000 */
[----:B------:R-:W-:-:S11]  /*fb30*/  VIADD R0, R7, 0xffffffff ;  /* 0xffffffff07007836 */ /* 0x000fd60000000000 */
[----:B------:R-:W-:Y:S05]  /*fb40*/  @P0 BRA `(.L_x_1328) ;  /* 0x00000000001c0947 */ /* 0x000fea0003800000 */
[----:B------:R-:W-:Y:S01]  /*fb50*/  ISETP.NE.AND P0, PT, R3, 0x1, PT ;  /* 0x000000010300780c */ /* 0x000fe20003f05270 */
[----:B------:R-:W-:-:S12]  /*fb60*/  IMAD.MOV R7, RZ, RZ, -R7 ;  /* 0x000000ffff077224 */ /* 0x000fd800078e0a07 */
[----:B------:R-:W0:Y:S02]  /*fb70*/  @P0 LDC.64 R4, c[0x0][0x9e8] ;  /* 0x00027a00ff040b82 */ /* 0x000e240000000a00 */
[----:B0-----:R-:W-:-:S05]  /*fb80*/  @P0 IMAD.HI.U32 R4, R7, R4, RZ ;  /* 0x0000000407040227 */ /* 0x001fca00078e00ff */
[----:B------:R-:W-:-:S04]  /*fb90*/  @P0 SHF.R.U32.HI R7, RZ, R5, R4 ;  /* 0x00000005ff070219 */ /* 0x000fc80000011604 */
[----:B------:R-:W-:Y:S01]  /*fba0*/  LOP3.LUT R0, RZ, R7, RZ, 0x33, !PT ;  /* 0x00000007ff007212 */ /* 0x000fe200078e33ff */
[----:B------:R-:W-:Y:S06]  /*fbb0*/  BRA `(.L_x_1329) ;  /* 0x0000000000107947 */ /* 0x000fec0003800000 */
.L_x_1328:
[----:B------:R-:W-:-:S13]  /*fbc0*/  ISETP.NE.AND P0, PT, R3, 0x1, PT ;  /* 0x000000010300780c */ /* 0x000fda0003f05270 */
[----:B------:R-:W0:Y:S02]  /*fbd0*/  @P0 LDC.64 R4, c[0x0][0x9e8] ;  /* 0x00027a00ff040b82 */ /* 0x000e240000000a00 */
[----:B0-----:R-:W-:-:S05]  /*fbe0*/  @P0 IMAD.HI.U32 R4, R0, R4, RZ ;  /* 0x0000000400040227 */ /* 0x001fca00078e00ff */
[----:B------:R-:W-:-:S07]  /*fbf0*/  @P0 SHF.R.U32.HI R0, RZ, R5, R4 ;  /* 0x00000005ff000219 */ /* 0x000fce0000011604 */
.L_x_1329:
[----:B------:R-:W-:Y:S05]  /*fc00*/  BSYNC B0 ;  /* 0x0000000000007941 */ /* 0x000fea0003800000 */
.L_x_1327:
[----:B------:R-:W-:-:S05]  /*fc10*/  IMAD R5, R0, R3, R3 ;  /* 0x0000000300057224 */ /* 0x000fca00078e0203 */
[----:B------:R-:W-:-:S07]  /*fc20*/  VIMNMX R2, R2, R5, PT ;  /* 0x0000000502027248 */ /* 0x000fce0003fe0100 */
.L_x_1326:
[----:B------:R-:W0:Y:S01]  /*fc30*/  @P2 LDC R5, c[0x0][0x44c] ;  /* 0x00011300ff052b82 */ /* 0x000e220000000800 */
[----:B------:R-:W-:Y:S01]  /*fc40*/  VIADD R2, R2, 0x7f ;  /* 0x0000007f02027836 */ /* 0x000fe20000000000 */
[----:B------:R-:W-:Y:S01]  /*fc50*/  ULDC UR4, c[0x0][0x9dc] ;  /* 0x0002770000047ab9 */ /* 0x000fe20000000800 */
[----:B------:R-:W-:-:S05]  /*fc60*/  IMAD.MOV.U32 R0, RZ, RZ, R26 ;  /* 0x000000ffff007224 */ /* 0x000fca00078e001a */
[----:B------:R-:W1:Y:S01]  /*fc70*/  @P2 LDC R7, c[0x0][0x450] ;  /* 0x00011400ff072b82 */ /* 0x000e620000000800 */
[----:B0-----:R-:W-:Y:S01]  /*fc80*/  @P2 IMAD.HI.U32 R4, R26, R5, RZ ;  /* 0x000000051a042227 */ /* 0x001fe200078e00ff */
[----:B------:R-:W-:-:S04]  /*fc90*/  SHF.R.S32.HI R5, RZ, 0x1f, R2 ;  /* 0x0000001fff057819 */ /* 0x000fc80000011402 */
[----:B-1----:R-:W-:Y:S02]  /*fca0*/  @P2 SHF.R.U32.HI R0, RZ, R7, R4 ;  /* 0x00000007ff002219 */ /* 0x002fe40000011604 */
[----:B------:R-:W-:Y:S01]  /*fcb0*/  LEA.HI R4, R5, R2, RZ, 0x7 ;  /* 0x0000000205047211 */ /* 0x000fe200078f38ff */
[----:B------:R-:W-:-:S03]  /*fcc0*/  VIADD R2, R8, 0x7f ;  /* 0x0000007f08027836 */ /* 0x000fc60000000000 */
[----:B------:R-:W-:Y:S02]  /*fcd0*/  SHF.R.S32.HI R4, RZ, 0x7, R4 ;  /* 0x00000007ff047819 */ /* 0x000fe40000011404 */
[----:B------:R-:W-:-:S04]  /*fce0*/  SHF.R.S32.HI R5, RZ, 0x1f, R2 ;  /* 0x0000001fff057819 */ /* 0x000fc80000011402 */
[----:B------:R-:W-:Y:S02]  /*fcf0*/  LEA.HI R5, R5, R2, RZ, 0x7 ;  /* 0x0000000205057211 */ /* 0x000fe400078f38ff */
[----:B------:R-:W-:Y:S02]  /*fd00*/  IADD3 R2, R0, R8, -R29 ;  /* 0x0000000800027210 */ /* 0x000fe40007ffe81d */
[----:B------:R-:W-:-:S03]  /*fd10*/  SHF.R.S32.HI R5, RZ, 0x7, R5 ;  /* 0x00000007ff057819 */ /* 0x000fc60000011405 */
[----:B------:R-:W-:Y:S01]  /*fd20*/  VIADD R0, R2, -UR4 ;  /* 0x8000000402007c36 */ /* 0x000fe20008000000 */
[----:B------:R-:W-:-:S05]  /*fd30*/  VIMNMX R25, R5, R4, PT ;  /* 0x0000000405197248 */ /* 0x000fca0003fe0100 */
[----:B------:R0:W-:Y:S01]  /*fd40*/  STL [R1+0x30], R25 ;  /* 0x0000301901007387 */ /* 0x0001e20000100800 */
[----:B------:R-:W-:Y:S05]  /*fd50*/  @!P1 BRA `(.L_x_1330) ;  /* 0x0000000000449947 */ /* 0x000fea0003800000 */
[----:B------:R-:W-:Y:S01]  /*fd60*/  ISETP.GT.AND P0, PT, R2, -0x1, PT ;  /* 0xffffffff0200780c */ /* 0x000fe20003f04270 */
[----:B------:R-:W-:-:S12]  /*fd70*/  BSSY B0, `(.L_x_1331) ;  /* 0x000000d000007945 */ /* 0x000fd80003800000 */
[----:B------:R-:W-:Y:S05]  /*fd80*/  @P0 BRA `(.L_x_1332) ;  /* 0x00000000001c0947 */ /* 0x000fea0003800000 */
[----:B------:R-:W-:Y:S02]  /*fd90*/  ISETP.NE.AND P0, PT, R3, 0x1, PT ;  /* 0x000000010300780c */ /* 0x000fe40003f05270 */
[----:B------:R-:W-:-:S11]  /*fda0*/  LOP3.LUT R7, RZ, R2, RZ, 0x33, !PT ;  /* 0x00000002ff077212 */ /* 0x000fd600078e33ff */
[----:B------:R-:W1:Y:S02]  /*fdb0*/  @P0 LDC.64 R4, c[0x0][0x9e8] ;  /* 0x00027a00ff040b82 */ /* 0x000e640000000a00 */
[----:B-1----:R-:W-:-:S05]  /*fdc0*/  @P0 IMAD.HI.U32 R4, R7, R4, RZ ;  /* 0x0000000407040227 */ /* 0x002fca00078e00ff */
[----:B------:R-:W-:-:S04]  /*fdd0*/  @P0 SHF.R.U32.HI R7, RZ, R5, R4 ;  /* 0x00000005ff070219 */ /* 0x000fc80000011604 */
[----:B------:R-:W-:Y:S01]  /*fde0*/  LOP3.LUT R2, RZ, R7, RZ, 0x33, !PT ;  /* 0x00000007ff027212 */ /* 0x000fe200078e33ff */
[----:B------:R-:W-:Y:S06]  /*fdf0*/  BRA `(.L_x_1333) ;  /* 0x0000000000107947 */ /* 0x000fec0003800000 */
.L_x_1332:
[----:B------:R-:W-:-:S13]  /*fe00*/  ISETP.NE.AND P0, PT, R3, 0x1, PT ;  /* 0x000000010300780c */ /* 0x000fda0003f05270 */
[----:B------:R-:W1:Y:S02]  /*fe10*/  @P0 LDC.64 R4, c[0x0][0x9e8] ;  /* 0x00027a00ff040b82 */ /* 0x000e640000000a00 */
[----:B-1----:R-:W-:-:S05]  /*fe20*/  @P0 IMAD.HI.U32 R4, R2, R4, RZ ;  /* 0x0000000402040227 */ /* 0x002fca00078e00ff */
[----:B------:R-:W-:-:S07]  /*fe30*/  @P0 SHF.R.U32.HI R2, RZ, R5, R4 ;  /* 0x00000005ff020219 */ /* 0x000fce0000011604 */
.L_x_1333:
[----:B------:R-:W-:Y:S05]  /*fe40*/  BSYNC B0 ;  /* 0x0000000000007941 */ /* 0x000fea0003800000 */
.L_x_1331:
[----:B------:R-:W-:-:S05]  /*fe50*/  IMAD R3, R2, R3, RZ ;  /* 0x0000000302037224 */ /* 0x000fca00078e02ff */
[----:B------:R-:W-:-:S07]  /*fe60*/  VIMNMX R0, R0, R3, !PT ;  /* 0x0000000300007248 */ /* 0x000fce0007fe0100 */
.L_x_1330:
[----:B------:R-:W-:Y:S01]  /*fe70*/  SHF.R.S32.HI R3, RZ, 0x1f, R0 ;  /* 0x0000001fff037819 */ /* 0x000fe20000011400 */
[----:B------:R-:W-:Y:S03]  /*fe80*/  BSSY B7, `(.L_x_1334) ;  /* 0x00003a1000077945 */ /* 0x000fe60003800000 */
[----:B------:R-:W-:-:S04]  /*fe90*/  LEA.HI R3, R3, R0, RZ, 0x7 ;  /* 0x0000000003037211 */ /* 0x000fc800078f38ff */
[----:B------:R-:W-:-:S04]  /*fea0*/  SHF.R.S32.HI R3, RZ, 0x7, R3 ;  /* 0x00000007ff037819 */ /* 0x000fc80000011403 */
[----:B------:R-:W-:-:S04]  /*feb0*/  VIMNMX R2, RZ, R3, !PT ;  /* 0x00000003ff027248 */ /* 0x000fc80007fe0100 */
[----:B------:R-:W-:Y:S01]  /*fec0*/  ISETP.GT.AND P0, PT, R25, R2, PT ;  /* 0x000000021900720c */ /* 0x000fe20003f04270 */
[----:B------:R1:W-:-:S12]  /*fed0*/  STL [R1+0x14], R2 ;  /* 0x0000140201007387 */ /* 0x0003d80000100800 */
[----:B-1----:R-:W-:Y:S05]  /*fee0*/  @P0 BRA `(.L_x_1335) ;  /* 0x0000000000440947 */ /* 0x002fea0003800000 */
[----:B------:R-:W1:Y:S02]  /*fef0*/  S2R R2, SR_TID.X ;  /* 0x0000000000027919 */ /* 0x000e640000002100 */
        /* <DEDUP_REMOVED lines=12> */
[----:B------:R-:W1:Y:S01]  /*ffc0*/  POPC R7, R4 ;  /* 0x0000000400077309 */ /* 0x000e620000000000 */
[----:B--2---:R-:W1:Y:S02]  /*ffd0*/  SHFL.IDX PT, R0, R3, R0, 0x1f ;  /* 0x00001f0003007589 */ /* 0x004e6400000e0000 */
[----:B-1----:R-:W-:Y:S01]  /*ffe0*/  IADD3 R16, R0, UR38, R7 ;  /* 0x0000002600107c10 */ /* 0x002fe2000fffe007 */
[----:B------:R-:W-:Y:S06]  /*fff0*/  BRA `(.L_x_1336) ;  /* 0x0000003800247947 */ /* 0x000fec0003800000 */
.L_x_1335:
        /* <DEDUP_REMOVED lines=20> */
.L_x_1338:
[----:B------:R-:W-:Y:S05]  /*10140*/  BSYNC B6 ;  /* 0x0000000000067941 */ /* 0x000fea0003800000 */
.L_x_1337:
        /* <DEDUP_REMOVED lines=20> */
.L_x_1341:
        /* <DEDUP_REMOVED lines=15> */
.L_x_1340:
[----:B------:R-:W-:Y:S05]  /*10380*/  BSYNC B6 ;  /* 0x0000000000067941 */ /* 0x000fea0003800000 */
.L_x_1339:
[----:B------:R-:W2:Y:S01]  /*10390*/  LDL.LU R2, [R1] ;  /* 0x0000000001027983 */ /* 0x000ea20000300800 */
[----:B------:R-:W-:Y:S01]  /*103a0*/  ULDC.64 UR4, c[0x0][0x9f8] ;  /* 0x00027e0000047ab9 */ /* 0x000fe20000000a00 */
[----:B------:R-:W-:Y:S01]  /*103b0*/  IMAD.MOV.U32 R7, RZ, RZ, R19 ;  /* 0x000000ffff077224 */ /* 0x000fe200078e0013 */
[----:B------:R-:W-:Y:S01]  /*103c0*/  ISETP.NE.U32.AND P0, PT, RZ, UR4, PT ;  /* 0x00000004ff007c0c */ /* 0x000fe2000bf05070 */
[----:B------:R-:W3:Y:S01]  /*103d0*/  LDL R20, [R1+0x10] ;  /* 0x0000100001147983 */ /* 0x000ee20000100800 */
[----:B------:R-:W1:Y:S02]  /*103e0*/  LDC R9, c[0x0][0x430] ;  /* 0x00010c00ff097b82 */ /* 0x000e640000000800 */
[----:B------:R-:W-:Y:S01]  /*103f0*/  ISETP.NE.AND.EX P0, PT, RZ, UR5, PT, P0 ;  /* 0x00000005ff007c0c */ /* 0x000fe2000bf05300 */
[----:B------:R-:W4:Y:S01]  /*10400*/  S2R R0, SR_TID.X ;  /* 0x0000000000007919 */ /* 0x000f220000002100 */
[----:B------:R-:W4:Y:S01]  /*10410*/  S2R R21, SR_TID.X ;  /* 0x0000000000157919 */ /* 0x000f220000002100 */
[----:B0-----:R-:W-:-:S02]  /*10420*/  VIADD R25, R25, 0xffffffff ;  /* 0xffffffff19197836 */ /* 0x001fc40000000000 */
[----:B--2---:R-:W-:-:S08]  /*10430*/  IMAD.MOV.U32 R17, RZ, RZ, R2 ;  /* 0x000000ffff117224 */ /* 0x004fd000078e0002 */
[----:B------:R-:W0:Y:S02]  /*10440*/  @P0 LDC.64 R2, c[0x0][0x9f8] ;  /* 0x00027e00ff020b82 */ /* 0x000e240000000a00 */
[----:B0-----:R-:W-:-:S05]  /*10450*/  @P0 IMAD.WIDE R2, R19, 0x4, R2 ;  /* 0x0000000413020825 */ /* 0x001fca00078e0202 */
[----:B------:R0:W2:Y:S01]  /*10460*/  @P0 LDG.E R7, desc[UR52][R2.64] ;  /* 0x0000003402070981 */ /* 0x0000a2000c1e1900 */
[----:B-1----:R-:W-:Y:S01]  /*10470*/  ISETP.NE.AND P1, PT, R9, 0x1, PT ;  /* 0x000000010900780c */ /* 0x002fe20003f25270 */
[----:B----4-:R-:W-:Y:S01]  /*10480*/  IMAD.SHL.U32 R0, R0, 0x10, RZ ;  /* 0x0000001000007824 */ /* 0x010fe200078e00ff */
[----:B------:R-:W-:Y:S01]  /*10490*/  LOP3.LUT R21, R21, 0x7f, RZ, 0xc0, !PT ;  /* 0x0000007f15157812 */ /* 0x000fe200078ec0ff */
[----:B------:R-:W-:Y:S01]  /*104a0*/  IMAD.SHL.U32 R8, R25, 0x80, RZ ;  /* 0x0000008019087824 */ /* 0x000fe200078e00ff */
[----:B------:R-:W-:Y:S02]  /*104b0*/  LOP3.LUT R17, R17, 0xfffffffb, RZ, 0xc0, !PT ;  /* 0xfffffffb11117812 */ /* 0x000fe400078ec0ff */
[----:B------:R-:W-:Y:S02]  /*104c0*/  SHF.R.U32.HI R21, RZ, 0x3, R21 ;  /* 0x00000003ff157819 */ /* 0x000fe40000011615 */
[----:B------:R-:W-:-:S04]  /*104d0*/  LOP3.LUT R0, R0, 0x70, RZ, 0xc0, !PT ;  /* 0x0000007000007812 */ /* 0x000fc800078ec0ff */
[----:B------:R-:W-:Y:S01]  /*104e0*/  LOP3.LUT R5, R8, R21, R0, 0xfe, !PT ;  /* 0x0000001508057212 */ /* 0x000fe200078efe00 */
[----:B------:R-:W1:Y:S01]  /*104f0*/  @P1 LDC R6, c[0x0][0x434] ;  /* 0x00010d00ff061b82 */ /* 0x000e620000000800 */
[----:B------:R-:W-:Y:S02]  /*10500*/  @P1 LOP3.LUT R17, R17, 0x4, RZ, 0xfc, !PT ;  /* 0x0000000411111812 */ /* 0x000fe400078efcff */
[C---:B---3--:R-:W-:Y:S01]  /*10510*/  ISETP.GE.AND P0, PT, R5.reuse, R20, PT ;  /* 0x000000140500720c */ /* 0x048fe20003f06270 */
[----:B------:R-:W-:-:S04]  /*10520*/  IMAD.IADD R5, R5, 0x1, R23 ;  /* 0x0000000105057824 */ /* 0x000fc800078e0217 */
[----:B------:R-:W3:Y:S01]  /*10530*/  @P1 LDC R0, c[0x0][0x438] ;  /* 0x00010e00ff001b82 */ /* 0x000ee20000000800 */
[----:B------:R-:W-:-:S07]  /*10540*/  IMAD.MOV.U32 R4, RZ, RZ, R5 ;  /* 0x000000ffff047224 */ /* 0x000fce00078e0005 */
[----:B0-----:R-:W0:Y:S01]  /*10550*/  @!P0 LDC.64 R2, c[0x0][0x428] ;  /* 0x00010a00ff028b82 */ /* 0x001e220000000a00 */
[----:B-1----:R-:W-:-:S05]  /*10560*/  @P1 IMAD.HI.U32 R6, R5, R6, RZ ;  /* 0x0000000605061227 */ /* 0x002fca00078e00ff */
[----:B---3--:R-:W-:-:S05]  /*10570*/  @P1 SHF.R.U32.HI R4, RZ, R0, R6 ;  /* 0x00000000ff041219 */ /* 0x008fca0000011606 */
[----:B------:R-:W-:-:S04]  /*10580*/  IMAD.MOV R0, RZ, RZ, -R4 ;  /* 0x000000ffff007224 */ /* 0x000fc800078e0a04 */
[----:B------:R-:W-:Y:S01]  /*10590*/  IMAD R0, R9, R0, R5 ;  /* 0x0000000009007224 */ /* 0x000fe200078e0205 */
[--C-:B------:R-:W-:Y:S02]  /*105a0*/  @!P0 SHF.R.S32.HI R5, RZ, 0x1f, R4.reuse ;  /* 0x0000001fff058819 */ /* 0x100fe40000011404 */
[----:B--2---:R-:W-:Y:S01]  /*105b0*/  SHF.R.S32.HI R6, RZ, 0x1f, R7 ;  /* 0x0000001fff067819 */ /* 0x004fe20000011407 */
[----:B------:R-:W-:Y:S01]  /*105c0*/  STL [R1+0x8], R7 ;  /* 0x0000080701007387 */ /* 0x000fe20000100800 */
[----:B0-----:R-:W-:-:S03]  /*105d0*/  @!P0 IMAD.WIDE.U32 R4, R7, R2, R4 ;  /* 0x0000000207048225 */ /* 0x001fc600078e0004 */
[----:B------:R0:W-:Y:S02]  /*105e0*/  STL [R1+0x1c], R6 ;  /* 0x00001c0601007387 */ /* 0x0001e40000100800 */
[----:B0-----:R-:W-:-:S04]  /*105f0*/  @!P0 IMAD R6, R6, R2, RZ ;  /* 0x0000000206068224 */ /* 0x001fc800078e02ff */
[----:B------:R-:W-:Y:S02]  /*10600*/  @!P0 IMAD R6, R7, R3, R6 ;  /* 0x0000000307068224 */ /* 0x000fe400078e0206 */
[----:B------:R-:W0:Y:S02]  /*10610*/  @!P0 LDC.64 R2, c[0x0][0x418] ;  /* 0x00010600ff028b82 */ /* 0x000e240000000a00 */
[----:B------:R-:W-:Y:S01]  /*10620*/  @!P0 IMAD.IADD R5, R5, 0x1, R6 ;  /* 0x0000000105058824 */ /* 0x000fe200078e0206 */
[----:B0-----:R-:W-:Y:S01]  /*10630*/  @!P0 LEA R6, P1, R4, R2, 0x2 ;  /* 0x0000000204068211 */ /* 0x001fe200078210ff */
[----:B------:R-:W-:-:S03]  /*10640*/  IMAD.MOV.U32 R2, RZ, RZ, RZ ;  /* 0x000000ffff027224 */ /* 0x000fc600078e00ff */
[----:B------:R-:W-:-:S05]  /*10650*/  @!P0 LEA.HI.X R7, R4, R3, R5, 0x2, P1 ;  /* 0x0000000304078211 */ /* 0x000fca00008f1405 */
[----:B------:R0:W5:Y:S01]  /*10660*/  @!P0 LDG.E R2, desc[UR52][R6.64] ;  /* 0x0000003406028981 */ /* 0x000162000c1e1900 */
[----:B------:R-:W-:Y:S01]  /*10670*/  IMAD.U32 R9, RZ, RZ, UR37 ;  /* 0x00000025ff097e24 */ /* 0x000fe2000f8e00ff */
[----:B------:R-:W-:Y:S01]  /*10680*/  LOP3.LUT R17, R17, 0xfffffffd, RZ, 0xc0, !PT ;  /* 0xfffffffd11117812 */ /* 0x000fe200078ec0ff */
[----:B------:R-:W-:-:S03]  /*10690*/  UMOV UR4, 0xffffffff ;  /* 0xffffffff00047882 */ /* 0x000fc60000000000 */
[----:B------:R-:W-:-:S13]  /*106a0*/  ISETP.NE.AND P2, PT, R9, 0x3, PT ;  /* 0x000000030900780c */ /* 0x000fda0003f45270 */
[----:B------:R-:W-:-:S05]  /*106b0*/  @P2 LOP3.LUT R17, R17, 0x2, RZ, 0xfc, !PT ;  /* 0x0000000211112812 */ /* 0x000fca00078efcff */
[----:B------:R0:W-:Y:S01]  /*106c0*/  STL [R1], R17 ;  /* 0x0000001101007387 */ /* 0x0001e20000100800 */
[----:B------:R-:W-:Y:S05]  /*106d0*/  BRA.DIV UR4, `(.L_x_1342) ;  /* 0x0000004604387947 */ /* 0x000fea000b800000 */
.L_x_1408:
[----:B------:R-:W-:-:S05]  /*106e0*/  SHF.R.S32.HI R9, RZ, 0x1f, R18 ;  /* 0x0000001fff097819 */ /* 0x000fca0000011412 */
[----:B------:R1:W-:Y:S01]  /*106f0*/  STL [R1+0x4], R9 ;  /* 0x0000040901007387 */ /* 0x0003e20000100800 */
[----:B------:R-:W-:Y:S05]  /*10700*/  @!P2 BRA `(.L_x_1343) ;  /* 0x000000000004a947 */ /* 0x000fea0003800000 */
[----:B------:R-:W-:Y:S01]  /*10710*/  BPT.TRAP 0x1 ;  /* 0x000000040000795c */ /* 0x000fe20000300000 */
.L_x_1343:
        /* <DEDUP_REMOVED lines=25> */
.L_x_1409:
[----:B------:R-:W-:Y:S05]  /*108b0*/  BSYNC B0 ;  /* 0x0000000000007941 */ /* 0x000fea0003800000 */
.L_x_1344:
[----:B------:R-:W2:Y:S01]  /*108c0*/  LDL R12, [R1+0x4] ;  /* 0x00000400010c7983 */ /* 0x000ea20000100800 */
[----:B------:R-:W-:-:S03]  /*108d0*/  ULDC.64 UR4, c[0x0][0x300] ;  /* 0x0000c00000047ab9 */ /* 0x000fc60000000a00 */
[----:B------:R-:W3:Y:S04]  /*108e0*/  LDL R11, [R1+0x10] ;  /* 0x00001000010b7983 */ /* 0x000ee80000100800 */
[----:B-1----:R-:W4:Y:S01]  /*108f0*/  LDL.LU R9, [R1] ;  /* 0x0000000001097983 */ /* 0x002f220000300800 */
        /* <DEDUP_REMOVED lines=28> */
[----:B------:R1:W-:Y:S01]  /*10ac0*/  STL [R1], R9 ;  /* 0x0000000901007387 */ /* 0x0003e20000100800 */
[C---:B0-----:R-:W-:Y:S02]  /*10ad0*/  IMAD.SHL.U32 R10, R12.reuse, 0x8, RZ ;  /* 0x000000080c0a7824 */ /* 0x041fe400078e00ff */
[----:B------:R-:W-:-:S03]  /*10ae0*/  IMAD.SHL.U32 R11, R12, 0x8, RZ ;  /* 0x000000080c0b7824 */ /* 0x000fc600078e00ff */
        /* <DEDUP_REMOVED lines=77> */
.L_x_1427:
        /* <DEDUP_REMOVED lines=10> */
.L_x_1347:
        /* <DEDUP_REMOVED lines=11> */
.L_x_1348:
[----:B------:R1:W5:Y:S01]  /*11110*/  LDL.LU R4, [R1+0x24] ;  /* 0x0000240001047983 */ /* 0x0003620000300800 */
[----:B------:R1:W-:Y:S02]  /*11120*/  SYNCS.ARRIVE.TRANS64.A1T0 RZ, [R3+URZ+0x16830], RZ ;  /* 0x016830ff03ff79a7 */ /* 0x0003e4000810003f */
[----:B------:R-:W-:Y:S05]  /*11130*/  WARPSYNC.ALL ;  /* 0x0000000000007948 */ /* 0x000fea0003800000 */
[----:B------:R-:W-:Y:S01]  /*11140*/  ULDC.64 UR4, c[0x0][0x298] ;  /* 0x0000a60000047ab9 */ /* 0x000fe20000000a00 */
[----:B------:R-:W-:Y:S01]  /*11150*/  VIADD R2, R22, 0x8400 ;  /* 0x0000840016027836 */ /* 0x000fe20000000000 */
[----:B------:R-:W-:Y:S01]  /*11160*/  BSSY B6, `(.L_x_1349) ;  /* 0x000001b000067945 */ /* 0x000fe20003800000 */
[----:B------:R-:W-:Y:S03]  /*11170*/  BAR.SYNC.DEFER_BLOCKING 0x8, 0x200 ;  /* 0x0208000000007b1d */ /* 0x000fe60000010000 */
[----:B------:R-:W-:-:S02]  /*11180*/  LOP3.LUT P0, RZ, R2, 0x3ff, RZ, 0xc0, !PT ;  /* 0x000003ff02ff7812 */ /* 0x000fc4000780c0ff */
[----:B-----5:R-:W-:Y:S01]  /*11190*/  SHF.R.S32.HI R0, RZ, 0x1f, R4 ;  /* 0x0000001fff007819 */ /* 0x020fe20000011404 */
[----:B-1----:R-:W-:-:S04]  /*111a0*/  IMAD.WIDE.U32 R2, R4, UR4, RZ ;  /* 0x0000000404027c25 */ /* 0x002fc8000f8e00ff */
[----:B------:R-:W-:Y:S01]  /*111b0*/  IMAD R0, R0, UR4, RZ ;  /* 0x0000000400007c24 */ /* 0x000fe2000f8e02ff */
[----:B------:R1:W-:Y:S03]  /*111c0*/  STL.64 [R1+0x28], R2 ;  /* 0x0000280201007387 */ /* 0x0003e60000100a00 */
[----:B------:R-:W-:-:S04]  /*111d0*/  IMAD R0, R4, UR5, R0 ;  /* 0x0000000504007c24 */ /* 0x000fc8000f8e0200 */
[----:B------:R-:W-:-:S05]  /*111e0*/  IMAD.IADD R0, R3, 0x1, R0 ;  /* 0x0000000103007824 */ /* 0x000fca00078e0200 */
[----:B------:R1:W-:Y:S01]  /*111f0*/  STL [R1+0x24], R0 ;  /* 0x0000240001007387 */ /* 0x0003e20000100800 */
[----:B------:R-:W-:Y:S05]  /*11200*/  @!P0 BRA `(.L_x_1350) ;  /* 0x0000000000408947 */ /* 0x000fea0003800000 */
[----:B-1----:R-:W-:Y:S01]  /*11210*/  MOV R2, 0x0 ;  /* 0x0000000000027802 */ /* 0x002fe20000000f00 */
[----:B------:R-:W-:Y:S01]  /*11220*/  ULDC.64 UR6, c[0x4][0x88] ;  /* 0x0100220000067ab9 */ /* 0x000fe20000000a00 */
[----:B------:R-:W-:Y:S01]  /*11230*/  ULDC.64 UR8, c[0x4][0x90] ;  /* 0x0100240000087ab9 */ /* 0x000fe20000000a00 */
[----:B------:R-:W-:Y:S01]  /*11240*/  ULDC.64 UR4, c[0x4][0x20] ;  /* 0x0100080000047ab9 */ /* 0x000fe20000000a00 */
[----:B------:R-:W-:Y:S02]  /*11250*/  IMAD.U32 R4, RZ, RZ, UR6 ;  /* 0x00000006ff047e24 */ /* 0x000fe4000f8e00ff */
[----:B------:R-:W1:Y:S01]  /*11260*/  LDC.64 R2, c[0x4][R2] ;  /* 0x0100000002027b82 */ /* 0x000e620000000a00 */
[----:B0-----:R-:W-:Y:S02]  /*11270*/  IMAD.U32 R5, RZ, RZ, UR7 ;  /* 0x00000007ff057e24 */ /* 0x001fe4000f8e00ff */
        /* <DEDUP_REMOVED lines=8> */
[----:B-1----:R-:W-:Y:S05]  /*11300*/  CALL.ABS.NOINC R2 ;  /* 0x0000000002007343 */ /* 0x002fea0003c00000 */
.L_x_1350:
[----:B------:R-:W-:Y:S05]  /*11310*/  BSYNC B6 ;  /* 0x0000000000067941 */ /* 0x000fea0003800000 */
.L_x_1349:
[----:B------:R-:W2:Y:S01]  /*11320*/  LDL.LU R20, [R1+0x24] ;  /* 0x0000240001147983 */ /* 0x000ea20000300800 */
[----:B------:R-:W-:Y:S01]  /*11330*/  ULDC.64 UR4, c[0x0][0x2d8] ;  /* 0x0000b60000047ab9 */ /* 0x000fe20000000a00 */
[----:B------:R-:W3:Y:S01]  /*11340*/  LDC R4, c[0x0][0x448] ;  /* 0x00011200ff047b82 */ /* 0x000ee20000000800 */
[----:B------:R-:W-:Y:S01]  /*11350*/  ULDC.64 UR6, c[0x0][0x2c8] ;  /* 0x0000b20000067ab9 */ /* 0x000fe20000000a00 */
[----:B-1----:R-:W4:Y:S01]  /*11360*/  LDL.LU.64 R2, [R1+0x28] ;  /* 0x0000280001027983 */ /* 0x002f220000300a00 */
[----:B------:R-:W-:-:S03]  /*11370*/  ULDC.64 UR8, c[0x0][0x280] ;  /* 0x0000a00000087ab9 */ /* 0x000fc60000000a00 */
[----:B------:R-:W4:Y:S02]  /*11380*/  LDL R0, [R1] ;  /* 0x0000000001007983 */ /* 0x000f240000100800 */
[----:B------:R-:W1:Y:S01]  /*11390*/  LDC R10, c[0x0][0x448] ;  /* 0x00011200ff0a7b82 */ /* 0x000e620000000800 */
[----:B--2---:R-:W-:Y:S02]  /*113a0*/  IMAD.MOV.U32 R21, RZ, RZ, R20 ;  /* 0x000000ffff157224 */ /* 0x004fe400078e0014 */
[----:B------:R-:W2:Y:S01]  /*113b0*/  LDL R20, [R1+0x4] ;  /* 0x0000040001147983 */ /* 0x000ea20000100800 */
[----:B---3--:R-:W-:Y:S01]  /*113c0*/  ISETP.NE.AND P6, PT, R4, 0x1, PT ;  /* 0x000000010400780c */ /* 0x008fe20003fc5270 */
[----:B----4-:R-:W-:Y:S02]  /*113d0*/  IMAD.MOV.U32 R3, RZ, RZ, R21 ;  /* 0x000000ffff037224 */ /* 0x010fe400078e0015 */
[----:B------:R-:W3:Y:S01]  /*113e0*/  S2R R21, SR_TID.X ;  /* 0x0000000000157919 */ /* 0x000ee20000002100 */
[----:B------:R-:W-:Y:S01]  /*113f0*/  LOP3.LUT P5, RZ, R0, 0x10, RZ, 0xc0, !PT ;  /* 0x0000001000ff7812 */ /* 0x000fe200078ac0ff */
[----:B------:R-:W-:-:S08]  /*11400*/  IMAD.WIDE.U32 R2, R18, UR4, R2 ;  /* 0x0000000412027c25 */ /* 0x000fd0000f8e0002 */
[----:B------:R-:W4:Y:S01]  /*11410*/  @P6 LDC R4, c[0x0][0x450] ;  /* 0x00011400ff046b82 */ /* 0x000f220000000800 */
[----:B---3--:R-:W-:-:S05]  /*11420*/  IMAD.SHL.U32 R21, R21, 0x10, RZ ;  /* 0x0000001015157824 */ /* 0x008fca00078e00ff */
[----:B------:R-:W-:Y:S01]  /*11430*/  LOP3.LUT R21, R21, 0x70, RZ, 0xc0, !PT ;  /* 0x0000007015157812 */ /* 0x000fe200078ec0ff */
[----:B--2---:R-:W-:Y:S02]  /*11440*/  IMAD R0, R20, UR4, RZ ;  /* 0x0000000414007c24 */ /* 0x004fe4000f8e02ff */
[----:B------:R-:W2:Y:S02]  /*11450*/  S2R R20, SR_TID.X ;  /* 0x0000000000147919 */ /* 0x000ea40000002100 */
[----:B------:R-:W-:Y:S01]  /*11460*/  IMAD R0, R18, UR5, R0 ;  /* 0x0000000512007c24 */ /* 0x000fe2000f8e0200 */
[----:B------:R-:W-:-:S03]  /*11470*/  ULDC.64 UR4, c[0x0][0x2e0] ;  /* 0x0000b80000047ab9 */ /* 0x000fc60000000a00 */
[----:B------:R-:W-:Y:S01]  /*11480*/  IMAD.IADD R3, R3, 0x1, R0 ;  /* 0x0000000103037824 */ /* 0x000fe200078e0200 */
[----:B------:R-:W-:-:S04]  /*11490*/  SHF.R.S32.HI R0, RZ, 0x1f, R19 ;  /* 0x0000001fff007819 */ /* 0x000fc80000011413 */
[----:B------:R-:W-:-:S05]  /*114a0*/  SEL R0, R0, RZ, !P5 ;  /* 0x000000ff00007207 */ /* 0x000fca0006800000 */
[----:B0-----:R-:W-:Y:S01]  /*114b0*/  IMAD R5, R0, UR4, RZ ;  /* 0x0000000400057c24 */ /* 0x001fe2000f8e02ff */
[----:B------:R-:W-:-:S05]  /*114c0*/  SEL R0, R19, RZ, !P5 ;  /* 0x000000ff13007207 */ /* 0x000fca0006800000 */
[C---:B------:R-:W-:Y:S02]  /*114d0*/  IMAD R5, R0.reuse, UR5, R5 ;  /* 0x0000000500057c24 */ /* 0x040fe4000f8e0205 */
[----:B------:R-:W-:Y:S01]  /*114e0*/  IMAD.WIDE.U32 R2, R0, UR4, R2 ;  /* 0x0000000400027c25 */ /* 0x000fe2000f8e0002 */
[----:B------:R-:W-:Y:S01]  /*114f0*/  ULDC.64 UR4, c[0x0][0x2d0] ;  /* 0x0000b40000047ab9 */ /* 0x000fe20000000a00 */
[----:B------:R-:W0:Y:S02]  /*11500*/  @P6 LDC R0, c[0x0][0x44c] ;  /* 0x00011300ff006b82 */ /* 0x000e240000000800 */
[----:B------:R-:W-:Y:S01]  /*11510*/  IMAD.IADD R3, R3, 0x1, R5 ;  /* 0x0000000103037824 */ /* 0x000fe200078e0205 */
[----:B--2---:R-:W-:-:S04]  /*11520*/  LOP3.LUT R20, R20, 0x7f, RZ, 0xc0, !PT ;  /* 0x0000007f14147812 */ /* 0x004fc800078ec0ff */
[----:B------:R-:W-:-:S04]  /*11530*/  SHF.R.U32.HI R20, RZ, 0x3, R20 ;  /* 0x00000003ff147819 */ /* 0x000fc80000011614 */
[----:B------:R-:W-:-:S05]  /*11540*/  LOP3.LUT R20, R20, R21, RZ, 0xfc, !PT ;  /* 0x0000001514147212 */ /* 0x000fca00078efcff */
[----:B------:R-:W-:Y:S02]  /*11550*/  IMAD.IADD R8, R20, 0x1, R26 ;  /* 0x0000000114087824 */ /* 0x000fe400078e021a */
[----:B------:R2:W5:Y:S02]  /*11560*/  LDL R20, [R1+0x20] ;  /* 0x0000200001147983 */ /* 0x0005640000100800 */
[----:B------:R-:W-:Y:S02]  /*11570*/  IMAD.MOV.U32 R5, RZ, RZ, R8 ;  /* 0x000000ffff057224 */ /* 0x000fe400078e0008 */
[----:B0-----:R-:W-:Y:S01]  /*11580*/  @P6 IMAD.HI.U32 R0, R8, R0, RZ ;  /* 0x0000000008006227 */ /* 0x001fe200078e00ff */
[----:B------:R-:W0:Y:S04]  /*11590*/  S2R R21, SR_TID.X ;  /* 0x0000000000157919 */ /* 0x000e280000002100 */
[----:B----4-:R-:W-:-:S04]  /*115a0*/  @P6 SHF.R.U32.HI R5, RZ, R4, R0 ;  /* 0x00000004ff056219 */ /* 0x010fc80000011600 */
[----:B------:R-:W-:-:S05]  /*115b0*/  SHF.R.S32.HI R0, RZ, 0x1f, R5 ;  /* 0x0000001fff007819 */ /* 0x000fca0000011405 */
[----:B------:R-:W-:-:S04]  /*115c0*/  IMAD R0, R0, UR4, RZ ;  /* 0x0000000400007c24 */ /* 0x000fc8000f8e02ff */
[C---:B------:R-:W-:Y:S02]  /*115d0*/  IMAD R6, R5.reuse, UR5, R0 ;  /* 0x0000000505067c24 */ /* 0x040fe4000f8e0200 */
[----:B------:R-:W-:Y:S02]  /*115e0*/  IMAD.MOV R0, RZ, RZ, -R5 ;  /* 0x000000ffff007224 */ /* 0x000fe400078e0a05 */
[----:B------:R-:W-:-:S04]  /*115f0*/  IMAD.WIDE.U32 R4, R5, UR4, R2 ;  /* 0x0000000405047c25 */ /* 0x000fc8000f8e0002 */
[----:B-1----:R-:W-:Y:S02]  /*11600*/  IMAD R0, R10, R0, R8 ;  /* 0x000000000a007224 */ /* 0x002fe400078e0208 */
[----:B------:R-:W-:Y:S02]  /*11610*/  IMAD.IADD R5, R5, 0x1, R6 ;  /* 0x0000000105057824 */ /* 0x000fe400078e0206 */
[----:B------:R-:W-:Y:S01]  /*11620*/  VIADD R8, R8, 0x80 ;  /* 0x0000008008087836 */ /* 0x000fe20000000000 */
[----:B------:R-:W-:Y:S01]  /*11630*/  SHF.R.S32.HI R9, RZ, 0x1f, R0 ;  /* 0x0000001fff097819 */ /* 0x000fe20000011400 */
[----:B------:R-:W-:Y:S01]  /*11640*/  IMAD.WIDE.U32 R6, R0, UR6, R4 ;  /* 0x0000000600067c25 */ /* 0x000fe2000f8e0004 */
[----:B0-----:R-:W-:Y:S01]  /*11650*/  LOP3.LUT R21, R21, 0x7f, RZ, 0xc0, !PT ;  /* 0x0000007f15157812 */ /* 0x001fe200078ec0ff */
[----:B------:R-:W0:Y:S02]  /*11660*/  @P6 LDC R5, c[0x0][0x450] ;  /* 0x00011400ff056b82 */ /* 0x000e240000000800 */
[----:B------:R-:W-:Y:S01]  /*11670*/  IMAD R9, R9, UR6, RZ ;  /* 0x0000000609097c24 */ /* 0x000fe2000f8e02ff */
[----:B------:R-:W-:-:S02]  /*11680*/  LEA R4, P0, R6, UR8, 0x1 ;  /* 0x0000000806047c11 */ /* 0x000fc4000f8008ff */
[----:B------:R-:W-:Y:S01]  /*11690*/  SHF.R.U32.HI R21, RZ, 0x3, R21 ;  /* 0x00000003ff157819 */ /* 0x000fe20000011615 */
[----:B------:R-:W-:-:S04]  /*116a0*/  IMAD R0, R0, UR7, R9 ;  /* 0x0000000700007c24 */ /* 0x000fc8000f8e0209 */
[----:B------:R-:W-:-:S05]  /*116b0*/  IMAD.IADD R0, R7, 0x1, R0 ;  /* 0x0000000107007824 */ /* 0x000fca00078e0200 */
[----:B------:R-:W-:Y:S02]  /*116c0*/  LEA.HI.X R0, R6, UR9, R0, 0x1, P0 ;  /* 0x0000000906007c11 */ /* 0x000fe400080f0c00 */
[----:B------:R-:W1:Y:S02]  /*116d0*/  @P6 LDC R6, c[0x0][0x44c] ;  /* 0x00011300ff066b82 */ /* 0x000e640000000800 */
[----:B-1----:R-:W-:-:S04]  /*116e0*/  @P6 IMAD.HI.U32 R7, R8, R6, RZ ;  /* 0x0000000608076227 */ /* 0x002fc800078e00ff */
[----:B------:R-:W-:Y:S01]  /*116f0*/  IMAD.MOV.U32 R6, RZ, RZ, R8 ;  /* 0x000000ffff067224 */ /* 0x000fe200078e0008 */
[----:B0-----:R-:W-:-:S04]  /*11700*/  @P6 SHF.R.U32.HI R6, RZ, R5, R7 ;  /* 0x00000005ff066219 */ /* 0x001fc80000011607 */
[--C-:B------:R-:W-:Y:S01]  /*11710*/  SHF.R.S32.HI R7, RZ, 0x1f, R6.reuse ;  /* 0x0000001fff077819 */ /* 0x100fe20000011406 */
[----:B------:R-:W-:Y:S02]  /*11720*/  IMAD.MOV R5, RZ, RZ, -R6 ;  /* 0x000000ffff057224 */ /* 0x000fe400078e0a06 */
[----:B------:R-:W-:-:S04]  /*11730*/  IMAD.WIDE.U32 R2, R6, UR4, R2 ;  /* 0x0000000406027c25 */ /* 0x000fc8000f8e0002 */
[----:B------:R-:W-:Y:S02]  /*11740*/  IMAD R5, R10, R5, R8 ;  /* 0x000000050a057224 */ /* 0x000fe400078e0208 */
[----:B------:R-:W-:Y:S01]  /*11750*/  IMAD R7, R7, UR4, RZ ;  /* 0x0000000407077c24 */ /* 0x000fe2000f8e02ff */
[----:B------:R-:W-:Y:S02]  /*11760*/  ULDC UR4, c[0x0][0x2b8] ;  /* 0x0000ae0000047ab9 */ /* 0x000fe40000000800 */
[----:B------:R-:W-:Y:S01]  /*11770*/  ISETP.GE.AND P0, PT, R28, UR4, PT ;  /* 0x000000041c007c0c */ /* 0x000fe2000bf06270 */
[----:B------:R-:W-:Y:S01]  /*11780*/  IMAD R7, R6, UR5, R7 ;  /* 0x0000000506077c24 */ /* 0x000fe2000f8e0207 */
[----:B------:R-:W-:Y:S01]  /*11790*/  SHF.R.S32.HI R6, RZ, 0x1f, R5 ;  /* 0x0000001fff067819 */ /* 0x000fe20000011405 */
[----:B------:R-:W-:Y:S02]  /*117a0*/  UMOV UR4, 0xffffffff ;  /* 0xffffffff00047882 */ /* 0x000fe40000000000 */
[----:B------:R-:W-:-:S02]  /*117b0*/  IMAD.IADD R3, R3, 0x1, R7 ;  /* 0x0000000103037824 */ /* 0x000fc400078e0207 */
[----:B------:R-:W-:Y:S02]  /*117c0*/  IMAD R6, R6, UR6, RZ ;  /* 0x0000000606067c24 */ /* 0x000fe4000f8e02ff */
[----:B------:R-:W-:-:S04]  /*117d0*/  IMAD.WIDE.U32 R2, R5, UR6, R2 ;  /* 0x0000000605027c25 */ /* 0x000fc8000f8e0002 */
[----:B------:R-:W-:Y:S01]  /*117e0*/  IMAD R6, R5, UR7, R6 ;  /* 0x0000000705067c24 */ /* 0x000fe2000f8e0206 */
[----:B------:R-:W-:-:S03]  /*117f0*/  LEA R5, P1, R2, UR8, 0x1 ;  /* 0x0000000802057c11 */ /* 0x000fc6000f8208ff */
[----:B------:R-:W-:-:S05]  /*11800*/  IMAD.IADD R6, R3, 0x1, R6 ;  /* 0x0000000103067824 */ /* 0x000fca00078e0206 */
[----:B------:R-:W-:Y:S01]  /*11810*/  LEA.HI.X R2, R2, UR9, R6, 0x1, P1 ;  /* 0x0000000902027c11 */ /* 0x000fe200088f0c06 */
[----:B--2---:R-:W-:Y:S06]  /*11820*/  BRA.DIV UR4, `(.L_x_1351) ;  /* 0x0000003e04dc7947 */ /* 0x004fec000b800000 */
[----:B------:R-:W0:Y:S01]  /*11830*/  SHFL.IDX PT, R7, R4, RZ, 0x181f ;  /* 0x00181fff04077589 */ /* 0x000e2200000e0000 */
[----:B------:R-:W-:Y:S02]  /*11840*/  IMAD R3, R29, R10, RZ ;  /* 0x0000000a1d037224 */ /* 0x000fe400078e02ff */
[----:B------:R-:W-:Y:S01]  /*11850*/  IMAD.IADD R26, R21, 0x1, R26 ;  /* 0x00000001151a7824 */ /* 0x000fe200078e021a */
        /* <DEDUP_REMOVED lines=76> */
[----:B-1----:R-:W-:-:S05]  /*11d20*/  @!P2 LEA R6, P3, R28, R6, 0x1 ;  /* 0x000000061c06a211 */ /* 0x002fca00078608ff */
[----:B------:R-:W-:Y:S02]  /*11d30*/  @!P2 IMAD.X R7, RZ, RZ, R0, P3 ;  /* 0x000000ffff07a224 */ /* 0x000fe400018e0600 */
[----:B------:R-:W1:Y:S04]  /*11d40*/  SHFL.IDX PT, R0, R2, RZ, 0x181f ;  /* 0x00181fff02007589 */ /* 0x000e6800000e0000 */
[----:B------:R2:W-:Y:S01]  /*11d50*/  @!P2 LDGSTS.E.BYPASS.LTC128B.128 [R20+0xbc00], desc[UR52][R6.64], !P0 ;  /* 0x0bc000000614afae */ /* 0x0005e2000c101d74 */
[----:B0-----:R-:W-:-:S05]  /*11d60*/  @!P1 LEA R4, P3, R28, R4, 0x1 ;  /* 0x000000041c049211 */ /* 0x001fca00078608ff */
[----:B--2---:R-:W-:Y:S02]  /*11d70*/  @!P1 IMAD.MOV.U32 R6, RZ, RZ, R4 ;  /* 0x000000ffff069224 */ /* 0x004fe400078e0004 */
[----:B-1----:R-:W-:-:S04]  /*11d80*/  @!P1 IMAD.X R0, RZ, RZ, R0, P3 ;  /* 0x000000ffff009224 */ /* 0x002fc800018e0600 */
        /* <DEDUP_REMOVED lines=20> */
.L_x_1452:
        /* <DEDUP_REMOVED lines=10> */
.L_x_1352:
        /* <DEDUP_REMOVED lines=18> */
.L_x_1453:
[----:B------:R-:W-:Y:S05]  /*12090*/  BSYNC B0 ;  /* 0x0000000000007941 */ /* 0x000fea0003800000 */
.L_x_1353:
[----:B------:R-:W2:Y:S04]  /*120a0*/  LDL.LU R3, [R1+0x30] ;  /* 0x0000300001037983 */ /* 0x000ea80000300800 */
[----:B------:R-:W3:Y:S01]  /*120b0*/  LDL R2, [R1+0x14] ;  /* 0x0000140001027983 */ /* 0x000ee20000100800 */
[----:B------:R-:W-:Y:S01]  /*120c0*/  BSSY B0, `(.L_x_1355) ;  /* 0x0000108000007945 */ /* 0x000fe20003800000 */
[----:B--2---:R-:W-:-:S05]  /*120d0*/  VIADD R7, R3, 0xfffffffe ;  /* 0xfffffffe03077836 */ /* 0x004fca0000000000 */
[----:B---3--:R-:W-:-:S13]  /*120e0*/  ISETP.GE.AND P0, PT, R7, R2, PT ;  /* 0x000000020700720c */ /* 0x008fda0003f06270 */
[----:B------:R-:W-:Y:S05]  /*120f0*/  @!P0 BRA `(.L_x_1356) ;  /* 0x0000001000108947 */ /* 0x000fea0003800000 */
[----:B------:R-:W-:Y:S01]  /*12100*/  ULDC UR4, c[0x0][0x2f4] ;  /* 0x0000bd0000047ab9 */ /* 0x000fe20000000800 */
[----:B------:R-:W-:Y:S01]  /*12110*/  IMAD.MOV.U32 R6, RZ, RZ, R24 ;  /* 0x000000ffff067224 */ /* 0x000fe200078e0018 */
[----:B------:R-:W-:Y:S01]  /*12120*/  ISETP.GE.AND P1, PT, R28, UR4, PT ;  /* 0x000000041c007c0c */ /* 0x000fe2000bf26270 */
[----:B------:R-:W-:Y:S02]  /*12130*/  IMAD.MOV.U32 R20, RZ, RZ, R27 ;  /* 0x000000ffff147224 */ /* 0x000fe400078e001b */
[----:B------:R-:W-:-:S10]  /*12140*/  IMAD.MOV.U32 R29, RZ, RZ, R25 ;  /* 0x000000ffff1d7224 */ /* 0x000fd400078e0019 */
.L_x_1369:
[----:B------:R-:W2:Y:S01]  /*12150*/  LDL R9, [R1+0x18] ;  /* 0x0000180001097983 */ /* 0x000ea20000100800 */
[----:B------:R-:W1:Y:S03]  /*12160*/  LDC R3, c[0x0][0x430] ;  /* 0x00010c00ff037b82 */ /* 0x000e660000000800 */
[----:B------:R-:W3:Y:S04]  /*12170*/  LDL R8, [R1+0x1c] ;  /* 0x00001c0001087983 */ /* 0x000ee80000100800 */
[----:B------:R-:W4:Y:S01]  /*12180*/  LDL R5, [R1+0x8] ;  /* 0x0000080001057983 */ /* 0x000f220000100800 */
[----:B------:R-:W0:Y:S01]  /*12190*/  S2R R2, SR_TID.X ;  /* 0x0000000000027919 */ /* 0x000e220000002100 */
[----:B-1----:R-:W-:-:S13]  /*121a0*/  ISETP.NE.AND P0, PT, R3, 0x1, PT ;  /* 0x000000010300780c */ /* 0x002fda0003f05270 */
[----:B------:R-:W1:Y:S01]  /*121b0*/  @P0 LDC R4, c[0x0][0x434] ;  /* 0x00010d00ff040b82 */ /* 0x000e620000000800 */
[----:B0-----:R-:W-:-:S04]  /*121c0*/  LOP3.LUT R0, R2, 0x7f, RZ, 0xc0, !PT ;  /* 0x0000007f02007812 */ /* 0x001fc800078ec0ff */
[----:B------:R-:W-:-:S03]  /*121d0*/  SHF.R.U32.HI R3, RZ, 0x3, R0 ;  /* 0x00000003ff037819 */ /* 0x000fc60000011600 */
[----:B------:R-:W0:Y:S01]  /*121e0*/  @P0 LDC R0, c[0x0][0x438] ;  /* 0x00010e00ff000b82 */ /* 0x000e220000000800 */
[----:B------:R-:W-:Y:S02]  /*121f0*/  IMAD.SHL.U32 R2, R2, 0x10, RZ ;  /* 0x0000001002027824 */ /* 0x000fe400078e00ff */
[----:B------:R-:W-:-:S03]  /*12200*/  IMAD R3, R7, 0x80, R3 ;  /* 0x0000008007037824 */ /* 0x000fc600078e0203 */
[----:B------:R-:W-:Y:S01]  /*12210*/  LOP3.LUT R2, R2, 0x70, RZ, 0xc0, !PT ;  /* 0x0000007002027812 */ /* 0x000fe200078ec0ff */
[----:B------:R-:W-:Y:S05]  /*12220*/  YIELD ;  /* 0x0000000000007946 */ /* 0x000fea0003800000 */
[----:B------:R-:W-:Y:S01]  /*12230*/  ULDC UR4, c[0x0][0x430] ;  /* 0x00010c0000047ab9 */ /* 0x000fe20000000800 */
[----:B--2---:R-:W-:-:S05]  /*12240*/  IADD3 R3, R2, R3, R9 ;  /* 0x0000000302037210 */ /* 0x004fca0007ffe009 */
[----:B-1----:R-:W-:-:S04]  /*12250*/  @P0 IMAD.HI.U32 R4, R3, R4, RZ ;  /* 0x0000000403040227 */ /* 0x002fc800078e00ff */
[----:B------:R-:W-:Y:S01]  /*12260*/  IMAD.MOV.U32 R2, RZ, RZ, R3 ;  /* 0x000000ffff027224 */ /* 0x000fe200078e0003 */
[----:B0-----:R-:W-:-:S05]  /*12270*/  @P0 SHF.R.U32.HI R2, RZ, R0, R4 ;  /* 0x00000000ff020219 */ /* 0x001fca0000011604 */
[----:B------:R-:W-:-:S04]  /*12280*/  IMAD.MOV R0, RZ, RZ, -R2 ;  /* 0x000000ffff007224 */ /* 0x000fc800078e0a02 */
        /* <DEDUP_REMOVED lines=22> */
.L_x_1357:
[----:B------:R-:W-:Y:S01]  /*123f0*/  IMAD R5, R24, 0x8, R22 ;  /* 0x0000000818057824 */ /* 0x000fe200078e0216 */
[----:B------:R-:W-:Y:S01]  /*12400*/  SHF.L.U32 R2, R27, 0x1f, RZ ;  /* 0x0000001f1b027819 */ /* 0x000fe200000006ff */
[----:B------:R-:W-:Y:S03]  /*12410*/  BSSY B1, `(.L_x_1358) ;  /* 0x0000003000017945 */ /* 0x000fe60003800000 */
[----:B------:R-:W0:Y:S02]  /*12420*/  SYNCS.PHASECHK.TRANS64.TRYWAIT P0, [R5+URZ+0x16840], R2 ;  /* 0x01684002050075a7 */ /* 0x000e24000800017f */
[----:B0-----:R-:W-:Y:S05]  /*12430*/  @!P0 BRA `(.L_x_1359) ;  /* 0x0000004000d08947 */ /* 0x001fea0003800000 */
.L_x_1454:
[----:B------:R-:W-:Y:S05]  /*12440*/  BSYNC B1 ;  /* 0x0000000000017941 */ /* 0x000fea0003800000 */
.L_x_1358:
[----:B------:R-:W2:Y:S04]  /*12450*/  LDL R3, [R1] ;  /* 0x0000000001037983 */ /* 0x000ea80000100800 */
[----:B------:R-:W3:Y:S01]  /*12460*/  LDL R8, [R1+0x4] ;  /* 0x0000040001087983 */ /* 0x000ee20000100800 */
[----:B------:R-:W-:Y:S01]  /*12470*/  SHF.R.S32.HI R21, RZ, 0x1f, R0 ;  /* 0x0000001fff157819 */ /* 0x000fe20000011400 */
[----:B------:R-:W-:Y:S01]  /*12480*/  ULDC.64 UR4, c[0x0][0x300] ;  /* 0x0000c00000047ab9 */ /* 0x000fe20000000a00 */
[----:B------:R-:W1:Y:S03]  /*12490*/  S2R R9, SR_TID.X ;  /* 0x0000000000097919 */ /* 0x000e660000002100 */
[----:B------:R-:W-:-:S04]  /*124a0*/  IMAD R7, R21, UR4, RZ ;  /* 0x0000000415077c24 */ /* 0x000fc8000f8e02ff */
[C---:B------:R-:W-:Y:S02]  /*124b0*/  IMAD R7, R0.reuse, UR5, R7 ;  /* 0x0000000500077c24 */ /* 0x040fe4000f8e0207 */
[----:B-1----:R-:W-:Y:S01]  /*124c0*/  IMAD.SHL.U32 R11, R9, 0x8, RZ ;  /* 0x00000008090b7824 */ /* 0x002fe200078e00ff */
        /* <DEDUP_REMOVED lines=63> */
.L_x_1472:
        /* <DEDUP_REMOVED lines=8> */
.L_x_1361:
        /* <DEDUP_REMOVED lines=11> */
.L_x_1362:
[----:B------:R1:W-:Y:S01]  /*129f0*/  SYNCS.ARRIVE.TRANS64.A1T0 RZ, [R5+URZ+0x16830], RZ ;  /* 0x016830ff05ff79a7 */ /* 0x0003e2000810003f */
[----:B------:R-:W-:Y:S05]  /*12a00*/  @!P3 BRA `(.L_x_1363) ;  /* 0x000000000004b947 */ /* 0x000fea0003800000 */
[----:B------:R-:W-:Y:S01]  /*12a10*/  BPT.TRAP 0x1 ;  /* 0x000000040000795c */ /* 0x000fe20000300000 */
.L_x_1363:
[----:B------:R-:W-:Y:S01]  /*12a20*/  SHF.L.U32 R2, R20, 0x1f, RZ ;  /* 0x0000001f14027819 */ /* 0x000fe200000006ff */
[----:B-1----:R-:W-:Y:S01]  /*12a30*/  IMAD R5, R6, 0x8, R22 ;  /* 0x0000000806057824 */ /* 0x002fe200078e0216 */
[----:B------:R-:W-:Y:S03]  /*12a40*/  BSSY B1, `(.L_x_1364) ;  /* 0x0000003000017945 */ /* 0x000fe60003800000 */
[----:B------:R-:W1:Y:S02]  /*12a50*/  SYNCS.PHASECHK.TRANS64.TRYWAIT P0, [R5+URZ+0x16860], R2 ;  /* 0x01686002050075a7 */ /* 0x000e64000800017f */
[----:B-1----:R-:W-:Y:S05]  /*12a60*/  @!P0 BRA `(.L_x_1365) ;  /* 0x0000004400888947 */ /* 0x002fea0003800000 */
.L_x_1473:
[----:B------:R-:W-:Y:S05]  /*12a70*/  BSYNC B1 ;  /* 0x0000000000017941 */ /* 0x000fea0003800000 */
.L_x_1364:
[----:B------:R-:W2:Y:S01]  /*12a80*/  LDL R8, [R1+0x10] ;  /* 0x0000100001087983 */ /* 0x000ea20000100800 */
[----:B------:R-:W0:Y:S01]  /*12a90*/  S2R R11, SR_TID.X ;  /* 0x00000000000b7919 */ /* 0x000e220000002100 */
[----:B------:R-:W-:Y:S01]  /*12aa0*/  UMOV UR4, 0xffffffff ;  /* 0xffffffff00047882 */ /* 0x000fe20000000000 */
[C---:B0-----:R-:W-:Y:S01]  /*12ab0*/  IMAD.SHL.U32 R9, R11.reuse, 0x8, RZ ;  /* 0x000000080b097824 */ /* 0x041fe200078e00ff */
[C---:B------:R-:W-:Y:S01]  /*12ac0*/  LOP3.LUT R3, R11.reuse, 0x7f, RZ, 0xc0, !PT ;  /* 0x0000007f0b037812 */ /* 0x040fe200078ec0ff */
[----:B------:R-:W-:-:S03]  /*12ad0*/  IMAD.SHL.U32 R10, R11, 0x8, RZ ;  /* 0x000000080b0a7824 */ /* 0x000fc600078e00ff */
[----:B------:R-:W-:-:S04]  /*12ae0*/  LOP3.LUT R9, R9, 0x1f8, RZ, 0xc0, !PT ;  /* 0x000001f809097812 */ /* 0x000fc800078ec0ff */
        /* <DEDUP_REMOVED lines=53> */
.L_x_1491:
        /* <DEDUP_REMOVED lines=28> */
.L_x_1367:
        /* <DEDUP_REMOVED lines=12> */
.L_x_1368:
[----:B------:R-:W2:Y:S01]  /*130c0*/  LDL R0, [R1+0x14] ;  /* 0x0000140001007983 */ /* 0x000ea20000100800 */
[----:B------:R1:W-:Y:S01]  /*130d0*/  SYNCS.ARRIVE.TRANS64.A1T0 RZ, [R5+URZ+0x16850], RZ ;  /* 0x016850ff05ff79a7 */ /* 0x0003e2000810003f */
[C---:B------:R-:W-:Y:S02]  /*130e0*/  VIADD R7, R25.reuse, 0xffffffff ;  /* 0xffffffff19077836 */ /* 0x040fe40000000000 */
[----:B------:R-:W-:Y:S02]  /*130f0*/  IMAD.MOV.U32 R6, RZ, RZ, R24 ;  /* 0x000000ffff067224 */ /* 0x000fe400078e0018 */
[----:B------:R-:W-:Y:S02]  /*13100*/  IMAD.MOV.U32 R20, RZ, RZ, R27 ;  /* 0x000000ffff147224 */ /* 0x000fe400078e001b */
[----:B------:R-:W-:Y:S01]  /*13110*/  IMAD.MOV.U32 R29, RZ, RZ, R25 ;  /* 0x000000ffff1d7224 */ /* 0x000fe200078e0019 */
[----:B--2---:R-:W-:-:S13]  /*13120*/  ISETP.GT.AND P0, PT, R25, R0, PT ;  /* 0x000000001900720c */ /* 0x004fda0003f04270 */
[----:B-1----:R-:W-:Y:S05]  /*13130*/  @P0 BRA `(.L_x_1369) ;  /* 0xfffffff000040947 */ /* 0x002fea000383ffff */
.L_x_1356:
[----:B------:R-:W-:Y:S05]  /*13140*/  BSYNC B0 ;  /* 0x0000000000007941 */ /* 0x000fea0003800000 */
.L_x_1355:
[----:B0-----:R-:W0:Y:S01]  /*13150*/  S2R R0, SR_TID.X ;  /* 0x0000000000007919 */ /* 0x001e220000002100 */
[----:B------:R-:W-:Y:S01]  /*13160*/  BSSY B0, `(.L_x_1370) ;  /* 0x0000010000007945 */ /* 0x000fe20003800000 */
        /* <DEDUP_REMOVED lines=14> */
[----:B0-----:R-:W-:-:S07]  /*13250*/  IADD3 R16, R0, UR38, R7 ;  /* 0x0000002600107c10 */ /* 0x001fce000fffe007 */
.L_x_1371:
[----:B------:R-:W-:Y:S05]  /*13260*/  BSYNC B0 ;  /* 0x0000000000007941 */ /* 0x000fea0003800000 */
.L_x_1370:
[----:B------:R-:W-:-:S05]  /*13270*/  IMAD.U32 R0, RZ, RZ, UR37 ;  /* 0x00000025ff007e24 */ /* 0x000fca000f8e00ff */
[----:B------:R-:W-:-:S13]  /*13280*/  ISETP.NE.AND P0, PT, R0, 0x3, PT ;  /* 0x000000030000780c */ /* 0x000fda0003f05270 */
[----:B------:R-:W-:Y:S05]  /*13290*/  @!P0 BRA `(.L_x_1372) ;  /* 0x0000000000048947 */ /* 0x000fea0003800000 */
[----:B------:R-:W-:Y:S01]  /*132a0*/  BPT.TRAP 0x1 ;  /* 0x000000040000795c */ /* 0x000fe20000300000 */
.L_x_1372:
[----:B------:R-:W2:Y:S01]  /*132b0*/  LDL.LU R2, [R1+0x10] ;  /* 0x0000100001027983 */ /* 0x000ea20000300800 */
[----:B------:R-:W-:Y:S01]  /*132c0*/  IMAD R0, R24, 0x8, R22 ;  /* 0x0000000818007824 */ /* 0x000fe200078e0216 */
[----:B------:R-:W-:Y:S01]  /*132d0*/  SHF.L.U32 R3, R27, 0x1f, RZ ;  /* 0x0000001f1b037819 */ /* 0x000fe200000006ff */
[----:B------:R-:W-:Y:S03]  /*132e0*/  BSSY B0, `(.L_x_1373) ;  /* 0x0000004000007945 */ /* 0x000fe60003800000 */
[----:B------:R-:W0:Y:S01]  /*132f0*/  SYNCS.PHASECHK.TRANS64.TRYWAIT P0, [R0+URZ+0x16860], R3 ;  /* 0x01686003000075a7 */ /* 0x000e22000800017f */
[----:B--2---:R-:W-:Y:S01]  /*13300*/  IMAD R6, R25, -0x80, R2 ;  /* 0xffffff8019067824 */ /* 0x004fe200078e0202 */
[----:B0-----:R-:W-:Y:S06]  /*13310*/  @!P0 BRA `(.L_x_1374) ;  /* 0x0000004400b88947 */ /* 0x001fec0003800000 */
.L_x_1492:
[----:B------:R-:W-:Y:S05]  /*13320*/  BSYNC B0 ;  /* 0x0000000000007941 */ /* 0x000fea0003800000 */
.L_x_1373:
[----:B------:R-:W1:Y:S01]  /*13330*/  S2R R7, SR_TID.X ;  /* 0x0000000000077919 */ /* 0x000e620000002100 */
[----:B------:R-:W-:Y:S02]  /*13340*/  ULDC UR4, c[0x0][0x2f4] ;  /* 0x0000bd0000047ab9 */ /* 0x000fe40000000800 */
[----:B------:R-:W-:Y:S01]  /*13350*/  ISETP.GE.AND P0, PT, R28, UR4, PT ;  /* 0x000000041c007c0c */ /* 0x000fe2000bf06270 */
[----:B------:R-:W-:Y:S01]  /*13360*/  UMOV UR4, 0xffffffff ;  /* 0xffffffff00047882 */ /* 0x000fe20000000000 */
        /* <DEDUP_REMOVED lines=31> */
[----:B------:R-:W2:Y:S03]  /*13560*/  SHFL.IDX PT, R10, R17, 0x4, 0x181f ;  /* 0x00981f00110a7f89 */ /* 0x000ea600000e0000 */
[----:B-----5:R-:W-:Y:S02]  /*13570*/  IMAD.X R3, RZ, RZ, R8, P2 ;  /* 0x000000ffff037224 */ /* 0x020fe400010e0608 */
[----:B------:R-:W3:Y:S04]  /*13580*/  SHFL.IDX PT, R8, R23, 0x4, 0x181f ;  /* 0x00981f0017087f89 */ /* 0x000ee800000e0000 */
        /* <DEDUP_REMOVED lines=22> */
.L_x_1510:
        /* <DEDUP_REMOVED lines=9> */
.L_x_1376:
        /* <DEDUP_REMOVED lines=11> */
.L_x_1377:
[----:B------:R-:W-:Y:S01]  /*13830*/  VIADD R24, R24, 0x1 ;  /* 0x0000000118187836 */ /* 0x000fe20000000000 */
[----:B------:R0:W-:Y:S04]  /*13840*/  SYNCS.ARRIVE.TRANS64.A1T0 RZ, [R0+URZ+0x16850], RZ ;  /* 0x016850ff00ff79a7 */ /* 0x0001e8000810003f */
[----:B------:R-:W-:-:S04]  /*13850*/  ISETP.NE.AND P0, PT, R24, 0x2, PT ;  /* 0x000000021800780c */ /* 0x000fc80003f05270 */
[----:B0-----:R-:W-:Y:S02]  /*13860*/  SEL R0, RZ, 0x1, P0 ;  /* 0x00000001ff007807 */ /* 0x001fe40000000000 */
[----:B------:R-:W-:Y:S02]  /*13870*/  SEL R24, R24, RZ, P0 ;  /* 0x000000ff18187207 */ /* 0x000fe40000000000 */
[----:B------:R-:W-:-:S07]  /*13880*/  LOP3.LUT R27, R27, R0, RZ, 0x3c, !PT ;  /* 0x000000001b1b7212 */ /* 0x000fce00078e3cff */
.L_x_1336:
[----:B------:R-:W-:Y:S05]  /*13890*/  BSYNC B7 ;  /* 0x0000000000077941 */ /* 0x000fea0003800000 */
.L_x_1334:
[----:B------:R-:W2:Y:S02]  /*138a0*/  LDL R0, [R1] ;  /* 0x0000000001007983 */ /* 0x000ea40000100800 */
[----:B--2---:R-:W-:-:S13]  /*138b0*/  LOP3.LUT P0, RZ, R0, 0x20, RZ, 0xc0, !PT ;  /* 0x0000002000ff7812 */ /* 0x004fda000780c0ff */
[----:B------:R-:W-:Y:S05]  /*138c0*/  @!P0 BRA `(.L_x_1378) ;  /* 0x0000000000248947 */ /* 0x000fea0003800000 */
[----:B------:R-:W-:Y:S05]  /*138d0*/  WARPSYNC.ALL ;  /* 0x0000000000007948 */ /* 0x000fea0003800000 */
[----:B------:R-:W1:Y:S08]  /*138e0*/  S2UR UR5, SR_CgaCtaId ;  /* 0x00000000000579c3 */ /* 0x000e700000008800 */
[----:B------:R-:W-:Y:S06]  /*138f0*/  BAR.SYNC.DEFER_BLOCKING 0x5, 0x200 ;  /* 0x0148000000007b1d */ /* 0x000fec0000010000 */
[----:B------:R-:W-:-:S02]  /*13900*/  UMOV UR4, 0x400 ;  /* 0x0000040000047882 */ /* 0x000fc40000000000 */
[----:B-1----:R-:W-:-:S06]  /*13910*/  ULEA UR4, UR5, UR4, 0x18 ;  /* 0x0000000405047291 */ /* 0x002fcc000f8ec03f */
[----:B------:R-:W-:-:S05]  /*13920*/  IMAD.U32 R22, RZ, RZ, UR4 ;  /* 0x00000004ff167e24 */ /* 0x000fca000f8e00ff */
[----:B------:R2:W3:Y:S01]  /*13930*/  LDS.128 R16, [R22+0x168d0] ;  /* 0x0168d00016107984 */ /* 0x0004e20000000c00 */
[----:B------:R-:W-:Y:S06]  /*13940*/  BAR.ARV 0x4, 0x200 ;  /* 0x0108000000007b1d */ /* 0x000fec0000002000 */
[----:B------:R-:W-:Y:S05]  /*13950*/  BRA `(.L_x_1379) ;  /* 0x0000000800cc7947 */ /* 0x000fea0003800000 */
.L_x_1378:
[----:B------:R-:W1:Y:S01]  /*13960*/  S2R R0, SR_TID.X ;  /* 0x0000000000007919 */ /* 0x000e620000002100 */
[----:B------:R-:W-:Y:S01]  /*13970*/  UMOV UR4, 0xffffffff ;  /* 0xffffffff00047882 */ /* 0x000fe20000000000 */
[----:B-1----:R-:W-:-:S04]  /*13980*/  LOP3.LUT R8, R0, 0x1f, RZ, 0xc0, !PT ;  /* 0x0000001f00087812 */ /* 0x002fc800078ec0ff */
[----:B------:R-:W-:Y:S01]  /*13990*/  ISETP.NE.AND P0, PT, R8, 0x1f, PT ;  /* 0x0000001f0800780c */ /* 0x000fe20003f05270 */
[----:B------:R-:W-:-:S12]  /*139a0*/  BRA.DIV UR4, `(.L_x_1380) ;  /* 0x0000004a04687947 */ /* 0x000fd8000b800000 */
[----:B------:R-:W-:Y:S01]  /*139b0*/  IMAD.IADD R5, R19, 0x1, R8 ;  /* 0x0000000113057824 */ /* 0x000fe200078e0208 */
[----:B------:R-:W-:-:S04]  /*139c0*/  ULDC UR4, c[0x0][0xc3c] ;  /* 0x00030f0000047ab9 */ /* 0x000fc80000000800 */
[----:B------:R-:W-:-:S13]  /*139d0*/  ISETP.GE.OR P1, PT, R5, UR4, !P0 ;  /* 0x0000000405007c0c */ /* 0x000fda000c726670 */
[----:B------:R-:W1:Y:S02]  /*139e0*/  @!P1 LDC.64 R2, c[0x0][0xc80] ;  /* 0x00032000ff029b82 */ /* 0x000e640000000a00 */
[----:B-1----:R-:W-:-:S06]  /*139f0*/  @!P1 IMAD.WIDE R2, R5, 0x4, R2 ;  /* 0x0000000405029825 */ /* 0x002fcc00078e0202 */
[----:B------:R-:W2:Y:S01]  /*13a00*/  @!P1 LDG.E R2, desc[UR52][R2.64] ;  /* 0x0000003402029981 */ /* 0x000ea2000c1e1900 */
[----:B------:R-:W-:Y:S01]  /*13a10*/  IMAD.MOV.U32 R17, RZ, RZ, RZ ;  /* 0x000000ffff117224 */ /* 0x000fe200078e00ff */
[C---:B------:R-:W-:Y:S02]  /*13a20*/  ISETP.GE.U32.AND P2, PT, R8.reuse, 0x2, PT ;  /* 0x000000020800780c */ /* 0x040fe40003f46070 */
[C---:B------:R-:W-:Y:S01]  /*13a30*/  ISETP.GE.U32.AND P3, PT, R8.reuse, 0x4, PT ;  /* 0x000000040800780c */ /* 0x040fe20003f66070 */
[----:B------:R-:W-:Y:S01]  /*13a40*/  SHFL.IDX PT, R0, R16, RZ, 0x1f ;  /* 0x00001fff10007589 */ /* 0x000fe200000e0000 */
[C---:B------:R-:W-:Y:S02]  /*13a50*/  ISETP.GE.U32.AND P4, PT, R8.reuse, 0x8, PT ;  /* 0x000000080800780c */ /* 0x040fe40003f86070 */
[C---:B------:R-:W-:Y:S01]  /*13a60*/  ISETP.GE.U32.AND P5, PT, R8.reuse, 0x10, PT ;  /* 0x000000100800780c */ /* 0x040fe20003fa6070 */
[----:B--2---:R-:W-:Y:S01]  /*13a70*/  @!P1 IMAD.MOV.U32 R17, RZ, RZ, R2 ;  /* 0x000000ffff119224 */ /* 0x004fe200078e0002 */
[----:B------:R-:W-:-:S04]  /*13a80*/  ISETP.NE.AND P1, PT, R8, RZ, PT ;  /* 0x000000ff0800720c */ /* 0x000fc80003f25270 */
[----:B------:R-:W1:Y:S02]  /*13a90*/  SHFL.UP PT, R14, R17, 0x1, RZ ;  /* 0x04200000110e7989 */ /* 0x000e6400000e00ff */
[----:B-1----:R-:W-:-:S05]  /*13aa0*/  SEL R4, R14, RZ, P1 ;  /* 0x000000ff0e047207 */ /* 0x002fca0000800000 */
[----:B------:R-:W-:-:S05]  /*13ab0*/  IMAD.IADD R4, R17, 0x1, R4 ;  /* 0x0000000111047824 */ /* 0x000fca00078e0204 */
[----:B------:R-:W1:Y:S02]  /*13ac0*/  SHFL.UP PT, R14, R4, 0x2, RZ ;  /* 0x04400000040e7989 */ /* 0x000e6400000e00ff */
[----:B-1----:R-:W-:-:S05]  /*13ad0*/  SEL R5, R14, RZ, P2 ;  /* 0x000000ff0e057207 */ /* 0x002fca0001000000 */
[----:B------:R-:W-:Y:S02]  /*13ae0*/  IMAD.IADD R6, R4, 0x1, R5 ;  /* 0x0000000104067824 */ /* 0x000fe400078e0205 */
[----:B------:R-:W-:Y:S04]  /*13af0*/  SHFL.IDX PT, R5, R16, 0x1, 0x1f ;  /* 0x00201f0010057f89 */ /* 0x000fe800000e0000 */
[----:B------:R-:W1:Y:S02]  /*13b00*/  SHFL.UP PT, R14, R6, 0x4, RZ ;  /* 0x04800000060e7989 */ /* 0x000e6400000e00ff */
[----:B-1----:R-:W-:-:S05]  /*13b10*/  SEL R3, R14, RZ, P3 ;  /* 0x000000ff0e037207 */ /* 0x002fca0001800000 */
[----:B------:R-:W-:-:S05]  /*13b20*/  IMAD.IADD R2, R6, 0x1, R3 ;  /* 0x0000000106027824 */ /* 0x000fca00078e0203 */
[----:B------:R-:W1:Y:S02]  /*13b30*/  SHFL.UP PT, R14, R2, 0x8, RZ ;  /* 0x05000000020e7989 */ /* 0x000e6400000e00ff */
[----:B-1----:R-:W-:-:S05]  /*13b40*/  SEL R3, R14, RZ, P4 ;  /* 0x000000ff0e037207 */ /* 0x002fca0002000000 */
[----:B------:R-:W-:-:S05]  /*13b50*/  IMAD.IADD R3, R2, 0x1, R3 ;  /* 0x0000000102037824 */ /* 0x000fca00078e0203 */
[----:B------:R-:W1:Y:S02]  /*13b60*/  SHFL.UP PT, R14, R3, 0x10, RZ ;  /* 0x06000000030e7989 */ /* 0x000e6400000e00ff */
[----:B-1----:R-:W-:-:S05]  /*13b70*/  SEL R14, R14, RZ, P5 ;  /* 0x000000ff0e0e7207 */ /* 0x002fca0002800000 */
[----:B------:R-:W-:-:S05]  /*13b80*/  IMAD.IADD R3, R3, 0x1, R14 ;  /* 0x0000000103037824 */ /* 0x000fca00078e020e */
[----:B------:R1:W2:Y:S02]  /*13b90*/  SHFL.IDX PT, R14, R3, 0x1f, 0x1f ;  /* 0x03e01f00030e7f89 */ /* 0x0002a400000e0000 */
.L_x_1520:
[----:B------:R-:W-:Y:S02]  /*13ba0*/  ULDC UR4, c[0x0][0xc38] ;  /* 0x00030e0000047ab9 */ /* 0x000fe40000000800 */
[----:B------:R-:W-:-:S04]  /*13bb0*/  IMAD.U32 R4, RZ, RZ, UR4 ;  /* 0x00000004ff047e24 */ /* 0x000fc8000f8e00ff */
[----:B--2---:R-:W-:-:S04]  /*13bc0*/  IMAD R14, R14, R4, RZ ;  /* 0x000000040e0e7224 */ /* 0x004fc800078e02ff */
[----:B------:R-:W-:-:S05]  /*13bd0*/  IMAD.IADD R5, R5, 0x1, R14 ;  /* 0x0000000105057824 */ /* 0x000fca00078e020e */
[----:B------:R-:W-:-:S13]  /*13be0*/  ISETP.GT.AND P6, PT, R5, R0, PT ;  /* 0x000000000500720c */ /* 0x000fda0003fc4270 */
[----:B------:R-:W-:Y:S05]  /*13bf0*/  @P6 BRA `(.L_x_1381) ;  /* 0x00000000009c6947 */ /* 0x000fea0003800000 */
.L_x_1386:
[----:B------:R-:W2:Y:S01]  /*13c00*/  LDC R2, c[0x0][0xc3c] ;  /* 0x00030f00ff027b82 */ /* 0x000ea20000000800 */
[----:B------:R-:W-:-:S05]  /*13c10*/  VIADD R19, R19, 0x1f ;  /* 0x0000001f13137836 */ /* 0x000fca0000000000 */
[----:B--2---:R-:W-:-:S13]  /*13c20*/  ISETP.GE.AND P6, PT, R19, R2, PT ;  /* 0x000000021300720c */ /* 0x004fda0003fc6270 */
[----:B------:R-:W-:Y:S05]  /*13c30*/  @P6 BRA `(.L_x_1382) ;  /* 0x0000000400d06947 */ /* 0x000fea0003800000 */
[----:B-1----:R-:W1:Y:S01]  /*13c40*/  S2R R3, SR_TID.X ;  /* 0x0000000000037919 */ /* 0x002e620000002100 */
[----:B------:R-:W-:Y:S01]  /*13c50*/  BSSY B0, `(.L_x_1383) ;  /* 0x0000009000007945 */ /* 0x000fe20003800000 */
[----:B------:R-:W-:Y:S01]  /*13c60*/  IMAD.MOV.U32 R17, RZ, RZ, RZ ;  /* 0x000000ffff117224 */ /* 0x000fe200078e00ff */
[----:B-1----:R-:W-:-:S05]  /*13c70*/  LOP3.LUT R3, R3, 0x1f, RZ, 0xc0, !PT ;  /* 0x0000001f03037812 */ /* 0x002fca00078ec0ff */
[----:B------:R-:W-:-:S05]  /*13c80*/  IMAD.IADD R7, R19, 0x1, R3 ;  /* 0x0000000113077824 */ /* 0x000fca00078e0203 */
[----:B------:R-:W-:-:S13]  /*13c90*/  ISETP.GE.OR P6, PT, R7, R2, !P0 ;  /* 0x000000020700720c */ /* 0x000fda00047c6670 */
[----:B------:R-:W-:Y:S05]  /*13ca0*/  @P6 BRA `(.L_x_1384) ;  /* 0x00000000000c6947 */ /* 0x000fea0003800000 */
[----:B------:R-:W1:Y:S02]  /*13cb0*/  LDC.64 R2, c[0x0][0xc80] ;  /* 0x00032000ff027b82 */ /* 0x000e640000000a00 */
[----:B-1----:R-:W-:-:S05]  /*13cc0*/  IMAD.WIDE R2, R7, 0x4, R2 ;  /* 0x0000000407027825 */ /* 0x002fca00078e0202 */
[----:B------:R1:W5:Y:S02]  /*13cd0*/  LDG.E R17, desc[UR52][R2.64] ;  /* 0x0000003402117981 */ /* 0x000364000c1e1900 */
.L_x_1384:
[----:B------:R-:W-:Y:S05]  /*13ce0*/  BSYNC B0 ;  /* 0x0000000000007941 */ /* 0x000fea0003800000 */
.L_x_1383:
[----:B------:R-:W-:-:S03]  /*13cf0*/  UMOV UR4, 0xffffffff ;  /* 0xffffffff00047882 */ /* 0x000fc60000000000 */
[----:B------:R-:W-:Y:S05]  /*13d00*/  BRA.DIV UR4, `(.L_x_1385) ;  /* 0x0000004a04b47947 */ /* 0x000fea000b800000 */
[----:B-----5:R-:W2:Y:S02]  /*13d10*/  SHFL.UP PT, R14, R17, 0x1, RZ ;  /* 0x04200000110e7989 */ /* 0x020ea400000e00ff */
[----:B--2---:R-:W-:-:S05]  /*13d20*/  SEL R14, R14, RZ, P1 ;  /* 0x000000ff0e0e7207 */ /* 0x004fca0000800000 */
[----:B------:R-:W-:-:S05]  /*13d30*/  IMAD.IADD R13, R17, 0x1, R14 ;  /* 0x00000001110d7824 */ /* 0x000fca00078e020e */
        /* <DEDUP_REMOVED lines=13> */
.L_x_1528:
[----:B------:R-:W-:Y:S02]  /*13e10*/  ULDC UR4, c[0x0][0xc38] ;  /* 0x00030e0000047ab9 */ /* 0x000fe40000000800 */
[----:B------:R-:W-:-:S04]  /*13e20*/  IMAD.U32 R4, RZ, RZ, UR4 ;  /* 0x00000004ff047e24 */ /* 0x000fc8000f8e00ff */
[----:B--2---:R-:W-:-:S04]  /*13e30*/  IMAD R14, R14, R4, RZ ;  /* 0x000000040e0e7224 */ /* 0x004fc800078e02ff */
[----:B------:R-:W-:-:S05]  /*13e40*/  IMAD.IADD R5, R14, 0x1, R5 ;  /* 0x000000010e057824 */ /* 0x000fca00078e0205 */
[----:B------:R-:W-:-:S13]  /*13e50*/  ISETP.GT.AND P6, PT, R5, R0, PT ;  /* 0x000000000500720c */ /* 0x000fda0003fc4270 */
[----:B------:R-:W-:Y:S05]  /*13e60*/  @!P6 BRA `(.L_x_1386) ;  /* 0xfffffffc0064e947 */ /* 0x000fea000383ffff */
.L_x_1381:
[----:B------:R-:W-:Y:S01]  /*13e70*/  IMAD.IADD R16, R5, 0x1, -R14 ;  /* 0x0000000105107824 */ /* 0x000fe200078e0a0e */
[----:B------:R-:W-:-:S03]  /*13e80*/  UMOV UR4, 0xffffffff ;  /* 0xffffffff00047882 */ /* 0x000fc60000000000 */
[----:B------:R-:W-:-:S05]  /*13e90*/  IMAD R5, R3, R4, R16 ;  /* 0x0000000403057224 */ /* 0x000fca00078e0210 */
[----:B------:R-:W-:Y:S01]  /*13ea0*/  ISETP.GT.AND P6, PT, R5, R0, PT ;  /* 0x000000000500720c */ /* 0x000fe20003fc4270 */
[----:B------:R-:W-:-:S12]  /*13eb0*/  BRA.DIV UR4, `(.L_x_1387) ;  /* 0x0000004e04047947 */ /* 0x000fd8000b800000 */
[----:B------:R-:W-:-:S04]  /*13ec0*/  VOTE.ANY R2, PT, !P6 ;  /* 0x0000000000027806 */ /* 0x000fc800070e0100 */
[----:B------:R-:W2:Y:S02]  /*13ed0*/  POPC R6, R2 ;  /* 0x0000000200067309 */ /* 0x000ea40000000000 */
[----:B--2---:R2:W3:Y:S02]  /*13ee0*/  SHFL.IDX PT, R17, R17, R6, 0x1f ;  /* 0x00001f0611117589 */ /* 0x0044e400000e0000 */
.L_x_1532:
[----:B------:R-:W-:Y:S01]  /*13ef0*/  ISETP.NE.AND P0, PT, R2, RZ, PT ;  /* 0x000000ff0200720c */ /* 0x000fe20003f05270 */
[----:B------:R-:W-:-:S12]  /*13f00*/  IMAD.MOV.U32 R14, RZ, RZ, RZ ;  /* 0x000000ffff0e7224 */ /* 0x000fd800078e00ff */
[----:B------:R-:W-:Y:S05]  /*13f10*/  @!P0 BRA `(.L_x_1388) ;  /* 0x0000000000108947 */ /* 0x000fea0003800000 */
[----:B------:R-:W-:Y:S01]  /*13f20*/  UMOV UR4, 0xffffffff ;  /* 0xffffffff00047882 */ /* 0x000fe20000000000 */
[----:B------:R-:W-:Y:S02]  /*13f30*/  VIADD R12, R6, 0xffffffff ;  /* 0xffffffff060c7836 */ /* 0x000fe40000000000 */
[----:B------:R-:W-:Y:S05]  /*13f40*/  BRA.DIV UR4, `(.L_x_1389) ;  /* 0x0000004e04287947 */ /* 0x000fea000b800000 */
[----:B------:R4:W0:Y:S02]  /*13f50*/  SHFL.IDX PT, R14, R3, R12, 0x1f ;  /* 0x00001f0c030e7589 */ /* 0x00082400000e0000 */
.L_x_1388:
[----:B-1--4-:R-:W1:Y:S01]  /*13f60*/  LDC.64 R2, c[0x0][0xc90] ;  /* 0x00032400ff027b82 */ /* 0x012e620000000a00 */
[----:B------:R-:W-:-:S04]  /*13f70*/  IMAD.IADD R19, R6, 0x1, R19 ;  /* 0x0000000106137824 */ /* 0x000fc800078e0213 */
[----:B-1----:R-:W-:-:S05]  /*13f80*/  IMAD.WIDE R2, R19, 0x4, R2 ;  /* 0x0000000413027825 */ /* 0x002fca00078e0202 */
[----:B--2---:R1:W3:Y:S01]  /*13f90*/  LDG.E R6, desc[UR52][R2.64] ;  /* 0x0000003402067981 */ /* 0x0042e2000c1e1900 */
[----:B0-----:R-:W-:-:S04]  /*13fa0*/  IMAD R16, R14, R4, R16 ;  /* 0x000000040e107224 */ /* 0x001fc800078e0210 */
[----:B------:R-:W-:Y:S02]  /*13fb0*/  IMAD.IADD R0, R0, 0x1, -R16 ;  /* 0x0000000100007824 */ /* 0x000fe400078e0a10 */
[----:B-1----:R-:W-:Y:S02]  /*13fc0*/  IMAD.MOV.U32 R2, RZ, RZ, RZ ;  /* 0x000000ffff027224 */ /* 0x002fe400078e00ff */
[----:B---3--:R-:W-:-:S05]  /*13fd0*/  IMAD R5, R17, R6, RZ ;  /* 0x0000000611057224 */ /* 0x008fca00078e02ff */
[----:B------:R-:W-:-:S04]  /*13fe0*/  IABS R7, R5 ;  /* 0x0000000500077213 */ /* 0x000fc80000000000 */
[----:B------:R-:W0:Y:S08]  /*13ff0*/  I2F.RP R8, R7 ;  /* 0x0000000700087306 */ /* 0x000e300000209400 */
[----:B0-----:R-:W0:Y:S02]  /*14000*/  MUFU.RCP R8, R8 ;  /* 0x0000000800087308 */ /* 0x001e240000001000 */
[----:B0-----:R-:W-:Y:S01]  /*14010*/  VIADD R9, R8, 0xffffffe ;  /* 0x0ffffffe08097836 */ /* 0x001fe20000000000 */
[----:B------:R-:W-:-:S05]  /*14020*/  IABS R8, R5 ;  /* 0x0000000500087213 */ /* 0x000fca0000000000 */
[----:B------:R-:W0:Y:S01]  /*14030*/  F2I.FTZ.U32.TRUNC.NTZ R3, R9 ;  /* 0x0000000900037305 */ /* 0x000e22000021f000 */
[----:B------:R-:W-:Y:S02]  /*14040*/  IMAD.MOV R8, RZ, RZ, -R8 ;  /* 0x000000ffff087224 */ /* 0x000fe400078e0a08 */
[----:B0-----:R-:W-:-:S04]  /*14050*/  IMAD.MOV R10, RZ, RZ, -R3 ;  /* 0x000000ffff0a7224 */ /* 0x001fc800078e0a03 */
[----:B------:R-:W-:-:S04]  /*14060*/  IMAD R11, R10, R7, RZ ;  /* 0x000000070a0b7224 */ /* 0x000fc800078e02ff */
[----:B------:R-:W-:Y:S01]  /*14070*/  IMAD.HI.U32 R2, R3, R11, R2 ;  /* 0x0000000b03027227 */ /* 0x000fe200078e0002 */
[----:B------:R-:W-:-:S05]  /*14080*/  IABS R3, R0 ;  /* 0x0000000000037213 */ /* 0x000fca0000000000 */
        /* <DEDUP_REMOVED lines=15> */
[----:B------:R-:W-:-:S03]  /*14180*/  IMAD R0, R5, R9, R0 ;  /* 0x0000000905007224 */ /* 0x000fc600078e0200 */
[----:B------:R-:W-:-:S04]  /*14190*/  VIADDMNMX R4, R3, R4, R6, PT ;  /* 0x0000000403047246 */ /* 0x000fc80003800106 */
[----:B------:R-:W-:-:S04]  /*141a0*/  IABS R6, R4 ;  /* 0x0000000400067213 */ /* 0x000fc80000000000 */
[----:B------:R-:W0:Y:S08]  /*141b0*/  I2F.RP R8, R6 ;  /* 0x0000000600087306 */ /* 0x000e300000209400 */
[----:B0-----:R-:W0:Y:S02]  /*141c0*/  MUFU.RCP R8, R8 ;  /* 0x0000000800087308 */ /* 0x001e240000001000 */
[----:B0-----:R-:W-:Y:S01]  /*141d0*/  VIADD R2, R8, 0xffffffe ;  /* 0x0ffffffe08027836 */ /* 0x001fe20000000000 */
[----:B------:R-:W-:-:S05]  /*141e0*/  IABS R8, R0 ;  /* 0x0000000000087213 */ /* 0x000fca0000000000 */
[----:B------:R0:W1:Y:S02]  /*141f0*/  F2I.FTZ.U32.TRUNC.NTZ R3, R2 ;  /* 0x0000000200037305 */ /* 0x000064000021f000 */
[----:B0-----:R-:W-:Y:S02]  /*14200*/  IMAD.MOV.U32 R2, RZ, RZ, RZ ;  /* 0x000000ffff027224 */ /* 0x001fe400078e00ff */
[----:B-1----:R-:W-:-:S04]  /*14210*/  IMAD.MOV R5, RZ, RZ, -R3 ;  /* 0x000000ffff057224 */ /* 0x002fc800078e0a03 */
[----:B------:R-:W-:-:S04]  /*14220*/  IMAD R5, R5, R6, RZ ;  /* 0x0000000605057224 */ /* 0x000fc800078e02ff */
[----:B------:R-:W-:Y:S01]  /*14230*/  IMAD.HI.U32 R3, R3, R5, R2 ;  /* 0x0000000503037227 */ /* 0x000fe200078e0002 */
[-C--:B------:R-:W-:Y:S02]  /*14240*/  IABS R5, R4.reuse ;  /* 0x0000000400057213 */ /* 0x080fe40000000000 */
[C---:B------:R-:W-:Y:S01]  /*14250*/  LOP3.LUT R2, R0.reuse, R4, RZ, 0x3c, !PT ;  /* 0x0000000400027212 */ /* 0x040fe200078e3cff */
[----:B------:R-:W-:Y:S02]  /*14260*/  IMAD.IADD R0, R0, 0x1, R7 ;  /* 0x0000000100007824 */ /* 0x000fe400078e0207 */
[----:B------:R-:W-:Y:S01]  /*14270*/  IMAD.MOV R5, RZ, RZ, -R5 ;  /* 0x000000ffff057224 */ /* 0x000fe200078e0a05 */
[----:B------:R-:W-:Y:S01]  /*14280*/  ISETP.GE.AND P2, PT, R2, RZ, PT ;  /* 0x000000ff0200720c */ /* 0x000fe20003f46270 */
[----:B------:R-:W-:-:S04]  /*14290*/  IMAD.HI.U32 R3, R3, R8, RZ ;  /* 0x0000000803037227 */ /* 0x000fc800078e00ff */
[----:B------:R-:W-:-:S05]  /*142a0*/  IMAD R5, R3, R5, R8 ;  /* 0x0000000503057224 */ /* 0x000fca00078e0208 */
[----:B------:R-:W-:-:S13]  /*142b0*/  ISETP.GT.U32.AND P1, PT, R6, R5, PT ;  /* 0x000000050600720c */ /* 0x000fda0003f24070 */
[----:B------:R-:W-:Y:S02]  /*142c0*/  @!P1 IMAD.IADD R5, R5, 0x1, -R6 ;  /* 0x0000000105059824 */ /* 0x000fe400078e0a06 */
[----:B------:R-:W-:Y:S01]  /*142d0*/  @!P1 VIADD R3, R3, 0x1 ;  /* 0x0000000103039836 */ /* 0x000fe20000000000 */
[----:B------:R-:W-:Y:S02]  /*142e0*/  ISETP.NE.AND P1, PT, R4, RZ, PT ;  /* 0x000000ff0400720c */ /* 0x000fe40003f25270 */
[----:B------:R-:W-:-:S13]  /*142f0*/  ISETP.GE.U32.AND P0, PT, R5, R6, PT ;  /* 0x000000060500720c */ /* 0x000fda0003f06070 */
[----:B------:R-:W-:-:S04]  /*14300*/  @P0 VIADD R3, R3, 0x1 ;  /* 0x0000000103030836 */ /* 0x000fc80000000000 */
[----:B------:R-:W-:Y:S01]  /*14310*/  @!P2 IMAD.MOV R3, RZ, RZ, -R3 ;  /* 0x000000ffff03a224 */ /* 0x000fe200078e0a03 */
[----:B------:R-:W-:Y:S01]  /*14320*/  @!P1 LOP3.LUT R3, RZ, R4, RZ, 0x33, !PT ;  /* 0x00000004ff039212 */ /* 0x000fe200078e33ff */
[----:B------:R-:W-:-:S04]  /*14330*/  IMAD.MOV R4, RZ, RZ, -R4 ;  /* 0x000000ffff047224 */ /* 0x000fc800078e0a04 */
[----:B------:R-:W-:Y:S01]  /*14340*/  IMAD R18, R3, R4, R0 ;  /* 0x0000000403127224 */ /* 0x000fe200078e0200 */
[----:B------:R-:W-:-:S05]  /*14350*/  LOP3.LUT R0, RZ, R3, RZ, 0x33, !PT ;  /* 0x00000003ff007212 */ /* 0x000fca00078e33ff */
[----:B------:R-:W-:Y:S01]  /*14360*/  IMAD.IADD R17, R17, 0x1, R0 ;  /* 0x0000000111117824 */ /* 0x000fe200078e0200 */
[----:B------:R-:W-:Y:S06]  /*14370*/  BRA `(.L_x_1390) ;  /* 0x00000000001c7947 */ /* 0x000fec0003800000 */
.L_x_1382:
[----:B------:R-:W-:Y:S01]  /*14380*/  UMOV UR4, URZ ;  /* 0x0000003f00047c82 */ /* 0x000fe20008000000 */
[----:B------:R-:W-:Y:S01]  /*14390*/  UMOV UR5, URZ ;  /* 0x0000003f00057c82 */ /* 0x000fe20008000000 */
[----:B------:R-:W-:Y:S01]  /*143a0*/  ULDC UR6, c[0x0][0xc3c] ;  /* 0x00030f0000067ab9 */ /* 0x000fe20000000800 */
[----:B------:R-:W-:Y:S02]  /*143b0*/  IMAD.MOV.U32 R16, RZ, RZ, R0 ;  /* 0x000000ffff107224 */ /* 0x000fe400078e0000 */
[----:B------:R-:W-:Y:S02]  /*143c0*/  IMAD.U32 R17, RZ, RZ, UR4 ;  /* 0x00000004ff117e24 */ /* 0x000fe4000f8e00ff */
[----:B------:R-:W-:Y:S02]  /*143d0*/  IMAD.U32 R18, RZ, RZ, UR5 ;  /* 0x00000005ff127e24 */ /* 0x000fe4000f8e00ff */
[----:B------:R-:W-:-:S07]  /*143e0*/  IMAD.U32 R19, RZ, RZ, UR6 ;  /* 0x00000006ff137e24 */ /* 0x000fce000f8e00ff */
.L_x_1390:
[----:B------:R-:W2:Y:S01]  /*143f0*/  S2R R0, SR_TID.X ;  /* 0x0000000000007919 */ /* 0x000ea20000002100 */
[----:B------:R-:W-:Y:S05]  /*14400*/  WARPSYNC.ALL ;  /* 0x0000000000007948 */ /* 0x000fea0003800000 */
[----:B------:R-:W-:Y:S01]  /*14410*/  BAR.SYNC.DEFER_BLOCKING 0x4, 0x200 ;  /* 0x0108000000007b1d */ /* 0x000fe20000010000 */
[----:B--2---:R-:W-:-:S04]  /*14420*/  LOP3.LUT R0, R0, 0x1f, RZ, 0xc0, !PT ;  /* 0x0000001f00007812 */ /* 0x004fc800078ec0ff */
[----:B------:R-:W-:-:S13]  /*14430*/  ISETP.NE.AND P0, PT, R0, RZ, PT ;  /* 0x000000ff0000720c */ /* 0x000fda0003f05270 */
[----:B-1----:R-:W1:Y:S01]  /*14440*/  @!P0 S2R R3, SR_CgaCtaId ;  /* 0x0000000000038919 */ /* 0x002e620000008800 */
[----:B------:R-:W-:-:S04]  /*14450*/  @!P0 MOV R0, 0x400 ;  /* 0x0000040000008802 */ /* 0x000fc80000000f00 */
[----:B-1----:R-:W-:-:S05]  /*14460*/  @!P0 LEA R22, R3, R0, 0x18 ;  /* 0x0000000003168211 */ /* 0x002fca00078ec0ff */
[----:B------:R1:W-:Y:S01]  /*14470*/  @!P0 STS.128 [R22+0x168d0], R16 ;  /* 0x0168d01016008388 */ /* 0x0003e20000000c00 */
[----:B------:R-:W-:Y:S06]  /*14480*/  BAR.ARV 0x5, 0x200 ;  /* 0x0148000000007b1d */ /* 0x000fec0000002000 */
.L_x_1379:
[----:B------:R-:W-:Y:S02]  /*14490*/  ULDC UR4, c[0x0][0xc3c] ;  /* 0x00030f0000047ab9 */ /* 0x000fe40000000800 */
[----:B---3--:R-:W-:-:S13]  /*144a0*/  ISETP.GE.AND P0, PT, R19, UR4, PT ;  /* 0x0000000413007c0c */ /* 0x008fda000bf06270 */
[----:B------:R-:W-:Y:S05]  /*144b0*/  @!P0 BRA `(.L_x_1391) ;  /* 0xffffffb000588947 */ /* 0x000fea000383ffff */
[----:B------:R-:W-:Y:S05]  /*144c0*/  BSYNC B8 ;  /* 0x0000000000087941 */ /* 0x000fea0003800000 */
.L_x_1322:
[----:B0-----:R-:W3:Y:S01]  /*144d0*/  LDL.LU R0, [R1+0x34] ;  /* 0x0000340001007983 */ /* 0x001ee20000300800 */
[----:B------:R-:W-:Y:S01]  /*144e0*/  BSSY B0, `(.L_x_1392) ;  /* 0x000000b000007945 */ /* 0x000fe20003800000 */
[----:B------:R-:W0:Y:S01]  /*144f0*/  S2R R5, SR_CgaCtaId ;  /* 0x0000000000057919 */ /* 0x000e220000008800 */
[----:B---3--:R-:W-:-:S05]  /*14500*/  VIADD R0, R0, 0x1 ;  /* 0x0000000100007836 */ /* 0x008fca0000000000 */
[----:B------:R-:W-:-:S04]  /*14510*/  LEA.HI R2, R0, R0, RZ, 0x1 ;  /* 0x0000000000027211 */ /* 0x000fc800078f08ff */
[----:B------:R-:W-:Y:S02]  /*14520*/  LOP3.LUT R3, R2, 0xfffffffe, RZ, 0xc0, !PT ;  /* 0xfffffffe02037812 */ /* 0x000fe400078ec0ff */
[----:B------:R-:W-:-:S03]  /*14530*/  MOV R2, 0x400 ;  /* 0x0000040000027802 */ /* 0x000fc60000000f00 */
[----:B------:R-:W-:Y:S01]  /*14540*/  IMAD.IADD R0, R0, 0x1, -R3 ;  /* 0x0000000100007824 */ /* 0x000fe200078e0a03 */
[----:B0-----:R-:W-:-:S04]  /*14550*/  LEA R5, R5, R2, 0x18 ;  /* 0x0000000205057211 */ /* 0x001fc800078ec0ff */
[----:B------:R-:W-:-:S04]  /*14560*/  SHF.L.U32 R0, R0, 0x1f, RZ ;  /* 0x0000001f00007819 */ /* 0x000fc800000006ff */
[----:B------:R-:W0:Y:S02]  /*14570*/  SYNCS.PHASECHK.TRANS64.TRYWAIT P0, [R5+URZ+0x16820], R0 ;  /* 0x01682000050075a7 */ /* 0x000e24000800017f */
[----:B0-----:R-:W-:Y:S05]  /*14580*/  @!P0 BRA `(.L_x_1393) ;  /* 0x0000004400bc8947 */ /* 0x001fea0003800000 */
.L_x_1535:
[----:B------:R-:W-:Y:S05]  /*14590*/  BSYNC B0 ;  /* 0x0000000000007941 */ /* 0x000fea0003800000 */
.L_x_1392:
[----:B------:R-:W-:-:S03]  /*145a0*/  UMOV UR4, 0xffffffff ;  /* 0xffffffff00047882 */ /* 0x000fc60000000000 */
[----:B------:R-:W-:Y:S05]  /*145b0*/  BRA.DIV UR4, `(.L_x_1394) ;  /* 0x0000004604c47947 */ /* 0x000fea000b800000 */
[----:B0-----:R-:W0:Y:S02]  /*145c0*/  S2R R0, SR_TID.X ;  /* 0x0000000000007919 */ /* 0x001e240000002100 */
[----:B0-----:R-:W-:-:S04]  /*145d0*/  SHF.R.U32.HI R0, RZ, 0x5, R0 ;  /* 0x00000005ff007819 */ /* 0x001fc80000011600 */
[----:B------:R-:W-:-:S05]  /*145e0*/  LOP3.LUT R0, R0, 0x3, RZ, 0xc0, !PT ;  /* 0x0000000300007812 */ /* 0x000fca00078ec0ff */
[----:B------:R0:W3:Y:S02]  /*145f0*/  SHFL.IDX PT, R14, R0, RZ, 0x1f ;  /* 0x00001fff000e7589 */ /* 0x0000e400000e0000 */
.L_x_1538:
[----:B---3--:R-:W-:Y:S01]  /*14600*/  ISETP.NE.AND P0, PT, R14, RZ, PT ;  /* 0x000000ff0e00720c */ /* 0x008fe20003f05270 */
[----:B------:R-:W-:-:S12]  /*14610*/  BSSY B0, `(.L_x_1395) ;  /* 0x0000024000007945 */ /* 0x000fd80003800000 */
[----:B------:R-:W-:Y:S05]  /*14620*/  @P0 BRA `(.L_x_1396) ;  /* 0x0000000000880947 */ /* 0x000fea0003800000 */
[----:B------:R-:W-:-:S03]  /*14630*/  UMOV UR4, 0xffffffff ;  /* 0xffffffff00047882 */ /* 0x000fc60000000000 */
[----:B------:R-:W-:Y:S05]  /*14640*/  BRA.DIV UR4, `(.L_x_1397) ;  /* 0x0000004604d47947 */ /* 0x000fea000b800000 */
[----:B------:R-:W-:-:S13]  /*14650*/  ELECT P6, URZ, PT ;  /* 0x00000000003f782f */ /* 0x000fda00038c0000 */
.L_x_1541:
[----:B------:R-:W-:Y:S05]  /*14660*/  @!P6 BRA `(.L_x_1396) ;  /* 0x000000000078e947 */ /* 0x000fea0003800000 */
[----:B------:R-:W-:-:S06]  /*14670*/  ULOP3.LUT UR4, UR36, 0x2, URZ, 0xfc, !UPT ;  /* 0x0000000224047892 */ /* 0x000fcc000f8efc3f */
[----:B0-----:R-:W-:-:S05]  /*14680*/  IMAD.U32 R0, RZ, RZ, UR4 ;  /* 0x00000004ff007e24 */ /* 0x001fca000f8e00ff */
[----:B------:R-:W-:-:S13]  /*14690*/  ISETP.NE.AND P0, PT, R0, 0x3, PT ;  /* 0x000000030000780c */ /* 0x000fda0003f05270 */
[----:B------:R-:W-:Y:S05]  /*146a0*/  @!P0 BRA `(.L_x_1398) ;  /* 0x0000000000048947 */ /* 0x000fea0003800000 */
[----:B------:R-:W-:Y:S01]  /*146b0*/  BPT.TRAP 0x1 ;  /* 0x000000040000795c */ /* 0x000fe20000300000 */
.L_x_1398:
[C---:B------:R-:W-:Y:S01]  /*146c0*/  IMAD R3, R24.reuse, 0x8, R5 ;  /* 0x0000000818037824 */ /* 0x040fe200078e0205 */
[----:B------:R-:W-:Y:S01]  /*146d0*/  SHF.L.U32 R2, R27, 0x1f, RZ ;  /* 0x0000001f1b027819 */ /* 0x000fe200000006ff */
[----:B------:R-:W-:-:S03]  /*146e0*/  VIADD R24, R24, 0x1 ;  /* 0x0000000118187836 */ /* 0x000fc60000000000 */
[----:B------:R-:W0:Y:S02]  /*146f0*/  SYNCS.PHASECHK.TRANS64.TRYWAIT P1, [R3+URZ+0x16840], R2 ;  /* 0x01684002030075a7 */ /* 0x000e24000802017f */
[----:B------:R-:W-:-:S04]  /*14700*/  ISETP.NE.AND P2, PT, R24, 0x2, PT ;  /* 0x000000021800780c */ /* 0x000fc80003f45270 */
[----:B------:R-:W-:Y:S01]  /*14710*/  SEL R0, RZ, 0x1, P2 ;  /* 0x00000001ff007807 */ /* 0x000fe20001000000 */
[----:B0-----:R-:W-:Y:S08]  /*14720*/  @!P1 BRA `(.L_x_1399) ;  /* 0x0000004400bc9947 */ /* 0x001ff00003800000 */
.L_x_1542:
[----:B------:R-:W-:Y:S02]  /*14730*/  SEL R24, R24, RZ, P2 ;  /* 0x000000ff18187207 */ /* 0x000fe40001000000 */
[----:B------:R-:W-:Y:S01]  /*14740*/  LOP3.LUT R0, R27, R0, RZ, 0x3c, !PT ;  /* 0x000000001b007212 */ /* 0x000fe200078e3cff */
[----:B------:R-:W-:Y:S06]  /*14750*/  @!P0 BRA `(.L_x_1400) ;  /* 0x0000000000048947 */ /* 0x000fec0003800000 */
[----:B------:R-:W-:Y:S01]  /*14760*/  BPT.TRAP 0x1 ;  /* 0x000000040000795c */ /* 0x000fe20000300000 */
.L_x_1400:
[----:B------:R-:W-:Y:S01]  /*14770*/  IMAD R5, R24, 0x8, R5 ;  /* 0x0000000818057824 */ /* 0x000fe200078e0205 */
[----:B------:R-:W-:-:S04]  /*14780*/  SHF.L.U32 R0, R0, 0x1f, RZ ;  /* 0x0000001f00007819 */ /* 0x000fc800000006ff */
[----:B------:R-:W3:Y:S02]  /*14790*/  SYNCS.PHASECHK.TRANS64.TRYWAIT P1, [R5+URZ+0x16840], R0 ;  /* 0x01684000050075a7 */ /* 0x000ee4000802017f */
[----:B---3--:R-:W-:Y:S05]  /*147a0*/  @!P1 BRA `(.L_x_1401) ;  /* 0x0000004400b09947 */ /* 0x008fea0003800000 */
.L_x_1543:
[----:B------:R-:W-:Y:S05]  /*147b0*/  @!P0 BRA `(.L_x_1402) ;  /* 0x0000000000048947 */ /* 0x000fea0003800000 */
[----:B------:R-:W-:Y:S01]  /*147c0*/  BPT.TRAP 0x1 ;  /* 0x000000040000795c */ /* 0x000fe20000300000 */
.L_x_1402:
[----:B------:R-:W4:Y:S02]  /*147d0*/  SYNCS.PHASECHK.TRANS64.TRYWAIT P1, [R3+URZ+0x16860], R2 ;  /* 0x01686002030075a7 */ /* 0x000f24000802017f */
[----:B----4-:R-:W-:Y:S05]  /*147e0*/  @!P1 BRA `(.L_x_1403) ;  /* 0x0000004400b49947 */ /* 0x010fea0003800000 */
.L_x_1544:
[----:B------:R-:W-:Y:S05]  /*147f0*/  @!P0 BRA `(.L_x_1404) ;  /* 0x0000000000048947 */ /* 0x000fea0003800000 */
[----:B------:R-:W-:Y:S01]  /*14800*/  BPT.TRAP 0x1 ;  /* 0x000000040000795c */ /* 0x000fe20000300000 */
.L_x_1404:
[----:B------:R0:W0:Y:S02]  /*14810*/  SYNCS.PHASECHK.TRANS64.TRYWAIT P0, [R5+URZ+0x16860], R0 ;  /* 0x01686000050075a7 */ /* 0x000024000800017f */
[----:B0-----:R-:W-:Y:S05]  /*14820*/  @!P0 NANOSLEEP.SYNCS 0x989680 ;  /* 0x009896800000895d */ /* 0x001fea0003900000 */
[----:B------:R-:W0:Y:S02]  /*14830*/  @!P0 SYNCS.PHASECHK.TRANS64 P0, [R5+URZ+0x16860], R0 ;  /* 0x01686000050085a7 */ /* 0x000e24000800007f */
[----:B0-----:R-:W-:Y:S05]  /*14840*/  @!P0 BRA `(.L_x_1404) ;  /* 0xfffffffc00f08947 */ /* 0x001fea000383ffff */
.L_x_1396:
[----:B------:R-:W-:Y:S05]  /*14850*/  BSYNC B0 ;  /* 0x0000000000007941 */ /* 0x000fea0003800000 */
.L_x_1395:
[----:B------:R-:W-:Y:S05]  /*14860*/  EXIT ;  /* 0x000000000000794d */ /* 0x000fea0003800000 */
.L_x_1228:
[----:B0-----:R-:W-:-:S04]  /*14870*/  IMAD.U32 R3, RZ, RZ, UR45 ;  /* 0x0000002dff037e24 */ /* 0x001fc8000f8e00ff */
[----:B------:R0:W1:Y:S03]  /*14880*/  SYNCS.PHASECHK.TRANS64.TRYWAIT P1, [R3+URZ+0x16800], R0 ;  /* 0x01680000030075a7 */ /* 0x000066000802017f */
[----:B-1----:R-:W-:Y:S05]  /*14890*/  @!P1 NANOSLEEP.SYNCS 0x989680 ;  /* 0x009896800000995d */ /* 0x002fea0003900000 */
[----:B------:R-:W1:Y:S02]  /*148a0*/  @!P1 SYNCS.PHASECHK.TRANS64 P1, [R3+URZ+0x16800], R0 ;  /* 0x01680000030095a7 */ /* 0x000e64000802007f */
[----:B-1----:R-:W-:Y:S05]  /*148b0*/  @!P1 BRA `(.L_x_1228) ;  /* 0xfffffffc00ec9947 */ /* 0x002fea000383ffff */
[----:B------:R-:W-:Y:S05]  /*148c0*/  BRA `(.L_x_1405) ;  /* 0xfffffed0005c7947 */ /* 0x000fea000383ffff */
.L_x_1232:
[----:B-1----:R1:W2:Y:S02]  /*148d0*/  SYNCS.PHASECHK.TRANS64.TRYWAIT P1, [R3+URZ+0x16830], R0 ;  /* 0x01683000030075a7 */ /* 0x0022a4000802017f */
[----:B--2---:R-:W-:Y:S05]  /*148e0*/  @!P1 NANOSLEEP.SYNCS 0x989680 ;  /* 0x009896800000995d */ /* 0x004fea0003900000 */
[----:B------:R-:W2:Y:S02]  /*148f0*/  @!P1 SYNCS.PHASECHK.TRANS64 P1, [R3+URZ+0x16830], R0 ;  /* 0x01683000030095a7 */ /* 0x000ea4000802007f */
[----:B--2---:R-:W-:Y:S05]  /*14900*/  @!P1 BRA `(.L_x_1232) ;  /* 0xfffffffc00f09947 */ /* 0x004fea000383ffff */
[----:B------:R-:W-:Y:S05]  /*14910*/  BRA `(.L_x_1231) ;  /* 0xfffffed000787947 */ /* 0x000fea000383ffff */
.L_x_1249:
[----:B-1----:R-:W-:-:S04]  /*14920*/  IMAD.U32 R9, RZ, RZ, UR6 ;  /* 0x00000006ff097e24 */ /* 0x002fc8000f8e00ff */
[----:B------:R1:W2:Y:S03]  /*14930*/  SYNCS.PHASECHK.TRANS64.TRYWAIT P1, [R9+URZ+0x16830], R0 ;  /* 0x01683000090075a7 */ /* 0x0002a6000802017f */
[----:B--2---:R-:W-:Y:S05]  /*14940*/  @!P1 NANOSLEEP.SYNCS 0x989680 ;  /* 0x009896800000995d */ /* 0x004fea0003900000 */
[----:B------:R-:W2:Y:S02]  /*14950*/  @!P1 SYNCS.PHASECHK.TRANS64 P1, [R9+URZ+0x16830], R0 ;  /* 0x01683000090095a7 */ /* 0x000ea4000802007f */
[----:B--2---:R-:W-:Y:S05]  /*14960*/  @!P1 BRA `(.L_x_1249) ;  /* 0xfffffffc00ec9947 */ /* 0x004fea000383ffff */
[----:B------:R-:W-:Y:S05]  /*14970*/  BRA `(.L_x_1246) ;  /* 0xffffff04000c7947 */ /* 0x000fea000383ffff */
.L_x_1253:
[----:B-1----:R-:W-:-:S04]  /*14980*/  IMAD.U32 R9, RZ, RZ, UR6 ;  /* 0x00000006ff097e24 */ /* 0x002fc8000f8e00ff */
[----:B------:R1:W2:Y:S03]  /*14990*/  SYNCS.PHASECHK.TRANS64.TRYWAIT P1, [R9+URZ+0x16850], R0 ;  /* 0x01685000090075a7 */ /* 0x0002a6000802017f */
[----:B--2---:R-:W-:Y:S05]  /*149a0*/  @!P1 NANOSLEEP.SYNCS 0x989680 ;  /* 0x009896800000995d */ /* 0x004fea0003900000 */
[----:B------:R-:W2:Y:S02]  /*149b0*/  @!P1 SYNCS.PHASECHK.TRANS64 P1, [R9+URZ+0x16850], R0 ;  /* 0x01685000090095a7 */ /* 0x000ea4000802007f */
[----:B--2---:R-:W-:Y:S05]  /*149c0*/  @!P1 BRA `(.L_x_1253) ;  /* 0xfffffffc00ec9947 */ /* 0x004fea000383ffff */
[----:B------:R-:W-:Y:S05]  /*149d0*/  BRA `(.L_x_1250) ;  /* 0xffffff0400887947 */ /* 0x000fea000383ffff */
.L_x_1272:
[----:B-1----:R-:W-:-:S04]  /*149e0*/  IMAD.U32 R9, RZ, RZ, UR6 ;  /* 0x00000006ff097e24 */ /* 0x002fc8000f8e00ff */
[----:B------:R1:W2:Y:S03]  /*149f0*/  SYNCS.PHASECHK.TRANS64.TRYWAIT P1, [R9+URZ+0x16830], R0 ;  /* 0x01683000090075a7 */ /* 0x0002a6000802017f */
[----:B--2---:R-:W-:Y:S05]  /*14a00*/  @!P1 NANOSLEEP.SYNCS 0x989680 ;  /* 0x009896800000995d */ /* 0x004fea0003900000 */
[----:B------:R-:W2:Y:S02]  /*14a10*/  @!P1 SYNCS.PHASECHK.TRANS64 P1, [R9+URZ+0x16830], R0 ;  /* 0x01683000090095a7 */ /* 0x000ea4000802007f */
[----:B--2---:R-:W-:Y:S05]  /*14a20*/  @!P1 BRA `(.L_x_1272) ;  /* 0xfffffffc00ec9947 */ /* 0x004fea000383ffff */
[----:B------:R-:W-:Y:S05]  /*14a30*/  BRA `(.L_x_1269) ;  /* 0xffffff3400007947 */ /* 0x000fea000383ffff */
.L_x_1276:
[----:B-1----:R-:W-:-:S04]  /*14a40*/  IMAD.U32 R9, RZ, RZ, UR6 ;  /* 0x00000006ff097e24 */ /* 0x002fc8000f8e00ff */
[----:B------:R1:W2:Y:S03]  /*14a50*/  SYNCS.PHASECHK.TRANS64.TRYWAIT P1, [R9+URZ+0x16850], R0 ;  /* 0x01685000090075a7 */ /* 0x0002a6000802017f */
[----:B--2---:R-:W-:Y:S05]  /*14a60*/  @!P1 NANOSLEEP.SYNCS 0x989680 ;  /* 0x009896800000995d */ /* 0x004fea0003900000 */
[----:B------:R-:W2:Y:S02]  /*14a70*/  @!P1 SYNCS.PHASECHK.TRANS64 P1, [R9+URZ+0x16850], R0 ;  /* 0x01685000090095a7 */ /* 0x000ea4000802007f */
[----:B--2---:R-:W-:Y:S05]  /*14a80*/  @!P1 BRA `(.L_x_1276) ;  /* 0xfffffffc00ec9947 */ /* 0x004fea000383ffff */
[----:B------:R-:W-:Y:S05]  /*14a90*/  BRA `(.L_x_1273) ;  /* 0xffffff34007c7947 */ /* 0x000fea000383ffff */
.L_x_1284:
[----:B-1----:R-:W-:-:S04]  /*14aa0*/  IMAD.U32 R9, RZ, RZ, UR6 ;  /* 0x00000006ff097e24 */ /* 0x002fc8000f8e00ff */
[----:B------:R1:W2:Y:S03]  /*14ab0*/  SYNCS.PHASECHK.TRANS64.TRYWAIT P1, [R9+URZ+0x16830], R0 ;  /* 0x01683000090075a7 */ /* 0x0002a6000802017f */
[----:B--2---:R-:W-:Y:S05]  /*14ac0*/  @!P1 NANOSLEEP.SYNCS 0x989680 ;  /* 0x009896800000995d */ /* 0x004fea0003900000 */
[----:B------:R-:W2:Y:S02]  /*14ad0*/  @!P1 SYNCS.PHASECHK.TRANS64 P1, [R9+URZ+0x16830], R0 ;  /* 0x01683000090095a7 */ /* 0x000ea4000802007f */
[----:B--2---:R-:W-:Y:S05]  /*14ae0*/  @!P1 BRA `(.L_x_1284) ;  /* 0xfffffffc00ec9947 */ /* 0x004fea000383ffff */
[----:B------:R-:W-:Y:S05]  /*14af0*/  BRA `(.L_x_1281) ;  /* 0xffffff5000247947 */ /* 0x000fea000383ffff */
.L_x_1288:
[----:B-1----:R-:W-:-:S04]  /*14b00*/  IMAD.U32 R9, RZ, RZ, UR6 ;  /* 0x00000006ff097e24 */ /* 0x002fc8000f8e00ff */
[----:B------:R1:W2:Y:S03]  /*14b10*/  SYNCS.PHASECHK.TRANS64.TRYWAIT P1, [R9+URZ+0x16850], R0 ;  /* 0x01685000090075a7 */ /* 0x0002a6000802017f */
[----:B--2---:R-:W-:Y:S05]  /*14b20*/  @!P1 NANOSLEEP.SYNCS 0x989680 ;  /* 0x009896800000995d */ /* 0x004fea0003900000 */
[----:B------:R-:W2:Y:S02]  /*14b30*/  @!P1 SYNCS.PHASECHK.TRANS64 P1, [R9+URZ+0x16850], R0 ;  /* 0x01685000090095a7 */ /* 0x000ea4000802007f */
[----:B--2---:R-:W-:Y:S05]  /*14b40*/  @!P1 BRA `(.L_x_1288) ;  /* 0xfffffffc00ec9947 */ /* 0x004fea000383ffff */
[----:B------:R-:W-:Y:S05]  /*14b50*/  BRA `(.L_x_1285) ;  /* 0xffffff5000947947 */ /* 0x000fea000383ffff */
.L_x_1303:
[----:B-1----:R-:W-:-:S04]  /*14b60*/  IMAD.U32 R6, RZ, RZ, UR5 ;  /* 0x00000005ff067e24 */ /* 0x002fc8000f8e00ff */
[----:B------:R1:W2:Y:S03]  /*14b70*/  SYNCS.PHASECHK.TRANS64.TRYWAIT P1, [R6+URZ+0x16850], R5 ;  /* 0x01685005060075a7 */ /* 0x0002a6000802017f */
[----:B--2---:R-:W-:Y:S05]  /*14b80*/  @!P1 NANOSLEEP.SYNCS 0x989680 ;  /* 0x009896800000995d */ /* 0x004fea0003900000 */
[----:B------:R-:W2:Y:S02]  /*14b90*/  @!P1 SYNCS.PHASECHK.TRANS64 P1, [R6+URZ+0x16850], R5 ;  /* 0x01685005060095a7 */ /* 0x000ea4000802007f */
[----:B--2---:R-:W-:Y:S05]  /*14ba0*/  @!P1 BRA `(.L_x_1303) ;  /* 0xfffffffc00ec9947 */ /* 0x004fea000383ffff */
[----:B------:R-:W-:Y:S05]  /*14bb0*/  BRA `(.L_x_1302) ;  /* 0xffffff7c00447947 */ /* 0x000fea000383ffff */
.L_x_1342:
        /* <DEDUP_REMOVED lines=11> */
.L_x_1407:
[----:B------:R-:W-:Y:S05]  /*14c70*/  BSYNC B0 ;  /* 0x0000000000007941 */ /* 0x000fea0003800000 */
.L_x_1406:
[----:B------:R-:W-:Y:S05]  /*14c80*/  BRA `(.L_x_1408) ;  /* 0xffffffb800947947 */ /* 0x000fea000383ffff */
.L_x_1345:
[----:B0-----:R0:W2:Y:S02]  /*14c90*/  SYNCS.PHASECHK.TRANS64.TRYWAIT P0, [R3+URZ+0x16840], R4 ;  /* 0x01684004030075a7 */ /* 0x0010a4000800017f */
[----:B--2---:R-:W-:Y:S05]  /*14ca0*/  @!P0 NANOSLEEP.SYNCS 0x989680 ;  /* 0x009896800000895d */ /* 0x004fea0003900000 */
[----:B------:R-:W2:Y:S02]  /*14cb0*/  @!P0 SYNCS.PHASECHK.TRANS64 P0, [R3+URZ+0x16840], R4 ;  /* 0x01684004030085a7 */ /* 0x000ea4000800007f */
[----:B--2---:R-:W-:Y:S05]  /*14cc0*/  @!P0 BRA `(.L_x_1345) ;  /* 0xfffffffc00f08947 */ /* 0x004fea000383ffff */
[----:B------:R-:W-:Y:S05]  /*14cd0*/  BRA `(.L_x_1409) ;  /* 0xffffffb800f47947 */ /* 0x000fea000383ffff */
.L_x_1346:
        /* <DEDUP_REMOVED lines=8> */
.L_x_1411:
[----:B------:R-:W-:Y:S05]  /*14d60*/  BSYNC B0 ;  /* 0x0000000000007941 */ /* 0x000fea0003800000 */
.L_x_1410:
        /* <DEDUP_REMOVED lines=9> */
.L_x_1412:
[----:B------:R-:W-:Y:S02]  /*14e00*/  IMAD.MOV.U32 R13, RZ, RZ, R2 ;  /* 0x000000ffff0d7224 */ /* 0x000fe400078e0002 */
[----:B------:R-:W-:Y:S02]  /*14e10*/  IMAD.MOV.U32 R12, RZ, RZ, 0x1 ;  /* 0x00000001ff0c7424 */ /* 0x000fe400078e00ff */
[----:B------:R-:W-:-:S07]  /*14e20*/  IMAD.MOV.U32 R7, RZ, RZ, R14 ;  /* 0x000000ffff077224 */ /* 0x000fce00078e000e */
[----:B------:R-:W-:Y:S05]  /*14e30*/  WARPSYNC.COLLECTIVE R15, `(.L_x_1413) ;  /* 0x000000000f087348 */ /* 0x000fea0003c00000 */
[----:B------:R0:W1:Y:S02]  /*14e40*/  SHFL.IDX P6, R14, R13, R12, R11 ;  /* 0x0000000c0d0e7389 */ /* 0x00006400000c000b */
[----:B01----:R-:W-:Y:S01]  /*14e50*/  ENDCOLLECTIVE ;  /* 0x000000000000791b */ /* 0x003fe20003800000 */
.L_x_1413:
        /* <DEDUP_REMOVED lines=15> */
.L_x_1414:
[----:B------:R-:W-:Y:S02]  /*14f50*/  @P1 IMAD R8, R5, 0x2, R22 ;  /* 0x0000000205081824 */ /* 0x000fe400078e0216 */
[----:B------:R-:W-:Y:S02]  /*14f60*/  IMAD.MOV.U32 R13, RZ, RZ, R2 ;  /* 0x000000ffff0d7224 */ /* 0x000fe400078e0002 */
[----:B------:R-:W-:Y:S02]  /*14f70*/  IMAD.MOV.U32 R12, RZ, RZ, 0x2 ;  /* 0x00000002ff0c7424 */ /* 0x000fe400078e00ff */
[----:B------:R-:W-:-:S07]  /*14f80*/  IMAD.MOV.U32 R7, RZ, RZ, R14 ;  /* 0x000000ffff077224 */ /* 0x000fce00078e000e */
[----:B------:R-:W-:Y:S05]  /*14f90*/  WARPSYNC.COLLECTIVE R15, `(.L_x_1415) ;  /* 0x000000000f087348 */ /* 0x000fea0003c00000 */
[----:B------:R0:W1:Y:S02]  /*14fa0*/  SHFL.IDX P6, R14, R13, R12, R11 ;  /* 0x0000000c0d0e7389 */ /* 0x00006400000c000b */
[----:B01----:R-:W-:Y:S01]  /*14fb0*/  ENDCOLLECTIVE ;  /* 0x000000000000791b */ /* 0x003fe20003800000 */
.L_x_1415:
        /* <DEDUP_REMOVED lines=15> */
.L_x_1416:
[----:B------:R-:W-:Y:S02]  /*150b0*/  @P1 IMAD R8, R5, 0x2, R22 ;  /* 0x0000000205081824 */ /* 0x000fe400078e0216 */
[----:B------:R-:W-:Y:S02]  /*150c0*/  IMAD.MOV.U32 R13, RZ, RZ, R2 ;  /* 0x000000ffff0d7224 */ /* 0x000fe400078e0002 */
[----:B------:R-:W-:Y:S02]  /*150d0*/  IMAD.MOV.U32 R12, RZ, RZ, 0x3 ;  /* 0x00000003ff0c7424 */ /* 0x000fe400078e00ff */
[----:B------:R-:W-:-:S07]  /*150e0*/  IMAD.MOV.U32 R7, RZ, RZ, R14 ;  /* 0x000000ffff077224 */ /* 0x000fce00078e000e */
[----:B------:R-:W-:Y:S05]  /*150f0*/  WARPSYNC.COLLECTIVE R15, `(.L_x_1417) ;  /* 0x000000000f087348 */ /* 0x000fea0003c00000 */
[----:B------:R0:W1:Y:S02]  /*15100*/  SHFL.IDX P6, R14, R13, R12, R11 ;  /* 0x0000000c0d0e7389 */ /* 0x00006400000c000b */
[----:B01----:R-:W-:Y:S01]  /*15110*/  ENDCOLLECTIVE ;  /* 0x000000000000791b */ /* 0x003fe20003800000 */
.L_x_1417:
        /* <DEDUP_REMOVED lines=15> */
.L_x_1418:
[----:B------:R-:W-:Y:S02]  /*15210*/  @P1 IMAD R8, R5, 0x2, R22 ;  /* 0x0000000205081824 */ /* 0x000fe400078e0216 */
[----:B------:R-:W-:Y:S02]  /*15220*/  IMAD.MOV.U32 R13, RZ, RZ, R2 ;  /* 0x000000ffff0d7224 */ /* 0x000fe400078e0002 */
[----:B------:R-:W-:Y:S02]  /*15230*/  IMAD.MOV.U32 R12, RZ, RZ, 0x4 ;  /* 0x00000004ff0c7424 */ /* 0x000fe400078e00ff */
[----:B------:R-:W-:-:S07]  /*15240*/  IMAD.MOV.U32 R7, RZ, RZ, R14 ;  /* 0x000000ffff077224 */ /* 0x000fce00078e000e */
[----:B------:R-:W-:Y:S05]  /*15250*/  WARPSYNC.COLLECTIVE R15, `(.L_x_1419) ;  /* 0x000000000f087348 */ /* 0x000fea0003c00000 */
[----:B------:R0:W1:Y:S02]  /*15260*/  SHFL.IDX P6, R14, R13, R12, R11 ;  /* 0x0000000c0d0e7389 */ /* 0x00006400000c000b */
[----:B01----:R-:W-:Y:S01]  /*15270*/  ENDCOLLECTIVE ;  /* 0x000000000000791b */ /* 0x003fe20003800000 */
.L_x_1419:
        /* <DEDUP_REMOVED lines=15> */
.L_x_1420:
[----:B------:R-:W-:Y:S02]  /*15370*/  @P1 IMAD R8, R5, 0x2, R22 ;  /* 0x0000000205081824 */ /* 0x000fe400078e0216 */
[----:B------:R-:W-:Y:S02]  /*15380*/  IMAD.MOV.U32 R13, RZ, RZ, R2 ;  /* 0x000000ffff0d7224 */ /* 0x000fe400078e0002 */
[----:B------:R-:W-:Y:S02]  /*15390*/  IMAD.MOV.U32 R12, RZ, RZ, 0x5 ;  /* 0x00000005ff0c7424 */ /* 0x000fe400078e00ff */
[----:B------:R-:W-:-:S07]  /*153a0*/  IMAD.MOV.U32 R7, RZ, RZ, R14 ;  /* 0x000000ffff077224 */ /* 0x000fce00078e000e */
[----:B------:R-:W-:Y:S05]  /*153b0*/  WARPSYNC.COLLECTIVE R15, `(.L_x_1421) ;  /* 0x000000000f087348 */ /* 0x000fea0003c00000 */
[----:B------:R0:W1:Y:S02]  /*153c0*/  SHFL.IDX P6, R14, R13, R12, R11 ;  /* 0x0000000c0d0e7389 */ /* 0x00006400000c000b */
[----:B01----:R-:W-:Y:S01]  /*153d0*/  ENDCOLLECTIVE ;  /* 0x000000000000791b */ /* 0x003fe20003800000 */
.L_x_1421:
        /* <DEDUP_REMOVED lines=15> */
.L_x_1422:
[----:B------:R-:W-:Y:S02]  /*154d0*/  @P1 IMAD R8, R5, 0x2, R22 ;  /* 0x0000000205081824 */ /* 0x000fe400078e0216 */
[----:B------:R-:W-:Y:S02]  /*154e0*/  IMAD.MOV.U32 R13, RZ, RZ, R2 ;  /* 0x000000ffff0d7224 */ /* 0x000fe400078e0002 */
[----:B------:R-:W-:Y:S02]  /*154f0*/  IMAD.MOV.U32 R12, RZ, RZ, 0x6 ;  /* 0x00000006ff0c7424 */ /* 0x000fe400078e00ff */
[----:B------:R-:W-:-:S07]  /*15500*/  IMAD.MOV.U32 R7, RZ, RZ, R14 ;  /* 0x000000ffff077224 */ /* 0x000fce00078e000e */
[----:B------:R-:W-:Y:S05]  /*15510*/  WARPSYNC.COLLECTIVE R15, `(.L_x_1423) ;  /* 0x000000000f087348 */ /* 0x000fea0003c00000 */
[----:B------:R0:W1:Y:S02]  /*15520*/  SHFL.IDX P6, R14, R13, R12, R11 ;  /* 0x0000000c0d0e7389 */ /* 0x00006400000c000b */
[----:B01----:R-:W-:Y:S01]  /*15530*/  ENDCOLLECTIVE ;  /* 0x000000000000791b */ /* 0x003fe20003800000 */
.L_x_1423:
        /* <DEDUP_REMOVED lines=15> */
.L_x_1424:
[----:B------:R-:W-:Y:S02]  /*15630*/  @P1 IMAD R8, R5, 0x2, R22 ;  /* 0x0000000205081824 */ /* 0x000fe400078e0216 */
[----:B------:R-:W-:Y:S02]  /*15640*/  IMAD.MOV.U32 R13, RZ, RZ, R2 ;  /* 0x000000ffff0d7224 */ /* 0x000fe400078e0002 */
[----:B------:R-:W-:Y:S02]  /*15650*/  IMAD.MOV.U32 R12, RZ, RZ, 0x7 ;  /* 0x00000007ff0c7424 */ /* 0x000fe400078e00ff */
[----:B------:R-:W-:-:S07]  /*15660*/  IMAD.MOV.U32 R7, RZ, RZ, R14 ;  /* 0x000000ffff077224 */ /* 0x000fce00078e000e */
[----:B------:R-:W-:Y:S05]  /*15670*/  WARPSYNC.COLLECTIVE R15, `(.L_x_1425) ;  /* 0x000000000f087348 */ /* 0x000fea0003c00000 */
[----:B------:R0:W1:Y:S02]  /*15680*/  SHFL.IDX P6, R14, R13, R12, R11 ;  /* 0x0000000c0d0e7389 */ /* 0x00006400000c000b */
[----:B01----:R-:W-:Y:S01]  /*15690*/  ENDCOLLECTIVE ;  /* 0x000000000000791b */ /* 0x003fe20003800000 */
.L_x_1425:
[----:B------:R-:W-:-:S05]  /*156a0*/  @P1 LEA R7, P0, R28, R7, 0x1 ;  /* 0x000000071c071211 */ /* 0x000fca00078008ff */
[----:B------:R-:W-:-:S05]  /*156b0*/  @P1 IMAD.X R6, RZ, RZ, R6, P0 ;  /* 0x000000ffff061224 */ /* 0x000fca00000e0606 */
[----:B------:R-:W-:Y:S01]  /*156c0*/  @P1 LOP3.LUT R7, R7, R6, RZ, 0x3c, !PT ;  /* 0x0000000607071212 */ /* 0x000fe200078e3cff */
[----:B------:R-:W-:-:S03]  /*156d0*/  IMAD.MOV.U32 R13, RZ, RZ, R0 ;  /* 0x000000ffff0d7224 */ /* 0x000fc600078e0000 */
[----:B------:R-:W-:-:S04]  /*156e0*/  @P1 LOP3.LUT R6, R7, R6, RZ, 0x3c, !PT ;  /* 0x0000000607061212 */ /* 0x000fc800078e3cff */
[----:B------:R-:W-:Y:S01]  /*156f0*/  @P1 LOP3.LUT R7, R7, R6, RZ, 0x3c, !PT ;  /* 0x0000000607071212 */ /* 0x000fe200078e3cff */
[----:B------:R-:W-:-:S07]  /*15700*/  IMAD.MOV.U32 R2, RZ, RZ, R14 ;  /* 0x000000ffff027224 */ /* 0x000fce00078e000e */
[----:B------:R-:W-:Y:S05]  /*15710*/  WARPSYNC.COLLECTIVE R15, `(.L_x_1426) ;  /* 0x000000000f087348 */ /* 0x000fea0003c00000 */
[----:B------:R0:W1:Y:S02]  /*15720*/  SHFL.IDX P6, R14, R13, R12, R11 ;  /* 0x0000000c0d0e7389 */ /* 0x00006400000c000b */
[----:B01----:R-:W-:Y:S01]  /*15730*/  ENDCOLLECTIVE ;  /* 0x000000000000791b */ /* 0x003fe20003800000 */
.L_x_1426:
[----:B------:R-:W-:Y:S01]  /*15740*/  @!PT LDS RZ, [RZ] ;  /* 0x00000000fffff984 */ /* 0x000fe20000000800 */
[----:B------:R-:W-:Y:S01]  /*15750*/  @!PT LDS RZ, [RZ] ;  /* 0x00000000fffff984 */ /* 0x000fe20000000800 */
[----:B------:R-:W-:Y:S01]  /*15760*/  @!PT LDS RZ, [RZ] ;  /* 0x00000000fffff984 */ /* 0x000fe20000000800 */
[----:B------:R0:W-:Y:S01]  /*15770*/  @P1 LDGSTS.E.BYPASS.LTC128B.128 [R8+0x11400], desc[UR52][R6.64], !P2 ;  /* 0x1140000006081fae */ /* 0x0001e2000d101d74 */
[----:B------:R-:W-:Y:S01]  /*15780*/  IMAD.MOV.U32 R0, RZ, RZ, R14 ;  /* 0x000000ffff007224 */ /* 0x000fe200078e000e */
[----:B------:R-:W-:Y:S06]  /*15790*/  BRA `(.L_x_1427) ;  /* 0xffffffb800087947 */ /* 0x000fec000383ffff */
.L_x_1351:
[----:B------:R-:W-:Y:S02]  /*157a0*/  IMAD.MOV.U32 R13, RZ, RZ, R0 ;  /* 0x000000ffff0d7224 */ /* 0x000fe400078e0000 */
[----:B------:R-:W-:Y:S02]  /*157b0*/  IMAD.MOV.U32 R12, RZ, RZ, RZ ;  /* 0x000000ffff0c7224 */ /* 0x000fe400078e00ff */
[----:B------:R-:W-:Y:S02]  /*157c0*/  IMAD.MOV.U32 R11, RZ, RZ, 0x181f ;  /* 0x0000181fff0b7424 */ /* 0x000fe400078e00ff */
[----:B------:R-:W-:Y:S02]  /*157d0*/  IMAD.MOV.U32 R15, RZ, RZ, -0x1 ;  /* 0xffffffffff0f7424 */ /* 0x000fe400078e00ff */
[----:B------:R-:W-:Y:S02]  /*157e0*/  IMAD R3, R29, R10, RZ ;  /* 0x0000000a1d037224 */ /* 0x000fe400078e02ff */
[----:B------:R-:W-:-:S07]  /*157f0*/  IMAD.IADD R26, R21, 0x1, R26 ;  /* 0x00000001151a7824 */ /* 0x000fce00078e021a */
[----:B-----5:R-:W-:Y:S05]  /*15800*/  WARPSYNC.COLLECTIVE R15, `(.L_x_1428) ;  /* 0x000000000f087348 */ /* 0x020fea0003c00000 */
[----:B------:R0:W1:Y:S02]  /*15810*/  SHFL.IDX P6, R14, R13, R12, R11 ;  /* 0x0000000c0d0e7389 */ /* 0x00006400000c000b */
[----:B01---5:R-:W-:Y:S01]  /*15820*/  ENDCOLLECTIVE ;  /* 0x000000000000791b */ /* 0x023fe20003800000 */
.L_x_1428:
[C---:B------:R-:W-:Y:S01]  /*15830*/  VIADD R8, R26.reuse, 0x10 ;  /* 0x000000101a087836 */ /* 0x040fe20000000000 */
[----:B------:R-:W-:Y:S01]  /*15840*/  ISETP.GE.AND P2, PT, R26, R3, PT ;  /* 0x000000031a00720c */ /* 0x000fe20003f46270 */
[----:B------:R-:W-:Y:S02]  /*15850*/  IMAD.MOV.U32 R13, RZ, RZ, R4 ;  /* 0x000000ffff0d7224 */ /* 0x000fe400078e0004 */
[----:B------:R-:W-:-:S10]  /*15860*/  IMAD.MOV.U32 R6, RZ, RZ, R14 ;  /* 0x000000ffff067224 */ /* 0x000fd400078e000e */
[----:B------:R-:W-:Y:S05]  /*15870*/  WARPSYNC.COLLECTIVE R15, `(.L_x_1429) ;  /* 0x000000000f087348 */ /* 0x000fea0003c00000 */
[----:B------:R0:W1:Y:S02]  /*15880*/  SHFL.IDX P6, R14, R13, R12, R11 ;  /* 0x0000000c0d0e7389 */ /* 0x00006400000c000b */
[----:B01----:R-:W-:Y:S01]  /*15890*/  ENDCOLLECTIVE ;  /* 0x000000000000791b */ /* 0x003fe20003800000 */
.L_x_1429:
[----:B------:R-:W-:Y:S02]  /*158a0*/  IMAD.MOV.U32 R13, RZ, RZ, R0 ;  /* 0x000000ffff0d7224 */ /* 0x000fe400078e0000 */
[----:B------:R-:W-:Y:S02]  /*158b0*/  IMAD.MOV.U32 R12, RZ, RZ, 0x1 ;  /* 0x00000001ff0c7424 */ /* 0x000fe400078e00ff */
[----:B------:R-:W-:-:S07]  /*158c0*/  IMAD.MOV.U32 R7, RZ, RZ, R14 ;  /* 0x000000ffff077224 */ /* 0x000fce00078e000e */
[----:B------:R-:W-:Y:S05]  /*158d0*/  WARPSYNC.COLLECTIVE R15, `(.L_x_1430) ;  /* 0x000000000f087348 */ /* 0x000fea0003c00000 */
[----:B------:R0:W1:Y:S02]  /*158e0*/  SHFL.IDX P6, R14, R13, R12, R11 ;  /* 0x0000000c0d0e7389 */ /* 0x00006400000c000b */
[----:B01----:R-:W-:Y:S01]  /*158f0*/  ENDCOLLECTIVE ;  /* 0x000000000000791b */ /* 0x003fe20003800000 */
.L_x_1430:
[----:B------:R-:W-:-:S05]  /*15900*/  @!P2 LEA R7, P1, R28, R7, 0x1 ;  /* 0x000000071c07a211 */ /* 0x000fca00078208ff */
[----:B------:R-:W-:Y:S01]  /*15910*/  @!P2 IMAD.X R6, RZ, RZ, R6, P1 ;  /* 0x000000ffff06a224 */ /* 0x000fe200008e0606 */
[----:B------:R-:W-:-:S04]  /*15920*/  ISETP.GE.AND P1, PT, R8, R3, PT ;  /* 0x000000030800720c */ /* 0x000fc80003f26270 */
        /* <DEDUP_REMOVED lines=12> */
.L_x_1431:
[----:B------:R-:W-:Y:S02]  /*159f0*/  IMAD.MOV.U32 R13, RZ, RZ, R0 ;  /* 0x000000ffff0d7224 */ /* 0x000fe400078e0000 */
[----:B------:R-:W-:Y:S02]  /*15a00*/  IMAD.MOV.U32 R12, RZ, RZ, 0x2 ;  /* 0x00000002ff0c7424 */ /* 0x000fe400078e00ff */
[----:B------:R-:W-:-:S07]  /*15a10*/  IMAD.MOV.U32 R7, RZ, RZ, R14 ;  /* 0x000000ffff077224 */ /* 0x000fce00078e000e */
[----:B------:R-:W-:Y:S05]  /*15a20*/  WARPSYNC.COLLECTIVE R15, `(.L_x_1432) ;  /* 0x000000000f087348 */ /* 0x000fea0003c00000 */
[----:B------:R0:W1:Y:S02]  /*15a30*/  SHFL.IDX P6, R14, R13, R12, R11 ;  /* 0x0000000c0d0e7389 */ /* 0x00006400000c000b */
[----:B01----:R-:W-:Y:S01]  /*15a40*/  ENDCOLLECTIVE ;  /* 0x000000000000791b */ /* 0x003fe20003800000 */
.L_x_1432:
        /* <DEDUP_REMOVED lines=16> */
.L_x_1433:
[----:B------:R-:W-:Y:S02]  /*15b50*/  IMAD.MOV.U32 R13, RZ, RZ, R0 ;  /* 0x000000ffff0d7224 */ /* 0x000fe400078e0000 */
[----:B------:R-:W-:Y:S02]  /*15b60*/  IMAD.MOV.U32 R12, RZ, RZ, 0x3 ;  /* 0x00000003ff0c7424 */ /* 0x000fe400078e00ff */
[----:B------:R-:W-:-:S07]  /*15b70*/  IMAD.MOV.U32 R7, RZ, RZ, R14 ;  /* 0x000000ffff077224 */ /* 0x000fce00078e000e */
[----:B------:R-:W-:Y:S05]  /*15b80*/  WARPSYNC.COLLECTIVE R15, `(.L_x_1434) ;  /* 0x000000000f087348 */ /* 0x000fea0003c00000 */
[----:B------:R0:W1:Y:S02]  /*15b90*/  SHFL.IDX P6, R14, R13, R12, R11 ;  /* 0x0000000c0d0e7389 */ /* 0x00006400000c000b */
[----:B01----:R-:W-:Y:S01]  /*15ba0*/  ENDCOLLECTIVE ;  /* 0x000000000000791b */ /* 0x003fe20003800000 */
.L_x_1434:
        /* <DEDUP_REMOVED lines=16> */
.L_x_1435:
[----:B------:R-:W-:Y:S02]  /*15cb0*/  IMAD.MOV.U32 R13, RZ, RZ, R0 ;  /* 0x000000ffff0d7224 */ /* 0x000fe400078e0000 */
[----:B------:R-:W-:Y:S02]  /*15cc0*/  IMAD.MOV.U32 R12, RZ, RZ, 0x4 ;  /* 0x00000004ff0c7424 */ /* 0x000fe400078e00ff */
[----:B------:R-:W-:-:S07]  /*15cd0*/  IMAD.MOV.U32 R7, RZ, RZ, R14 ;  /* 0x000000ffff077224 */ /* 0x000fce00078e000e */
[----:B------:R-:W-:Y:S05]  /*15ce0*/  WARPSYNC.COLLECTIVE R15, `(.L_x_1436) ;  /* 0x000000000f087348 */ /* 0x000fea0003c00000 */
[----:B------:R0:W1:Y:S02]  /*15cf0*/  SHFL.IDX P6, R14, R13, R12, R11 ;  /* 0x0000000c0d0e7389 */ /* 0x00006400000c000b */
[----:B01----:R-:W-:Y:S01]  /*15d00*/  ENDCOLLECTIVE ;  /* 0x000000000000791b */ /* 0x003fe20003800000 */
.L_x_1436:
        /* <DEDUP_REMOVED lines=16> */
.L_x_1437:
[----:B------:R-:W-:Y:S02]  /*15e10*/  IMAD.MOV.U32 R13, RZ, RZ, R0 ;  /* 0x000000ffff0d7224 */ /* 0x000fe400078e0000 */
[----:B------:R-:W-:Y:S02]  /*15e20*/  IMAD.MOV.U32 R12, RZ, RZ, 0x5 ;  /* 0x00000005ff0c7424 */ /* 0x000fe400078e00ff */
[----:B------:R-:W-:-:S07]  /*15e30*/  IMAD.MOV.U32 R7, RZ, RZ, R14 ;  /* 0x000000ffff077224 */ /* 0x000fce00078e000e */
[----:B------:R-:W-:Y:S05]  /*15e40*/  WARPSYNC.COLLECTIVE R15, `(.L_x_1438) ;  /* 0x000000000f087348 */ /* 0x000fea0003c00000 */
[----:B------:R0:W1:Y:S02]  /*15e50*/  SHFL.IDX P6, R14, R13, R12, R11 ;  /* 0x0000000c0d0e7389 */ /* 0x00006400000c000b */
[----:B01----:R-:W-:Y:S01]  /*15e60*/  ENDCOLLECTIVE ;  /* 0x000000000000791b */ /* 0x003fe20003800000 */
.L_x_1438:
        /* <DEDUP_REMOVED lines=16> */
.L_x_1439:
[----:B------:R-:W-:Y:S02]  /*15f70*/  IMAD.MOV.U32 R13, RZ, RZ, R0 ;  /* 0x000000ffff0d7224 */ /* 0x000fe400078e0000 */
[----:B------:R-:W-:Y:S02]  /*15f80*/  IMAD.MOV.U32 R12, RZ, RZ, 0x6 ;  /* 0x00000006ff0c7424 */ /* 0x000fe400078e00ff */
[----:B------:R-:W-:-:S07]  /*15f90*/  IMAD.MOV.U32 R7, RZ, RZ, R14 ;  /* 0x000000ffff077224 */ /* 0x000fce00078e000e */
[----:B------:R-:W-:Y:S05]  /*15fa0*/  WARPSYNC.COLLECTIVE R15, `(.L_x_1440) ;  /* 0x000000000f087348 */ /* 0x000fea0003c00000 */
[----:B------:R0:W1:Y:S02]  /*15fb0*/  SHFL.IDX P6, R14, R13, R12, R11 ;  /* 0x0000000c0d0e7389 */ /* 0x00006400000c000b */
[----:B01----:R-:W-:Y:S01]  /*15fc0*/  ENDCOLLECTIVE ;  /* 0x000000000000791b */ /* 0x003fe20003800000 */
.L_x_1440:
        /* <DEDUP_REMOVED lines=16> */
.L_x_1441:
[----:B------:R-:W-:Y:S02]  /*160d0*/  IMAD.MOV.U32 R13, RZ, RZ, R0 ;  /* 0x000000ffff0d7224 */ /* 0x000fe400078e0000 */
[----:B------:R-:W-:Y:S02]  /*160e0*/  IMAD.MOV.U32 R12, RZ, RZ, 0x7 ;  /* 0x00000007ff0c7424 */ /* 0x000fe400078e00ff */
[----:B------:R-:W-:-:S07]  /*160f0*/  IMAD.MOV.U32 R7, RZ, RZ, R14 ;  /* 0x000000ffff077224 */ /* 0x000fce00078e000e */
[----:B------:R-:W-:Y:S05]  /*16100*/  WARPSYNC.COLLECTIVE R15, `(.L_x_1442) ;  /* 0x000000000f087348 */ /* 0x000fea0003c00000 */
[----:B------:R0:W1:Y:S02]  /*16110*/  SHFL.IDX P6, R14, R13, R12, R11 ;  /* 0x0000000c0d0e7389 */ /* 0x00006400000c000b */
[----:B01----:R-:W-:Y:S01]  /*16120*/  ENDCOLLECTIVE ;  /* 0x000000000000791b */ /* 0x003fe20003800000 */
.L_x_1442:
        /* <DEDUP_REMOVED lines=11> */
.L_x_1443:
        /* <DEDUP_REMOVED lines=11> */
.L_x_1444:
[----:B------:R-:W-:-:S05]  /*16290*/  @!P1 LEA R6, P3, R28, R6, 0x1 ;  /* 0x000000061c069211 */ /* 0x000fca00078608ff */
[----:B------:R-:W-:Y:S02]  /*162a0*/  @!P1 IMAD.X R7, RZ, RZ, R0, P3 ;  /* 0x000000ffff079224 */ /* 0x000fe400018e0600 */
[----:B------:R-:W-:-:S03]  /*162b0*/  VIADD R0, R26, 0x80 ;  /* 0x000000801a007836 */ /* 0x000fc60000000000 */
[----:B------:R-:W-:Y:S01]  /*162c0*/  @!PT LDS RZ, [RZ] ;  /* 0x00000000fffff984 */ /* 0x000fe20000000800 */
[----:B------:R-:W-:Y:S01]  /*162d0*/  @!PT LDS RZ, [RZ] ;  /* 0x00000000fffff984 */ /* 0x000fe20000000800 */
[----:B------:R-:W-:Y:S01]  /*162e0*/  @!PT LDS RZ, [RZ] ;  /* 0x00000000fffff984 */ /* 0x000fe20000000800 */
[----:B------:R0:W-:Y:S01]  /*162f0*/  @!P1 LDGSTS.E.BYPASS.LTC128B.128 [R20+0xbc00], desc[UR52][R6.64], !P0 ;  /* 0x0bc0000006149fae */ /* 0x0001e2000c101d74 */
[----:B------:R-:W-:Y:S01]  /*16300*/  IMAD.MOV.U32 R13, RZ, RZ, R5 ;  /* 0x000000ffff0d7224 */ /* 0x000fe200078e0005 */
[----:B------:R-:W-:Y:S01]  /*16310*/  ISETP.GE.AND P1, PT, R0, R3, PT ;  /* 0x000000030000720c */ /* 0x000fe20003f26270 */
[----:B------:R-:W-:-:S12]  /*16320*/  IMAD.MOV.U32 R0, RZ, RZ, R14 ;  /* 0x000000ffff007224 */ /* 0x000fd800078e000e */
[----:B0-----:R-:W-:Y:S05]  /*16330*/  WARPSYNC.COLLECTIVE R15, `(.L_x_1445) ;  /* 0x000000000f087348 */ /* 0x001fea0003c00000 */
[----:B------:R1:W2:Y:S02]  /*16340*/  SHFL.IDX P6, R14, R13, R12, R11 ;  /* 0x0000000c0d0e7389 */ /* 0x0002a400000c000b */
[----:B012---:R-:W-:Y:S01]  /*16350*/  ENDCOLLECTIVE ;  /* 0x000000000000791b */ /* 0x007fe20003800000 */
.L_x_1445:
[----:B------:R-:W-:Y:S02]  /*16360*/  IMAD.MOV.U32 R13, RZ, RZ, R2 ;  /* 0x000000ffff0d7224 */ /* 0x000fe400078e0002 */
[----:B------:R-:W-:Y:S02]  /*16370*/  IMAD.MOV.U32 R12, RZ, RZ, 0x1 ;  /* 0x00000001ff0c7424 */ /* 0x000fe400078e00ff */
[----:B------:R-:W-:-:S07]  /*16380*/  IMAD.MOV.U32 R4, RZ, RZ, R14 ;  /* 0x000000ffff047224 */ /* 0x000fce00078e000e */
[----:B------:R-:W-:Y:S05]  /*16390*/  WARPSYNC.COLLECTIVE R15, `(.L_x_1446) ;  /* 0x000000000f087348 */ /* 0x000fea0003c00000 */
[----:B------:R0:W1:Y:S02]  /*163a0*/  SHFL.IDX P6, R14, R13, R12, R11 ;  /* 0x0000000c0d0e7389 */ /* 0x00006400000c000b */
[----:B01----:R-:W-:Y:S01]  /*163b0*/  ENDCOLLECTIVE ;  /* 0x000000000000791b */ /* 0x003fe20003800000 */
.L_x_1446:
        /* <DEDUP_REMOVED lines=16> */
.L_x_1447:
[----:B------:R-:W-:Y:S02]  /*164c0*/  IMAD.MOV.U32 R13, RZ, RZ, R2 ;  /* 0x000000ffff0d7224 */ /* 0x000fe400078e0002 */
[----:B------:R-:W-:Y:S02]  /*164d0*/  IMAD.MOV.U32 R12, RZ, RZ, 0x2 ;  /* 0x00000002ff0c7424 */ /* 0x000fe400078e00ff */
[----:B------:R-:W-:-:S07]  /*164e0*/  IMAD.MOV.U32 R6, RZ, RZ, R14 ;  /* 0x000000ffff067224 */ /* 0x000fce00078e000e */
[----:B------:R-:W-:Y:S05]  /*164f0*/  WARPSYNC.COLLECTIVE R15, `(.L_x_1448) ;  /* 0x000000000f087348 */ /* 0x000fea0003c00000 */
[----:B------:R0:W1:Y:S02]  /*16500*/  SHFL.IDX P6, R14, R13, R12, R11 ;  /* 0x0000000c0d0e7389 */ /* 0x00006400000c000b */
[----:B01----:R-:W-:Y:S01]  /*16510*/  ENDCOLLECTIVE ;  /* 0x000000000000791b */ /* 0x003fe20003800000 */
.L_x_1448:
        /* <DEDUP_REMOVED lines=13> */
.L_x_1449:
[----:B------:R-:W-:Y:S02]  /*165f0*/  IMAD.MOV.U32 R13, RZ, RZ, R2 ;  /* 0x000000ffff0d7224 */ /* 0x000fe400078e0002 */
[----:B------:R-:W-:Y:S02]  /*16600*/  IMAD.MOV.U32 R12, RZ, RZ, 0x3 ;  /* 0x00000003ff0c7424 */ /* 0x000fe400078e00ff */
[----:B------:R-:W-:-:S07]  /*16610*/  IMAD.MOV.U32 R6, RZ, RZ, R14 ;  /* 0x000000ffff067224 */ /* 0x000fce00078e000e */
[----:B------:R-:W-:Y:S05]  /*16620*/  WARPSYNC.COLLECTIVE R15, `(.L_x_1450) ;  /* 0x000000000f087348 */ /* 0x000fea0003c00000 */
[----:B------:R0:W1:Y:S02]  /*16630*/  SHFL.IDX P6, R14, R13, R12, R11 ;  /* 0x0000000c0d0e7389 */ /* 0x00006400000c000b */
[----:B01----:R-:W-:Y:S01]  /*16640*/  ENDCOLLECTIVE ;  /* 0x000000000000791b */ /* 0x003fe20003800000 */
.L_x_1450:
        /* <DEDUP_REMOVED lines=12> */
.L_x_1451:
[----:B------:R-:W-:Y:S01]  /*16710*/  IMAD.MOV.U32 R2, RZ, RZ, R14 ;  /* 0x000000ffff027224 */ /* 0x000fe200078e000e */
[----:B------:R-:W-:Y:S06]  /*16720*/  BRA `(.L_x_1452) ;  /* 0xffffffb400e87947 */ /* 0x000fec000383ffff */
.L_x_1354:
[----:B0-----:R0:W1:Y:S02]  /*16730*/  SYNCS.PHASECHK.TRANS64.TRYWAIT P0, [R22+URZ+0x16820], R0 ;  /* 0x01682000160075a7 */ /* 0x001064000800017f */
[----:B-1----:R-:W-:Y:S05]  /*16740*/  @!P0 NANOSLEEP.SYNCS 0x989680 ;  /* 0x009896800000895d */ /* 0x002fea0003900000 */
[----:B------:R-:W1:Y:S02]  /*16750*/  @!P0 SYNCS.PHASECHK.TRANS64 P0, [R22+URZ+0x16820], R0 ;  /* 0x01682000160085a7 */ /* 0x000e64000800007f */
[----:B-1----:R-:W-:Y:S05]  /*16760*/  @!P0 BRA `(.L_x_1354) ;  /* 0xfffffffc00f08947 */ /* 0x002fea000383ffff */
[----:B------:R-:W-:Y:S05]  /*16770*/  BRA `(.L_x_1453) ;  /* 0xffffffb800447947 */ /* 0x000fea000383ffff */
.L_x_1359:
[----:B0-----:R0:W1:Y:S02]  /*16780*/  SYNCS.PHASECHK.TRANS64.TRYWAIT P0, [R5+URZ+0x16840], R2 ;  /* 0x01684002050075a7 */ /* 0x001064000800017f */
[----:B-1----:R-:W-:Y:S05]  /*16790*/  @!P0 NANOSLEEP.SYNCS 0x989680 ;  /* 0x009896800000895d */ /* 0x002fea0003900000 */
[----:B------:R-:W1:Y:S02]  /*167a0*/  @!P0 SYNCS.PHASECHK.TRANS64 P0, [R5+URZ+0x16840], R2 ;  /* 0x01684002050085a7 */ /* 0x000e64000800007f */
[----:B-1----:R-:W-:Y:S05]  /*167b0*/  @!P0 BRA `(.L_x_1359) ;  /* 0xfffffffc00f08947 */ /* 0x002fea000383ffff */
[----:B------:R-:W-:Y:S05]  /*167c0*/  BRA `(.L_x_1454) ;  /* 0xffffffbc001c7947 */ /* 0x000fea000383ffff */
.L_x_1360:
        /* <DEDUP_REMOVED lines=8> */
.L_x_1456:
[----:B------:R-:W-:Y:S05]  /*16850*/  BSYNC B1 ;  /* 0x0000000000017941 */ /* 0x000fea0003800000 */
.L_x_1455:
        /* <DEDUP_REMOVED lines=9> */
.L_x_1457:
[----:B------:R-:W-:Y:S02]  /*168f0*/  IMAD R8, R8, 0x2, R22 ;  /* 0x0000000208087824 */ /* 0x000fe400078e0216 */
[----:B------:R-:W-:Y:S02]  /*16900*/  IMAD.MOV.U32 R13, RZ, RZ, R10 ;  /* 0x000000ffff0d7224 */ /* 0x000fe400078e000a */
[----:B------:R-:W-:Y:S02]  /*16910*/  IMAD.MOV.U32 R12, RZ, RZ, 0x1 ;  /* 0x00000001ff0c7424 */ /* 0x000fe400078e00ff */
[----:B------:R-:W-:-:S07]  /*16920*/  IMAD.MOV.U32 R2, RZ, RZ, R14 ;  /* 0x000000ffff027224 */ /* 0x000fce00078e000e */
[----:B------:R-:W-:Y:S05]  /*16930*/  WARPSYNC.COLLECTIVE R15, `(.L_x_1458) ;  /* 0x000000000f087348 */ /* 0x000fea0003c00000 */
[----:B------:R0:W1:Y:S02]  /*16940*/  SHFL.IDX P6, R14, R13, R12, R11 ;  /* 0x0000000c0d0e7389 */ /* 0x00006400000c000b */
[----:B01----:R-:W-:Y:S01]  /*16950*/  ENDCOLLECTIVE ;  /* 0x000000000000791b */ /* 0x003fe20003800000 */
.L_x_1458:
        /* <DEDUP_REMOVED lines=11> */
.L_x_1459:
[----:B------:R-:W-:Y:S02]  /*16a10*/  IMAD.MOV.U32 R13, RZ, RZ, R10 ;  /* 0x000000ffff0d7224 */ /* 0x000fe400078e000a */
[----:B------:R-:W-:Y:S02]  /*16a20*/  IMAD.MOV.U32 R12, RZ, RZ, 0x2 ;  /* 0x00000002ff0c7424 */ /* 0x000fe400078e00ff */
[----:B------:R-:W-:-:S07]  /*16a30*/  IMAD.MOV.U32 R2, RZ, RZ, R14 ;  /* 0x000000ffff027224 */ /* 0x000fce00078e000e */
[----:B------:R-:W-:Y:S05]  /*16a40*/  WARPSYNC.COLLECTIVE R15, `(.L_x_1460) ;  /* 0x000000000f087348 */ /* 0x000fea0003c00000 */
[----:B------:R0:W1:Y:S02]  /*16a50*/  SHFL.IDX P6, R14, R13, R12, R11 ;  /* 0x0000000c0d0e7389 */ /* 0x00006400000c000b */
[----:B01----:R-:W-:Y:S01]  /*16a60*/  ENDCOLLECTIVE ;  /* 0x000000000000791b */ /* 0x003fe20003800000 */
.L_x_1460:
        /* <DEDUP_REMOVED lines=11> */
.L_x_1461:
[----:B------:R-:W-:Y:S02]  /*16b20*/  IMAD.MOV.U32 R13, RZ, RZ, R10 ;  /* 0x000000ffff0d7224 */ /* 0x000fe400078e000a */
[----:B------:R-:W-:Y:S02]  /*16b30*/  IMAD.MOV.U32 R12, RZ, RZ, 0x3 ;  /* 0x00000003ff0c7424 */ /* 0x000fe400078e00ff */
[----:B------:R-:W-:-:S07]  /*16b40*/  IMAD.MOV.U32 R2, RZ, RZ, R14 ;  /* 0x000000ffff027224 */ /* 0x000fce00078e000e */
[----:B------:R-:W-:Y:S05]  /*16b50*/  WARPSYNC.COLLECTIVE R15, `(.L_x_1462) ;  /* 0x000000000f087348 */ /* 0x000fea0003c00000 */
[----:B------:R0:W1:Y:S02]  /*16b60*/  SHFL.IDX P6, R14, R13, R12, R11 ;  /* 0x0000000c0d0e7389 */ /* 0x00006400000c000b */
[----:B01----:R-:W-:Y:S01]  /*16b70*/  ENDCOLLECTIVE ;  /* 0x000000000000791b */ /* 0x003fe20003800000 */
.L_x_1462:
        /* <DEDUP_REMOVED lines=11> */
.L_x_1463:
[----:B------:R-:W-:Y:S02]  /*16c30*/  IMAD.MOV.U32 R13, RZ, RZ, R10 ;  /* 0x000000ffff0d7224 */ /* 0x000fe400078e000a */
[----:B------:R-:W-:Y:S02]  /*16c40*/  IMAD.MOV.U32 R12, RZ, RZ, 0x4 ;  /* 0x00000004ff0c7424 */ /* 0x000fe400078e00ff */
[----:B------:R-:W-:-:S07]  /*16c50*/  IMAD.MOV.U32 R2, RZ, RZ, R14 ;  /* 0x000000ffff027224 */ /* 0x000fce00078e000e */
[----:B------:R-:W-:Y:S05]  /*16c60*/  WARPSYNC.COLLECTIVE R15, `(.L_x_1464) ;  /* 0x000000000f087348 */ /* 0x000fea0003c00000 */
[----:B------:R0:W1:Y:S02]  /*16c70*/  SHFL.IDX P6, R14, R13, R12, R11 ;  /* 0x0000000c0d0e7389 */ /* 0x00006400000c000b */
[----:B01----:R-:W-:Y:S01]  /*16c80*/  ENDCOLLECTIVE ;  /* 0x000000000000791b */ /* 0x003fe20003800000 */
.L_x_1464:
        /* <DEDUP_REMOVED lines=11> */
.L_x_1465:
[----:B------:R-:W-:Y:S02]  /*16d40*/  IMAD.MOV.U32 R13, RZ, RZ, R10 ;  /* 0x000000ffff0d7224 */ /* 0x000fe400078e000a */
[----:B------:R-:W-:Y:S02]  /*16d50*/  IMAD.MOV.U32 R12, RZ, RZ, 0x5 ;  /* 0x00000005ff0c7424 */ /* 0x000fe400078e00ff */
[----:B------:R-:W-:-:S07]  /*16d60*/  IMAD.MOV.U32 R2, RZ, RZ, R14 ;  /* 0x000000ffff027224 */ /* 0x000fce00078e000e */
[----:B------:R-:W-:Y:S05]  /*16d70*/  WARPSYNC.COLLECTIVE R15, `(.L_x_1466) ;  /* 0x000000000f087348 */ /* 0x000fea0003c00000 */
[----:B------:R0:W1:Y:S02]  /*16d80*/  SHFL.IDX P6, R14, R13, R12, R11 ;  /* 0x0000000c0d0e7389 */ /* 0x00006400000c000b */
[----:B01----:R-:W-:Y:S01]  /*16d90*/  ENDCOLLECTIVE ;  /* 0x000000000000791b */ /* 0x003fe20003800000 */
.L_x_1466:
        /* <DEDUP_REMOVED lines=11> */
.L_x_1467:
[----:B------:R-:W-:Y:S02]  /*16e50*/  IMAD.MOV.U32 R13, RZ, RZ, R10 ;  /* 0x000000ffff0d7224 */ /* 0x000fe400078e000a */
[----:B------:R-:W-:Y:S02]  /*16e60*/  IMAD.MOV.U32 R12, RZ, RZ, 0x6 ;  /* 0x00000006ff0c7424 */ /* 0x000fe400078e00ff */
[----:B------:R-:W-:-:S07]  /*16e70*/  IMAD.MOV.U32 R2, RZ, RZ, R14 ;  /* 0x000000ffff027224 */ /* 0x000fce00078e000e */
[----:B------:R-:W-:Y:S05]  /*16e80*/  WARPSYNC.COLLECTIVE R15, `(.L_x_1468) ;  /* 0x000000000f087348 */ /* 0x000fea0003c00000 */
[----:B------:R0:W1:Y:S02]  /*16e90*/  SHFL.IDX P6, R14, R13, R12, R11 ;  /* 0x0000000c0d0e7389 */ /* 0x00006400000c000b */
[----:B01----:R-:W-:Y:S01]  /*16ea0*/  ENDCOLLECTIVE ;  /* 0x000000000000791b */ /* 0x003fe20003800000 */
.L_x_1468:
        /* <DEDUP_REMOVED lines=11> */
.L_x_1469:
[----:B------:R-:W-:Y:S02]  /*16f60*/  IMAD.MOV.U32 R13, RZ, RZ, R10 ;  /* 0x000000ffff0d7224 */ /* 0x000fe400078e000a */
[----:B------:R-:W-:Y:S02]  /*16f70*/  IMAD.MOV.U32 R12, RZ, RZ, 0x7 ;  /* 0x00000007ff0c7424 */ /* 0x000fe400078e00ff */
[----:B------:R-:W-:-:S07]  /*16f80*/  IMAD.MOV.U32 R2, RZ, RZ, R14 ;  /* 0x000000ffff027224 */ /* 0x000fce00078e000e */
[----:B------:R-:W-:Y:S05]  /*16f90*/  WARPSYNC.COLLECTIVE R15, `(.L_x_1470) ;  /* 0x000000000f087348 */ /* 0x000fea0003c00000 */
[----:B------:R0:W1:Y:S02]  /*16fa0*/  SHFL.IDX P6, R14, R13, R12, R11 ;  /* 0x0000000c0d0e7389 */ /* 0x00006400000c000b */
[----:B01----:R-:W-:Y:S01]  /*16fb0*/  ENDCOLLECTIVE ;  /* 0x000000000000791b */ /* 0x003fe20003800000 */
.L_x_1470:
        /* <DEDUP_REMOVED lines=11> */
.L_x_1471:
[----:B------:R-:W-:Y:S01]  /*17070*/  IMAD.MOV.U32 R2, RZ, RZ, R14 ;  /* 0x000000ffff027224 */ /* 0x000fe200078e000e */
[----:B------:R-:W-:Y:S06]  /*17080*/  BRA `(.L_x_1472) ;  /* 0xffffffb8000c7947 */ /* 0x000fec000383ffff */
.L_x_1365:
[----:B-1----:R1:W2:Y:S02]  /*17090*/  SYNCS.PHASECHK.TRANS64.TRYWAIT P0, [R5+URZ+0x16860], R2 ;  /* 0x01686002050075a7 */ /* 0x0022a4000800017f */
[----:B--2---:R-:W-:Y:S05]  /*170a0*/  @!P0 NANOSLEEP.SYNCS 0x989680 ;  /* 0x009896800000895d */ /* 0x004fea0003900000 */
[----:B------:R-:W2:Y:S02]  /*170b0*/  @!P0 SYNCS.PHASECHK.TRANS64 P0, [R5+URZ+0x16860], R2 ;  /* 0x01686002050085a7 */ /* 0x000ea4000800007f */
[----:B--2---:R-:W-:Y:S05]  /*170c0*/  @!P0 BRA `(.L_x_1365) ;  /* 0xfffffffc00f08947 */ /* 0x004fea000383ffff */
[----:B------:R-:W-:Y:S05]  /*170d0*/  BRA `(.L_x_1473) ;  /* 0xffffffb800647947 */ /* 0x000fea000383ffff */
.L_x_1366:
        /* <DEDUP_REMOVED lines=8> */
.L_x_1475:
[----:B------:R-:W-:Y:S05]  /*17160*/  BSYNC B1 ;  /* 0x0000000000017941 */ /* 0x000fea0003800000 */
.L_x_1474:
[----:B------:R-:W-:Y:S01]  /*17170*/  IMAD.MOV.U32 R13, RZ, RZ, R17 ;  /* 0x000000ffff0d7224 */ /* 0x000fe200078e0011 */
[----:B------:R-:W-:Y:S01]  /*17180*/  ISETP.LT.OR P2, PT, R8, 0x1, P1 ;  /* 0x000000010800780c */ /* 0x000fe20000f41670 */
        /* <DEDUP_REMOVED lines=8> */
.L_x_1476:
[----:B------:R-:W-:Y:S02]  /*17210*/  IMAD.MOV.U32 R13, RZ, RZ, R23 ;  /* 0x000000ffff0d7224 */ /* 0x000fe400078e0017 */
[----:B------:R-:W-:Y:S02]  /*17220*/  IMAD.MOV.U32 R12, RZ, RZ, 0x1 ;  /* 0x00000001ff0c7424 */ /* 0x000fe400078e00ff */
[----:B------:R-:W-:-:S07]  /*17230*/  IMAD.MOV.U32 R2, RZ, RZ, R14 ;  /* 0x000000ffff027224 */ /* 0x000fce00078e000e */
[----:B------:R-:W-:Y:S05]  /*17240*/  WARPSYNC.COLLECTIVE R15, `(.L_x_1477) ;  /* 0x000000000f087348 */ /* 0x000fea0003c00000 */
[----:B------:R0:W1:Y:S02]  /*17250*/  SHFL.IDX P6, R14, R13, R12, R11 ;  /* 0x0000000c0d0e7389 */ /* 0x00006400000c000b */
[----:B01----:R-:W-:Y:S01]  /*17260*/  ENDCOLLECTIVE ;  /* 0x000000000000791b */ /* 0x003fe20003800000 */
.L_x_1477:
        /* <DEDUP_REMOVED lines=12> */
.L_x_1478:
[----:B------:R-:W-:Y:S02]  /*17330*/  IMAD.MOV.U32 R13, RZ, RZ, R23 ;  /* 0x000000ffff0d7224 */ /* 0x000fe400078e0017 */
[----:B------:R-:W-:Y:S02]  /*17340*/  IMAD.MOV.U32 R12, RZ, RZ, 0x2 ;  /* 0x00000002ff0c7424 */ /* 0x000fe400078e00ff */
[----:B------:R-:W-:-:S07]  /*17350*/  IMAD.MOV.U32 R2, RZ, RZ, R14 ;  /* 0x000000ffff027224 */ /* 0x000fce00078e000e */
[----:B------:R-:W-:Y:S05]  /*17360*/  WARPSYNC.COLLECTIVE R15, `(.L_x_1479) ;  /* 0x000000000f087348 */ /* 0x000fea0003c00000 */
[----:B------:R0:W1:Y:S02]  /*17370*/  SHFL.IDX P6, R14, R13, R12, R11 ;  /* 0x0000000c0d0e7389 */ /* 0x00006400000c000b */
[----:B01----:R-:W-:Y:S01]  /*17380*/  ENDCOLLECTIVE ;  /* 0x000000000000791b */ /* 0x003fe20003800000 */
.L_x_1479:
        /* <DEDUP_REMOVED lines=12> */
.L_x_1480:
[----:B------:R-:W-:Y:S02]  /*17450*/  IMAD.MOV.U32 R13, RZ, RZ, R23 ;  /* 0x000000ffff0d7224 */ /* 0x000fe400078e0017 */
[----:B------:R-:W-:Y:S02]  /*17460*/  IMAD.MOV.U32 R12, RZ, RZ, 0x3 ;  /* 0x00000003ff0c7424 */ /* 0x000fe400078e00ff */
[----:B------:R-:W-:-:S07]  /*17470*/  IMAD.MOV.U32 R2, RZ, RZ, R14 ;  /* 0x000000ffff027224 */ /* 0x000fce00078e000e */
[----:B------:R-:W-:Y:S05]  /*17480*/  WARPSYNC.COLLECTIVE R15, `(.L_x_1481) ;  /* 0x000000000f087348 */ /* 0x000fea0003c00000 */
[----:B------:R0:W1:Y:S02]  /*17490*/  SHFL.IDX P6, R14, R13, R12, R11 ;  /* 0x0000000c0d0e7389 */ /* 0x00006400000c000b */
[----:B01----:R-:W-:Y:S01]  /*174a0*/  ENDCOLLECTIVE ;  /* 0x000000000000791b */ /* 0x003fe20003800000 */
.L_x_1481:
        /* <DEDUP_REMOVED lines=12> */
.L_x_1482:
[----:B------:R-:W-:Y:S02]  /*17570*/  IMAD.MOV.U32 R13, RZ, RZ, R23 ;  /* 0x000000ffff0d7224 */ /* 0x000fe400078e0017 */
[----:B------:R-:W-:Y:S02]  /*17580*/  IMAD.MOV.U32 R12, RZ, RZ, 0x4 ;  /* 0x00000004ff0c7424 */ /* 0x000fe400078e00ff */
[----:B------:R-:W-:-:S07]  /*17590*/  IMAD.MOV.U32 R2, RZ, RZ, R14 ;  /* 0x000000ffff027224 */ /* 0x000fce00078e000e */
[----:B------:R-:W-:Y:S05]  /*175a0*/  WARPSYNC.COLLECTIVE R15, `(.L_x_1483) ;  /* 0x000000000f087348 */ /* 0x000fea0003c00000 */
[----:B------:R0:W1:Y:S02]  /*175b0*/  SHFL.IDX P6, R14, R13, R12, R11 ;  /* 0x0000000c0d0e7389 */ /* 0x00006400000c000b */
[----:B01----:R-:W-:Y:S01]  /*175c0*/  ENDCOLLECTIVE ;  /* 0x000000000000791b */ /* 0x003fe20003800000 */
.L_x_1483:
        /* <DEDUP_REMOVED lines=12> */
.L_x_1484:
[----:B------:R-:W-:Y:S02]  /*17690*/  IMAD.MOV.U32 R13, RZ, RZ, R23 ;  /* 0x000000ffff0d7224 */ /* 0x000fe400078e0017 */
[----:B------:R-:W-:Y:S02]  /*176a0*/  IMAD.MOV.U32 R12, RZ, RZ, 0x5 ;  /* 0x00000005ff0c7424 */ /* 0x000fe400078e00ff */
[----:B------:R-:W-:-:S07]  /*176b0*/  IMAD.MOV.U32 R2, RZ, RZ, R14 ;  /* 0x000000ffff027224 */ /* 0x000fce00078e000e */
[----:B------:R-:W-:Y:S05]  /*176c0*/  WARPSYNC.COLLECTIVE R15, `(.L_x_1485) ;  /* 0x000000000f087348 */ /* 0x000fea0003c00000 */
[----:B------:R0:W1:Y:S02]  /*176d0*/  SHFL.IDX P6, R14, R13, R12, R11 ;  /* 0x0000000c0d0e7389 */ /* 0x00006400000c000b */
[----:B01----:R-:W-:Y:S01]  /*176e0*/  ENDCOLLECTIVE ;  /* 0x000000000000791b */ /* 0x003fe20003800000 */
.L_x_1485:
        /* <DEDUP_REMOVED lines=12> */
.L_x_1486:
[----:B------:R-:W-:Y:S02]  /*177b0*/  IMAD.MOV.U32 R13, RZ, RZ, R23 ;  /* 0x000000ffff0d7224 */ /* 0x000fe400078e0017 */
[----:B------:R-:W-:Y:S02]  /*177c0*/  IMAD.MOV.U32 R12, RZ, RZ, 0x6 ;  /* 0x00000006ff0c7424 */ /* 0x000fe400078e00ff */
[----:B------:R-:W-:-:S07]  /*177d0*/  IMAD.MOV.U32 R2, RZ, RZ, R14 ;  /* 0x000000ffff027224 */ /* 0x000fce00078e000e */
[----:B------:R-:W-:Y:S05]  /*177e0*/  WARPSYNC.COLLECTIVE R15, `(.L_x_1487) ;  /* 0x000000000f087348 */ /* 0x000fea0003c00000 */
[----:B------:R0:W1:Y:S02]  /*177f0*/  SHFL.IDX P6, R14, R13, R12, R11 ;  /* 0x0000000c0d0e7389 */ /* 0x00006400000c000b */
[----:B01----:R-:W-:Y:S01]  /*17800*/  ENDCOLLECTIVE ;  /* 0x000000000000791b */ /* 0x003fe20003800000 */
.L_x_1487:
        /* <DEDUP_REMOVED lines=12> */
.L_x_1488:
[----:B------:R-:W-:Y:S02]  /*178d0*/  IMAD.MOV.U32 R13, RZ, RZ, R23 ;  /* 0x000000ffff0d7224 */ /* 0x000fe400078e0017 */
[----:B------:R-:W-:Y:S02]  /*178e0*/  IMAD.MOV.U32 R12, RZ, RZ, 0x7 ;  /* 0x00000007ff0c7424 */ /* 0x000fe400078e00ff */
[----:B------:R-:W-:-:S07]  /*178f0*/  IMAD.MOV.U32 R2, RZ, RZ, R14 ;  /* 0x000000ffff027224 */ /* 0x000fce00078e000e */
[----:B------:R-:W-:Y:S05]  /*17900*/  WARPSYNC.COLLECTIVE R15, `(.L_x_1489) ;  /* 0x000000000f087348 */ /* 0x000fea0003c00000 */
[----:B------:R0:W1:Y:S02]  /*17910*/  SHFL.IDX P6, R14, R13, R12, R11 ;  /* 0x0000000c0d0e7389 */ /* 0x00006400000c000b */
[----:B01----:R-:W-:Y:S01]  /*17920*/  ENDCOLLECTIVE ;  /* 0x000000000000791b */ /* 0x003fe20003800000 */
.L_x_1489:
        /* <DEDUP_REMOVED lines=11> */
.L_x_1490:
[----:B------:R-:W-:Y:S01]  /*179e0*/  IMAD.MOV.U32 R2, RZ, RZ, R14 ;  /* 0x000000ffff027224 */ /* 0x000fe200078e000e */
[----:B------:R-:W-:Y:S06]  /*179f0*/  BRA `(.L_x_1491) ;  /* 0xffffffb400107947 */ /* 0x000fec000383ffff */
.L_x_1374:
[----:B0-----:R0:W1:Y:S02]  /*17a00*/  SYNCS.PHASECHK.TRANS64.TRYWAIT P0, [R0+URZ+0x16860], R3 ;  /* 0x01686003000075a7 */ /* 0x001064000800017f */
[----:B-1----:R-:W-:Y:S05]  /*17a10*/  @!P0 NANOSLEEP.SYNCS 0x989680 ;  /* 0x009896800000895d */ /* 0x002fea0003900000 */
[----:B------:R-:W1:Y:S02]  /*17a20*/  @!P0 SYNCS.PHASECHK.TRANS64 P0, [R0+URZ+0x16860], R3 ;  /* 0x01686003000085a7 */ /* 0x000e64000800007f */
[----:B-1----:R-:W-:Y:S05]  /*17a30*/  @!P0 BRA `(.L_x_1374) ;  /* 0xfffffffc00f08947 */ /* 0x002fea000383ffff */
[----:B------:R-:W-:Y:S05]  /*17a40*/  BRA `(.L_x_1492) ;  /* 0xffffffb800347947 */ /* 0x000fea000383ffff */
.L_x_1375:
        /* <DEDUP_REMOVED lines=8> */
.L_x_1494:
[----:B------:R-:W-:Y:S05]  /*17ad0*/  BSYNC B0 ;  /* 0x0000000000007941 */ /* 0x000fea0003800000 */
.L_x_1493:
[----:B------:R-:W-:Y:S01]  /*17ae0*/  IMAD.MOV.U32 R13, RZ, RZ, R17 ;  /* 0x000000ffff0d7224 */ /* 0x000fe200078e0011 */
[----:B------:R-:W-:Y:S01]  /*17af0*/  ISETP.LT.OR P2, PT, R6, 0x1, P0 ;  /* 0x000000010600780c */ /* 0x000fe20000741670 */
        /* <DEDUP_REMOVED lines=8> */
.L_x_1495:
[----:B------:R-:W-:Y:S02]  /*17b80*/  IMAD R4, R4, 0x2, R22 ;  /* 0x0000000204047824 */ /* 0x000fe400078e0216 */
[----:B------:R-:W-:Y:S02]  /*17b90*/  IMAD.MOV.U32 R13, RZ, RZ, R23 ;  /* 0x000000ffff0d7224 */ /* 0x000fe400078e0017 */
[----:B------:R-:W-:Y:S01]  /*17ba0*/  IMAD.MOV.U32 R12, RZ, RZ, 0x1 ;  /* 0x00000001ff0c7424 */ /* 0x000fe200078e00ff */
[----:B------:R-:W-:-:S13]  /*17bb0*/  IADD3 R2, P1, R14, R5, RZ ;  /* 0x000000050e027210 */ /* 0x000fda0007f3e0ff */
[----:B------:R-:W-:Y:S05]  /*17bc0*/  WARPSYNC.COLLECTIVE R15, `(.L_x_1496) ;  /* 0x000000000f087348 */ /* 0x000fea0003c00000 */
[----:B------:R0:W1:Y:S02]  /*17bd0*/  SHFL.IDX P6, R14, R13, R12, R11 ;  /* 0x0000000c0d0e7389 */ /* 0x00006400000c000b */
[----:B01----:R-:W-:Y:S01]  /*17be0*/  ENDCOLLECTIVE ;  /* 0x000000000000791b */ /* 0x003fe20003800000 */
.L_x_1496:
        /* <DEDUP_REMOVED lines=11> */
.L_x_1497:
[----:B------:R-:W-:Y:S02]  /*17ca0*/  IMAD.MOV.U32 R13, RZ, RZ, R23 ;  /* 0x000000ffff0d7224 */ /* 0x000fe400078e0017 */
[----:B------:R-:W-:Y:S02]  /*17cb0*/  IMAD.MOV.U32 R12, RZ, RZ, 0x2 ;  /* 0x00000002ff0c7424 */ /* 0x000fe400078e00ff */
[----:B------:R-:W-:-:S07]  /*17cc0*/  IMAD.MOV.U32 R9, RZ, RZ, R14 ;  /* 0x000000ffff097224 */ /* 0x000fce00078e000e */
[----:B------:R-:W-:Y:S05]  /*17cd0*/  WARPSYNC.COLLECTIVE R15, `(.L_x_1498) ;  /* 0x000000000f087348 */ /* 0x000fea0003c00000 */
[----:B------:R0:W1:Y:S02]  /*17ce0*/  SHFL.IDX P6, R14, R13, R12, R11 ;  /* 0x0000000c0d0e7389 */ /* 0x00006400000c000b */
[----:B01----:R-:W-:Y:S01]  /*17cf0*/  ENDCOLLECTIVE ;  /* 0x000000000000791b */ /* 0x003fe20003800000 */
.L_x_1498:
        /* <DEDUP_REMOVED lines=12> */
.L_x_1499:
[----:B------:R-:W-:Y:S02]  /*17dc0*/  IMAD.MOV.U32 R13, RZ, RZ, R23 ;  /* 0x000000ffff0d7224 */ /* 0x000fe400078e0017 */
[----:B------:R-:W-:Y:S02]  /*17dd0*/  IMAD.MOV.U32 R12, RZ, RZ, 0x3 ;  /* 0x00000003ff0c7424 */ /* 0x000fe400078e00ff */
[----:B------:R-:W-:-:S07]  /*17de0*/  IMAD.MOV.U32 R10, RZ, RZ, R14 ;  /* 0x000000ffff0a7224 */ /* 0x000fce00078e000e */
[----:B------:R-:W-:Y:S05]  /*17df0*/  WARPSYNC.COLLECTIVE R15, `(.L_x_1500) ;  /* 0x000000000f087348 */ /* 0x000fea0003c00000 */
[----:B------:R0:W1:Y:S02]  /*17e00*/  SHFL.IDX P6, R14, R13, R12, R11 ;  /* 0x0000000c0d0e7389 */ /* 0x00006400000c000b */
[----:B01----:R-:W-:Y:S01]  /*17e10*/  ENDCOLLECTIVE ;  /* 0x000000000000791b */ /* 0x003fe20003800000 */
.L_x_1500:
        /* <DEDUP_REMOVED lines=12> */
.L_x_1501:
[----:B------:R-:W-:Y:S02]  /*17ee0*/  IMAD.MOV.U32 R13, RZ, RZ, R23 ;  /* 0x000000ffff0d7224 */ /* 0x000fe400078e0017 */
[----:B------:R-:W-:Y:S02]  /*17ef0*/  IMAD.MOV.U32 R12, RZ, RZ, 0x4 ;  /* 0x00000004ff0c7424 */ /* 0x000fe400078e00ff */
[----:B------:R-:W-:-:S07]  /*17f00*/  IMAD.MOV.U32 R9, RZ, RZ, R14 ;  /* 0x000000ffff097224 */ /* 0x000fce00078e000e */
[----:B------:R-:W-:Y:S05]  /*17f10*/  WARPSYNC.COLLECTIVE R15, `(.L_x_1502) ;  /* 0x000000000f087348 */ /* 0x000fea0003c00000 */
[----:B------:R0:W1:Y:S02]  /*17f20*/  SHFL.IDX P6, R14, R13, R12, R11 ;  /* 0x0000000c0d0e7389 */ /* 0x00006400000c000b */
[----:B01----:R-:W-:Y:S01]  /*17f30*/  ENDCOLLECTIVE ;  /* 0x000000000000791b */ /* 0x003fe20003800000 */
.L_x_1502:
        /* <DEDUP_REMOVED lines=12> */
.L_x_1503:
[----:B------:R-:W-:Y:S02]  /*18000*/  IMAD.MOV.U32 R13, RZ, RZ, R23 ;  /* 0x000000ffff0d7224 */ /* 0x000fe400078e0017 */
[----:B------:R-:W-:Y:S02]  /*18010*/  IMAD.MOV.U32 R12, RZ, RZ, 0x5 ;  /* 0x00000005ff0c7424 */ /* 0x000fe400078e00ff */
[----:B------:R-:W-:-:S07]  /*18020*/  IMAD.MOV.U32 R10, RZ, RZ, R14 ;  /* 0x000000ffff0a7224 */ /* 0x000fce00078e000e */
[----:B------:R-:W-:Y:S05]  /*18030*/  WARPSYNC.COLLECTIVE R15, `(.L_x_1504) ;  /* 0x000000000f087348 */ /* 0x000fea0003c00000 */
[----:B------:R0:W1:Y:S02]  /*18040*/  SHFL.IDX P6, R14, R13, R12, R11 ;  /* 0x0000000c0d0e7389 */ /* 0x00006400000c000b */
[----:B01----:R-:W-:Y:S01]  /*18050*/  ENDCOLLECTIVE ;  /* 0x000000000000791b */ /* 0x003fe20003800000 */
.L_x_1504:
        /* <DEDUP_REMOVED lines=12> */
.L_x_1505:
[----:B------:R-:W-:Y:S02]  /*18120*/  IMAD.MOV.U32 R13, RZ, RZ, R23 ;  /* 0x000000ffff0d7224 */ /* 0x000fe400078e0017 */
[----:B------:R-:W-:Y:S02]  /*18130*/  IMAD.MOV.U32 R12, RZ, RZ, 0x6 ;  /* 0x00000006ff0c7424 */ /* 0x000fe400078e00ff */
[----:B------:R-:W-:-:S07]  /*18140*/  IMAD.MOV.U32 R9, RZ, RZ, R14 ;  /* 0x000000ffff097224 */ /* 0x000fce00078e000e */
[----:B------:R-:W-:Y:S05]  /*18150*/  WARPSYNC.COLLECTIVE R15, `(.L_x_1506) ;  /* 0x000000000f087348 */ /* 0x000fea0003c00000 */
[----:B------:R0:W1:Y:S02]  /*18160*/  SHFL.IDX P6, R14, R13, R12, R11 ;  /* 0x0000000c0d0e7389 */ /* 0x00006400000c000b */
[----:B01----:R-:W-:Y:S01]  /*18170*/  ENDCOLLECTIVE ;  /* 0x000000000000791b */ /* 0x003fe20003800000 */
.L_x_1506:
        /* <DEDUP_REMOVED lines=12> */
.L_x_1507:
[----:B------:R-:W-:Y:S02]  /*18240*/  IMAD.MOV.U32 R13, RZ, RZ, R23 ;  /* 0x000000ffff0d7224 */ /* 0x000fe400078e0017 */
[----:B------:R-:W-:Y:S01]  /*18250*/  IMAD.MOV.U32 R12, RZ, RZ, 0x7 ;  /* 0x00000007ff0c7424 */ /* 0x000fe200078e00ff */
[----:B------:R-:W-:-:S13]  /*18260*/  IADD3 R2, P1, R14, R5, RZ ;  /* 0x000000050e027210 */ /* 0x000fda0007f3e0ff */
[----:B------:R-:W-:Y:S05]  /*18270*/  WARPSYNC.COLLECTIVE R15, `(.L_x_1508) ;  /* 0x000000000f087348 */ /* 0x000fea0003c00000 */
[----:B------:R0:W1:Y:S02]  /*18280*/  SHFL.IDX P6, R14, R13, R12, R11 ;  /* 0x0000000c0d0e7389 */ /* 0x00006400000c000b */
[----:B01----:R-:W-:Y:S01]  /*18290*/  ENDCOLLECTIVE ;  /* 0x000000000000791b */ /* 0x003fe20003800000 */
.L_x_1508:
        /* <DEDUP_REMOVED lines=10> */
.L_x_1509:
[----:B------:R-:W-:Y:S05]  /*18340*/  BRA `(.L_x_1510) ;  /* 0xffffffb000e87947 */ /* 0x000fea000383ffff */
.L_x_1380:
        /* <DEDUP_REMOVED lines=8> */
.L_x_1512:
[----:B------:R-:W-:Y:S05]  /*183d0*/  BSYNC B0 ;  /* 0x0000000000007941 */ /* 0x000fea0003800000 */
.L_x_1511:
[----:B------:R-:W-:Y:S02]  /*183e0*/  IMAD.MOV.U32 R13, RZ, RZ, R16 ;  /* 0x000000ffff0d7224 */ /* 0x000fe400078e0010 */
        /* <DEDUP_REMOVED lines=8> */
.L_x_1513:
[----:B------:R-:W-:Y:S02]  /*18470*/  ULDC UR4, c[0x0][0xc3c] ;  /* 0x00030f0000047ab9 */ /* 0x000fe40000000800 */
[----:B------:R-:W-:-:S13]  /*18480*/  ISETP.GE.OR P1, PT, R7, UR4, !P0 ;  /* 0x0000000407007c0c */ /* 0x000fda000c726670 */
[----:B------:R-:W0:Y:S01]  /*18490*/  @!P1 LDC.64 R2, c[0x0][0xc80] ;  /* 0x00032000ff029b82 */ /* 0x000e220000000a00 */
[----:B------:R-:W-:Y:S02]  /*184a0*/  IMAD.MOV.U32 R17, RZ, RZ, RZ ;  /* 0x000000ffff117224 */ /* 0x000fe400078e00ff */
[----:B------:R-:W-:Y:S02]  /*184b0*/  IMAD.MOV.U32 R11, RZ, RZ, RZ ;  /* 0x000000ffff0b7224 */ /* 0x000fe400078e00ff */
[----:B------:R-:W-:Y:S02]  /*184c0*/  IMAD.MOV.U32 R5, RZ, RZ, R14 ;  /* 0x000000ffff057224 */ /* 0x000fe400078e000e */
[----:B0-----:R-:W-:-:S06]  /*184d0*/  @!P1 IMAD.WIDE R2, R7, 0x4, R2 ;  /* 0x0000000407029825 */ /* 0x001fcc00078e0202 */
[----:B------:R-:W2:Y:S01]  /*184e0*/  @!P1 LDG.E R2, desc[UR52][R2.64] ;  /* 0x0000003402029981 */ /* 0x000ea2000c1e1900 */
[C---:B------:R-:W-:Y:S02]  /*184f0*/  ISETP.GE.U32.AND P2, PT, R8.reuse, 0x2, PT ;  /* 0x000000020800780c */ /* 0x040fe40003f46070 */
[C---:B------:R-:W-:Y:S02]  /*18500*/  ISETP.GE.U32.AND P3, PT, R8.reuse, 0x4, PT ;  /* 0x000000040800780c */ /* 0x040fe40003f66070 */
[C---:B------:R-:W-:Y:S02]  /*18510*/  ISETP.GE.U32.AND P4, PT, R8.reuse, 0x8, PT ;  /* 0x000000080800780c */ /* 0x040fe40003f86070 */
[C---:B------:R-:W-:Y:S01]  /*18520*/  ISETP.GE.U32.AND P5, PT, R8.reuse, 0x10, PT ;  /* 0x000000100800780c */ /* 0x040fe20003fa6070 */
[----:B--2---:R-:W-:Y:S01]  /*18530*/  @!P1 IMAD.MOV.U32 R17, RZ, RZ, R2 ;  /* 0x000000ffff119224 */ /* 0x004fe200078e0002 */
[----:B------:R-:W-:-:S03]  /*18540*/  ISETP.NE.AND P1, PT, R8, RZ, PT ;  /* 0x000000ff0800720c */ /* 0x000fc60003f25270 */
[----:B------:R-:W-:-:S10]  /*18550*/  IMAD.MOV.U32 R13, RZ, RZ, R17 ;  /* 0x000000ffff0d7224 */ /* 0x000fd400078e0011 */
[----:B------:R-:W-:Y:S05]  /*18560*/  WARPSYNC.COLLECTIVE R15, `(.L_x_1514) ;  /* 0x000000000f087348 */ /* 0x000fea0003c00000 */
[----:B------:R0:W1:Y:S02]  /*18570*/  SHFL.UP P6, R14, R13, R12, R11 ;  /* 0x0400000c0d0e7389 */ /* 0x00006400000c000b */
[----:B01----:R-:W-:Y:S01]  /*18580*/  ENDCOLLECTIVE ;  /* 0x000000000000791b */ /* 0x003fe20003800000 */
.L_x_1514:
[----:B------:R-:W-:Y:S01]  /*18590*/  IMAD.MOV.U32 R12, RZ, RZ, 0x2 ;  /* 0x00000002ff0c7424 */ /* 0x000fe200078e00ff */
[----:B------:R-:W-:-:S05]  /*185a0*/  SEL R4, R14, RZ, P1 ;  /* 0x000000ff0e047207 */ /* 0x000fca0000800000 */
[----:B------:R-:W-:-:S04]  /*185b0*/  IMAD.IADD R4, R17, 0x1, R4 ;  /* 0x0000000111047824 */ /* 0x000fc800078e0204 */
[----:B------:R-:W-:-:S07]  /*185c0*/  IMAD.MOV.U32 R13, RZ, RZ, R4 ;  /* 0x000000ffff0d7224 */ /* 0x000fce00078e0004 */
[----:B------:R-:W-:Y:S05]  /*185d0*/  WARPSYNC.COLLECTIVE R15, `(.L_x_1515) ;  /* 0x000000000f087348 */ /* 0x000fea0003c00000 */
[----:B------:R0:W1:Y:S02]  /*185e0*/  SHFL.UP P6, R14, R13, R12, R11 ;  /* 0x0400000c0d0e7389 */ /* 0x00006400000c000b */
[----:B01----:R-:W-:Y:S01]  /*185f0*/  ENDCOLLECTIVE ;  /* 0x000000000000791b */ /* 0x003fe20003800000 */
.L_x_1515:
[----:B------:R-:W-:Y:S01]  /*18600*/  IMAD.MOV.U32 R12, RZ, RZ, 0x4 ;  /* 0x00000004ff0c7424 */ /* 0x000fe200078e00ff */
[----:B------:R-:W-:-:S05]  /*18610*/  SEL R3, R14, RZ, P2 ;  /* 0x000000ff0e037207 */ /* 0x000fca0001000000 */
[----:B------:R-:W-:-:S04]  /*18620*/  IMAD.IADD R6, R4, 0x1, R3 ;  /* 0x0000000104067824 */ /* 0x000fc800078e0203 */
[----:B------:R-:W-:-:S07]  /*18630*/  IMAD.MOV.U32 R13, RZ, RZ, R6 ;  /* 0x000000ffff0d7224 */ /* 0x000fce00078e0006 */
[----:B------:R-:W-:Y:S05]  /*18640*/  WARPSYNC.COLLECTIVE R15, `(.L_x_1516) ;  /* 0x000000000f087348 */ /* 0x000fea0003c00000 */
[----:B------:R0:W1:Y:S02]  /*18650*/  SHFL.UP P6, R14, R13, R12, R11 ;  /* 0x0400000c0d0e7389 */ /* 0x00006400000c000b */
[----:B01----:R-:W-:Y:S01]  /*18660*/  ENDCOLLECTIVE ;  /* 0x000000000000791b */ /* 0x003fe20003800000 */
.L_x_1516:
[----:B------:R-:W-:Y:S01]  /*18670*/  IMAD.MOV.U32 R12, RZ, RZ, 0x8 ;  /* 0x00000008ff0c7424 */ /* 0x000fe200078e00ff */
[----:B------:R-:W-:-:S05]  /*18680*/  SEL R3, R14, RZ, P3 ;  /* 0x000000ff0e037207 */ /* 0x000fca0001800000 */
[----:B------:R-:W-:-:S04]  /*18690*/  IMAD.IADD R2, R6, 0x1, R3 ;  /* 0x0000000106027824 */ /* 0x000fc800078e0203 */
[----:B------:R-:W-:-:S07]  /*186a0*/  IMAD.MOV.U32 R13, RZ, RZ, R2 ;  /* 0x000000ffff0d7224 */ /* 0x000fce00078e0002 */
[----:B------:R-:W-:Y:S05]  /*186b0*/  WARPSYNC.COLLECTIVE R15, `(.L_x_1517) ;  /* 0x000000000f087348 */ /* 0x000fea0003c00000 */
[----:B------:R0:W1:Y:S02]  /*186c0*/  SHFL.UP P6, R14, R13, R12, R11 ;  /* 0x0400000c0d0e7389 */ /* 0x00006400000c000b */
[----:B01----:R-:W-:Y:S01]  /*186d0*/  ENDCOLLECTIVE ;  /* 0x000000000000791b */ /* 0x003fe20003800000 */
.L_x_1517:
[----:B------:R-:W-:Y:S01]  /*186e0*/  IMAD.MOV.U32 R12, RZ, RZ, 0x10 ;  /* 0x00000010ff0c7424 */ /* 0x000fe200078e00ff */
[----:B------:R-:W-:-:S05]  /*186f0*/  SEL R3, R14, RZ, P4 ;  /* 0x000000ff0e037207 */ /* 0x000fca0002000000 */
[----:B------:R-:W-:-:S04]  /*18700*/  IMAD.IADD R3, R2, 0x1, R3 ;  /* 0x0000000102037824 */ /* 0x000fc800078e0203 */
[----:B------:R-:W-:-:S07]  /*18710*/  IMAD.MOV.U32 R13, RZ, RZ, R3 ;  /* 0x000000ffff0d7224 */ /* 0x000fce00078e0003 */
[----:B------:R-:W-:Y:S05]  /*18720*/  WARPSYNC.COLLECTIVE R15, `(.L_x_1518) ;  /* 0x000000000f087348 */ /* 0x000fea0003c00000 */
[----:B------:R0:W1:Y:S02]  /*18730*/  SHFL.UP P6, R14, R13, R12, R11 ;  /* 0x0400000c0d0e7389 */ /* 0x00006400000c000b */
[----:B01----:R-:W-:Y:S01]  /*18740*/  ENDCOLLECTIVE ;  /* 0x000000000000791b */ /* 0x003fe20003800000 */
.L_x_1518:
        /* <DEDUP_REMOVED lines=8> */
.L_x_1519:
[----:B------:R-:W-:Y:S05]  /*187d0*/  BRA `(.L_x_1520) ;  /* 0xffffffb000f07947 */ /* 0x000fea000383ffff */
.L_x_1385:
        /* <DEDUP_REMOVED lines=8> */
.L_x_1522:
[----:B------:R-:W-:Y:S05]  /*18860*/  BSYNC B0 ;  /* 0x0000000000007941 */ /* 0x000fea0003800000 */
.L_x_1521:
        /* <DEDUP_REMOVED lines=8> */
.L_x_1523:
[----:B------:R-:W-:Y:S01]  /*188f0*/  IMAD.MOV.U32 R12, RZ, RZ, 0x4 ;  /* 0x00000004ff0c7424 */ /* 0x000fe200078e00ff */
[----:B------:R-:W-:-:S05]  /*18900*/  SEL R2, R14, RZ, P2 ;  /* 0x000000ff0e027207 */ /* 0x000fca0001000000 */
[----:B------:R-:W-:-:S04]  /*18910*/  IMAD.IADD R2, R13, 0x1, R2 ;  /* 0x000000010d027824 */ /* 0x000fc800078e0202 */
[----:B------:R-:W-:-:S07]  /*18920*/  IMAD.MOV.U32 R13, RZ, RZ, R2 ;  /* 0x000000ffff0d7224 */ /* 0x000fce00078e0002 */
[----:B------:R-:W-:Y:S05]  /*18930*/  WARPSYNC.COLLECTIVE R15, `(.L_x_1524) ;  /* 0x000000000f087348 */ /* 0x000fea0003c00000 */
[----:B------:R0:W1:Y:S02]  /*18940*/  SHFL.UP P6, R14, R13, R12, R11 ;  /* 0x0400000c0d0e7389 */ /* 0x00006400000c000b */
[----:B01----:R-:W-:Y:S01]  /*18950*/  ENDCOLLECTIVE ;  /* 0x000000000000791b */ /* 0x003fe20003800000 */
.L_x_1524:
[----:B------:R-:W-:Y:S01]  /*18960*/  IMAD.MOV.U32 R12, RZ, RZ, 0x8 ;  /* 0x00000008ff0c7424 */ /* 0x000fe200078e00ff */
[----:B------:R-:W-:-:S05]  /*18970*/  SEL R3, R14, RZ, P3 ;  /* 0x000000ff0e037207 */ /* 0x000fca0001800000 */
[----:B------:R-:W-:-:S04]  /*18980*/  IMAD.IADD R3, R2, 0x1, R3 ;  /* 0x0000000102037824 */ /* 0x000fc800078e0203 */
[----:B------:R-:W-:-:S07]  /*18990*/  IMAD.MOV.U32 R13, RZ, RZ, R3 ;  /* 0x000000ffff0d7224 */ /* 0x000fce00078e0003 */
[----:B------:R-:W-:Y:S05]  /*189a0*/  WARPSYNC.COLLECTIVE R15, `(.L_x_1525) ;  /* 0x000000000f087348 */ /* 0x000fea0003c00000 */
[----:B------:R0:W1:Y:S02]  /*189b0*/  SHFL.UP P6, R14, R13, R12, R11 ;  /* 0x0400000c0d0e7389 */ /* 0x00006400000c000b */
[----:B01----:R-:W-:Y:S01]  /*189c0*/  ENDCOLLECTIVE ;  /* 0x000000000000791b */ /* 0x003fe20003800000 */
.L_x_1525:
[----:B------:R-:W-:Y:S01]  /*189d0*/  IMAD.MOV.U32 R12, RZ, RZ, 0x10 ;  /* 0x00000010ff0c7424 */ /* 0x000fe200078e00ff */
[----:B------:R-:W-:-:S05]  /*189e0*/  SEL R4, R14, RZ, P4 ;  /* 0x000000ff0e047207 */ /* 0x000fca0002000000 */
[----:B------:R-:W-:-:S04]  /*189f0*/  IMAD.IADD R4, R3, 0x1, R4 ;  /* 0x0000000103047824 */ /* 0x000fc800078e0204 */
[----:B------:R-:W-:-:S07]  /*18a00*/  IMAD.MOV.U32 R13, RZ, RZ, R4 ;  /* 0x000000ffff0d7224 */ /* 0x000fce00078e0004 */
[----:B------:R-:W-:Y:S05]  /*18a10*/  WARPSYNC.COLLECTIVE R15, `(.L_x_1526) ;  /* 0x000000000f087348 */ /* 0x000fea0003c00000 */
[----:B------:R0:W1:Y:S02]  /*18a20*/  SHFL.UP P6, R14, R13, R12, R11 ;  /* 0x0400000c0d0e7389 */ /* 0x00006400000c000b */
[----:B01----:R-:W-:Y:S01]  /*18a30*/  ENDCOLLECTIVE ;  /* 0x000000000000791b */ /* 0x003fe20003800000 */
.L_x_1526:
        /* <DEDUP_REMOVED lines=8> */
.L_x_1527:
[----:B------:R-:W-:Y:S05]  /*18ac0*/  BRA `(.L_x_1528) ;  /* 0xffffffb000d07947 */ /* 0x000fea000383ffff */
.L_x_1387:
[----:B------:R-:W-:Y:S01]  /*18ad0*/  BSSY B0, `(.L_x_1529) ;  /* 0x0000006000007945 */ /* 0x000fe20003800000 */
[----:B------:R-:W-:Y:S01]  /*18ae0*/  PLOP3.LUT P6, PT, P6, PT, PT, 0x8, 0x0 ;  /* 0x000000000000781c */ /* 0x000fe200037ce170 */
[----:B------:R-:W-:-:S12]  /*18af0*/  IMAD.MOV.U32 R15, RZ, RZ, -0x1 ;  /* 0xffffffffff0f7424 */ /* 0x000fd800078e00ff */
[----:B01----:R-:W-:Y:S05]  /*18b00*/  WARPSYNC.COLLECTIVE R15, `(.L_x_1530) ;  /* 0x000000000f087348 */ /* 0x003fea0003c00000 */
[----:B------:R-:W-:Y:S01]  /*18b10*/  VOTE.ANY R14, PT, P6 ;  /* 0x00000000000e7806 */ /* 0x000fe200030e0100 */
[----:B01----:R-:W-:Y:S06]  /*18b20*/  ENDCOLLECTIVE ;  /* 0x000000000000791b */ /* 0x003fec0003800000 */
.L_x_1530:
[----:B------:R-:W-:Y:S05]  /*18b30*/  BSYNC B0 ;  /* 0x0000000000007941 */ /* 0x000fea0003800000 */
.L_x_1529:
        /* <DEDUP_REMOVED lines=9> */
.L_x_1531:
[----:B------:R-:W-:Y:S01]  /*18bd0*/  IMAD.MOV.U32 R17, RZ, RZ, R14 ;  /* 0x000000ffff117224 */ /* 0x000fe200078e000e */
[----:B------:R-:W-:Y:S06]  /*18be0*/  BRA `(.L_x_1532) ;  /* 0xffffffb000c07947 */ /* 0x000fec000383ffff */
.L_x_1389:
[----:B------:R-:W-:Y:S01]  /*18bf0*/  BSSY B0, `(.L_x_1533) ;  /* 0x0000007000007945 */ /* 0x000fe20003800000 */
[----:B------:R-:W-:Y:S02]  /*18c00*/  IMAD.MOV.U32 R13, RZ, RZ, R3 ;  /* 0x000000ffff0d7224 */ /* 0x000fe400078e0003 */
[----:B------:R-:W-:Y:S02]  /*18c10*/  IMAD.MOV.U32 R11, RZ, RZ, 0x1f ;  /* 0x0000001fff0b7424 */ /* 0x000fe400078e00ff */
[----:B------:R-:W-:-:S07]  /*18c20*/  IMAD.MOV.U32 R15, RZ, RZ, -0x1 ;  /* 0xffffffffff0f7424 */ /* 0x000fce00078e00ff */
[----:B0123--:R-:W-:Y:S05]  /*18c30*/  WARPSYNC.COLLECTIVE R15, `(.L_x_1534) ;  /* 0x000000000f087348 */ /* 0x00ffea0003c00000 */
[----:B------:R4:W0:Y:S02]  /*18c40*/  SHFL.IDX P6, R14, R13, R12, R11 ;  /* 0x0000000c0d0e7389 */ /* 0x00082400000c000b */
[----:B01234-:R-:W-:Y:S01]  /*18c50*/  ENDCOLLECTIVE ;  /* 0x000000000000791b */ /* 0x01ffe20003800000 */
.L_x_1534:
[----:B------:R-:W-:Y:S05]  /*18c60*/  BSYNC B0 ;  /* 0x0000000000007941 */ /* 0x000fea0003800000 */
.L_x_1533:
[----:B------:R-:W-:Y:S05]  /*18c70*/  BRA `(.L_x_1388) ;  /* 0xffffffb000b87947 */ /* 0x000fea000383ffff */
.L_x_1393:
[----:B0-----:R0:W3:Y:S02]  /*18c80*/  SYNCS.PHASECHK.TRANS64.TRYWAIT P0, [R5+URZ+0x16820], R0 ;  /* 0x01682000050075a7 */ /* 0x0010e4000800017f */
[----:B---3--:R-:W-:Y:S05]  /*18c90*/  @!P0 NANOSLEEP.SYNCS 0x989680 ;  /* 0x009896800000895d */ /* 0x008fea0003900000 */
[----:B------:R-:W3:Y:S02]  /*18ca0*/  @!P0 SYNCS.PHASECHK.TRANS64 P0, [R5+URZ+0x16820], R0 ;  /* 0x01682000050085a7 */ /* 0x000ee4000800007f */
[----:B---3--:R-:W-:Y:S05]  /*18cb0*/  @!P0 BRA `(.L_x_1393) ;  /* 0xfffffffc00f08947 */ /* 0x008fea000383ffff */
[----:B------:R-:W-:Y:S05]  /*18cc0*/  BRA `(.L_x_1535) ;  /* 0xffffffb800307947 */ /* 0x000fea000383ffff */
.L_x_1394:
        /* <DEDUP_REMOVED lines=11> */
.L_x_1537:
[----:B------:R-:W-:Y:S05]  /*18d80*/  BSYNC B0 ;  /* 0x0000000000007941 */ /* 0x000fea0003800000 */
.L_x_1536:
[----:B------:R-:W-:Y:S05]  /*18d90*/  BRA `(.L_x_1538) ;  /* 0xffffffb800187947 */ /* 0x000fea000383ffff */
.L_x_1397:
[----:B------:R-:W-:Y:S01]  /*18da0*/  BSSY B1, `(.L_x_1539) ;  /* 0x0000006000017945 */ /* 0x000fe20003800000 */
[----:B------:R-:W-:-:S07]  /*18db0*/  IMAD.MOV.U32 R15, RZ, RZ, -0x1 ;  /* 0xffffffffff0f7424 */ /* 0x000fce00078e00ff */
[----:B012---:R-:W-:Y:S05]  /*18dc0*/  WARPSYNC.COLLECTIVE R15, `(.L_x_1540) ;  /* 0x000000000f0c7348 */ /* 0x007fea0003c00000 */
[----:B------:R-:W-:Y:S02]  /*18dd0*/  ELECT P6, UR62, PT ;  /* 0x00000000003e782f */ /* 0x000fe400038c0000 */
[----:B------:R-:W-:Y:S01]  /*18de0*/  MOV R14, UR62 ;  /* 0x0000003e000e7c02 */ /* 0x000fe20008000f00 */
[----:B012---:R-:W-:Y:S10]  /*18df0*/  ENDCOLLECTIVE ;  /* 0x000000000000791b */ /* 0x007ff40003800000 */
.L_x_1540:
[----:B------:R-:W-:Y:S05]  /*18e00*/  BSYNC B1 ;  /* 0x0000000000017941 */ /* 0x000fea0003800000 */
.L_x_1539:
[----:B------:R-:W-:Y:S05]  /*18e10*/  BRA `(.L_x_1541) ;  /* 0xffffffb800107947 */ /* 0x000fea000383ffff */
.L_x_1399:
[----:B0-----:R0:W3:Y:S02]  /*18e20*/  SYNCS.PHASECHK.TRANS64.TRYWAIT P1, [R3+URZ+0x16840], R2 ;  /* 0x01684002030075a7 */ /* 0x0010e4000802017f */
[----:B---3--:R-:W-:Y:S05]  /*18e30*/  @!P1 NANOSLEEP.SYNCS 0x989680 ;  /* 0x009896800000995d */ /* 0x008fea0003900000 */
[----:B------:R-:W3:Y:S02]  /*18e40*/  @!P1 SYNCS.PHASECHK.TRANS64 P1, [R3+URZ+0x16840], R2 ;  /* 0x01684002030095a7 */ /* 0x000ee4000802007f */
[----:B---3--:R-:W-:Y:S05]  /*18e50*/  @!P1 BRA `(.L_x_1399) ;  /* 0xfffffffc00f09947 */ /* 0x008fea000383ffff */
[----:B------:R-:W-:Y:S05]  /*18e60*/  BRA `(.L_x_1542) ;  /* 0xffffffb800307947 */ /* 0x000fea000383ffff */
.L_x_1401:
[----:B---3--:R3:W4:Y:S02]  /*18e70*/  SYNCS.PHASECHK.TRANS64.TRYWAIT P1, [R5+URZ+0x16840], R0 ;  /* 0x01684000050075a7 */ /* 0x008724000802017f */
[----:B----4-:R-:W-:Y:S05]  /*18e80*/  @!P1 NANOSLEEP.SYNCS 0x989680 ;  /* 0x009896800000995d */ /* 0x010fea0003900000 */
[----:B------:R-:W4:Y:S02]  /*18e90*/  @!P1 SYNCS.PHASECHK.TRANS64 P1, [R5+URZ+0x16840], R0 ;  /* 0x01684000050095a7 */ /* 0x000f24000802007f */
[----:B----4-:R-:W-:Y:S05]  /*18ea0*/  @!P1 BRA `(.L_x_1401) ;  /* 0xfffffffc00f09947 */ /* 0x010fea000383ffff */
[----:B------:R-:W-:Y:S05]  /*18eb0*/  BRA `(.L_x_1543) ;  /* 0xffffffb8003c7947 */ /* 0x000fea000383ffff */
.L_x_1403:
[----:B----4-:R4:W0:Y:S02]  /*18ec0*/  SYNCS.PHASECHK.TRANS64.TRYWAIT P1, [R3+URZ+0x16860], R2 ;  /* 0x01686002030075a7 */ /* 0x010824000802017f */
[----:B0-----:R-:W-:Y:S05]  /*18ed0*/  @!P1 NANOSLEEP.SYNCS 0x989680 ;  /* 0x009896800000995d */ /* 0x001fea0003900000 */
[----:B------:R-:W0:Y:S02]  /*18ee0*/  @!P1 SYNCS.PHASECHK.TRANS64 P1, [R3+URZ+0x16860], R2 ;  /* 0x01686002030095a7 */ /* 0x000e24000802007f */
[----:B0-----:R-:W-:Y:S05]  /*18ef0*/  @!P1 BRA `(.L_x_1403) ;  /* 0xfffffffc00f09947 */ /* 0x001fea000383ffff */
[----:B------:R-:W-:Y:S05]  /*18f00*/  BRA `(.L_x_1544) ;  /* 0xffffffb800387947 */ /* 0x000fea000383ffff */
.L_x_1545:
        /* <DEDUP_REMOVED lines=15> */
.L_x_3109:


//--------------------- .text._ZN7cutlass13device_kernelIN5flash11enable_sm90INS1_16FlashAttnFwdSm90INS1_25CollectiveMainloopFwdSm90ILi2EN4cute5tupleIJNS5_1CILi1EEES8_S8_EEENS6_IJNS7_ILi192EEENS7_ILi128EEENS7_ILi64EEEEEELi64ENS_10bfloat16_tEfNS_4arch4Sm90ELb0ELb1ELb0ELb1ELb1ELb1ELb0ELb1ELb1ELb1ELb0ELb0EEENS1_21CollectiveEpilogueFwdINS6_IJSA_SC_SB_EEES9_SE_SG_Li384ELb1ELb1ELb0ELb0EEENS1_36VarlenDynamicPersistentTileSchedulerILi192ELi128ELi384ELi128ELb0ELb1ELb1ELb1ELb0ELb1EEEEEEEEEvNT_6ParamsE --------------------------
	.section	.text._ZN7cutlass13device_kernelIN5flash11enable_sm90INS1_16FlashAttnFwdSm90INS1_25CollectiveMainloopFwdSm90ILi2EN4cute5tupleIJNS5_1CILi1EEES8_S8_EEENS6_IJNS7_ILi192EEENS7_ILi128EEENS7_ILi64EEEEEELi64ENS_10bfloat16_tEfNS_4arch4Sm90ELb0ELb1ELb0ELb1ELb1ELb1ELb0ELb1ELb1ELb1ELb0ELb0EEENS1_21CollectiveEpilogueFwdINS6_IJSA_SC_SB_EEES9_SE_SG_Li384ELb1ELb1ELb0ELb0EEENS1_36VarlenDynamicPersistentTileSchedulerILi192ELi128ELi384ELi128ELb0ELb1ELb1ELb1ELb0ELb1EEEEEEEEEvNT_6ParamsE,"ax",@progbits
	.align	128
.text._ZN7cutlass13device_kernelIN5flash11enable_sm90INS1_16FlashAttnFwdSm90INS1_25CollectiveMainloopFwdSm90ILi2EN4cute5tupleIJNS5_1CILi1EEES8_S8_EEENS6_IJNS7_ILi192EEENS7_ILi128EEENS7_ILi64EEEEEELi64ENS_10bfloat16_tEfNS_4arch4Sm90ELb0ELb1ELb0ELb1ELb1ELb1ELb0ELb1ELb1ELb1ELb0ELb0EEENS1_21CollectiveEpilogueFwdINS6_IJSA_SC_SB_EEES9_SE_SG_Li384ELb1ELb1ELb0ELb0EEENS1_36VarlenDynamicPersistentTileSchedulerILi192ELi128ELi384ELi128ELb0ELb1ELb1ELb1ELb0ELb1EEEEEEEEEvNT_6ParamsE:
        .type           _ZN7cutlass13device_kernelIN5flash11enable_sm90INS1_16FlashAttnFwdSm90INS1_25CollectiveMainloopFwdSm90ILi2EN4cute5tupleIJNS5_1CILi1EEES8_S8_EEENS6_IJNS7_ILi192EEENS7_ILi128EEENS7_ILi64EEEEEELi64ENS_10bfloat16_tEfNS_4arch4Sm90ELb0ELb1ELb0ELb1ELb1ELb1ELb0ELb1ELb1ELb1ELb0ELb0EEENS1_21CollectiveEpilogueFwdINS6_IJSA_SC_SB_EEES9_SE_SG_Li384ELb1ELb1ELb0ELb0EEENS1_36VarlenDynamicPersistentTileSchedulerILi192ELi128ELi384ELi128ELb0ELb1ELb1ELb1ELb0ELb1EEEEEEEEEvNT_6ParamsE,@function
        .size           _ZN7cutlass13device_kernelIN5flash11enable_sm90INS1_16FlashAttnFwdSm90INS1_25CollectiveMainloopFwdSm90ILi2EN4cute5tupleIJNS5_1CILi1EEES8_S8_EEENS6_IJNS7_ILi192EEENS7_ILi128EEENS7_ILi64EEEEEELi64ENS_10bfloat16_tEfNS_4arch4Sm90ELb0ELb1ELb0ELb1ELb1ELb1ELb0ELb1ELb1ELb1ELb0ELb0EEENS1_21CollectiveEpilogueFwdINS6_IJSA_SC_SB_EEES9_SE_SG_Li384ELb1ELb1ELb0ELb0EEENS1_36VarlenDynamicPersistentTileSchedulerILi192ELi128ELi384ELi128ELb0ELb1ELb1ELb1ELb0ELb1EEEEEEEEEvNT_6ParamsE,(.L_x_3110 - _ZN7cutlass13device_kernelIN5flash11enable_sm90INS1_16FlashAttnFwdSm90INS1_25CollectiveMainloopFwdSm90ILi2EN4cute5tupleIJNS5_1CILi1EEES8_S8_EEENS6_IJNS7_ILi192EEENS7_ILi128EEENS7_ILi64EEEEEELi64ENS_10bfloat16_tEfNS_4arch4Sm90ELb0ELb1ELb0ELb1ELb1ELb1ELb0ELb1ELb1ELb1ELb0ELb0EEENS1_21CollectiveEpilogueFwdINS6_IJSA_SC_SB_EEES9_SE_SG_Li384ELb1ELb1ELb0ELb0EEENS1_36VarlenDynamicPersistentTileSchedulerILi192ELi128ELi384ELi128ELb0ELb1ELb1ELb1ELb0ELb1EEEEEEEEEvNT_6ParamsE)
        .other          _ZN7cutlass13device_kernelIN5flash11enable_sm90INS1_16FlashAttnFwdSm90INS1_25CollectiveMainloopFwdSm90ILi2EN4cute5tupleIJNS5_1CILi1EEES8_S8_EEENS6_IJNS7_ILi192EEENS7_ILi128EEENS7_ILi64EEEEEELi64ENS_10bfloat16_tEfNS_4arch4Sm90ELb0ELb1ELb0ELb1ELb1ELb1ELb0ELb1ELb1ELb1ELb0ELb0EEENS1_21CollectiveEpilogueFwdINS6_IJSA_SC_SB_EEES9_SE_SG_Li384ELb1ELb1ELb0ELb0EEENS1_36VarlenDynamicPersistentTileSchedulerILi192ELi128ELi384ELi128ELb0ELb1ELb1ELb1ELb0ELb1EEEEEEEEEvNT_6ParamsE,@"STO_CUDA_ENTRY STV_DEFAULT"
_ZN7cutlass13device_kernelIN5flash11enable_sm90INS1_16FlashAttnFwdSm90INS1_25CollectiveMainloopFwdSm90ILi2EN4cute5tupleIJNS5_1CILi1EEES8_S8_EEENS6_IJNS7_ILi192EEENS7_ILi128EEENS7_ILi64EEEEEELi64ENS_10bfloat16_tEfNS_4arch4Sm90ELb0ELb1ELb0ELb1ELb1ELb1ELb0ELb1ELb1ELb1ELb0ELb0EEENS1_21CollectiveEpilogueFwdINS6_IJSA_SC_SB_EEES9_SE_SG_Li384ELb1ELb1ELb0ELb0EEENS1_36VarlenDynamicPersistentTileSchedulerILi192ELi128ELi384ELi128ELb0ELb1ELb1ELb1ELb0ELb1EEEEEEEEEvNT_6ParamsE:
        /* <DEDUP_REMOVED lines=18> */
.L_x_1547:
[----:B------:R-:W-:Y:S05]  /*0120*/  BSYNC B0 ;  /* 0x0000000000007941 */ /* 0x000fea0003800000 */
.L_x_1546:
        /* <DEDUP_REMOVED lines=41> */
.L_x_1548:
        /* <DEDUP_REMOVED lines=22> */
.L_x_1549:
        /* <DEDUP_REMOVED lines=18> */
.L_x_1550:
        /* <DEDUP_REMOVED lines=22> */
.L_x_1551:
        /* <DEDUP_REMOVED lines=22> */
.L_x_1552:
        /* <DEDUP_REMOVED lines=8> */
.L_x_1555:
[----:B------:R-:W-:-:S08]  /*0980*/  NOP ;  /* 0x0000000000007918 */ /* 0x000fd00000000000 */
[----:B------:R-:W0:Y:S02]  /*0990*/  USETMAXREG.TRY_ALLOC.CTAPOOL UP0, 0xa0 ;  /* 0x000000a0000079c8 */ /* 0x000e240008000600 */
[----:B0-----:R-:W-:-:S13]  /*09a0*/  PLOP3.LUT P0, PT, PT, PT, UP0, 0x80, 0x0 ;  /* 0x000000000000781c */ /* 0x001fda0003f0f008 */
[----:B------:R-:W-:Y:S05]  /*09b0*/  @!P0 BRA `(.L_x_1555) ;  /* 0xfffffffc00f08947 */ /* 0x000fea000383ffff */
[----:B------:R-:W0:Y:S01]  /*09c0*/  S2R R0, SR_TID.X ;  /* 0x0000000000007919 */ /* 0x000e220000002100 */
[----:B------:R-:W1:Y:S01]  /*09d0*/  S2UR UR38, SR_CgaCtaId ;  /* 0x00000000002679c3 */ /* 0x000e620000008800 */
[----:B------:R-:W-:Y:S01]  /*09e0*/  UMOV UR4, 0x400 ;  /* 0x0000040000047882 */ /* 0x000fe20000000000 */
[----:B------:R-:W-:-:S06]  /*09f0*/  LOP3.LUT R22, R22, 0xdfffffff, RZ, 0xc0, !PT ;  /* 0xdfffffff16167812 */ /* 0x000fcc00078ec0ff */
[----:B------:R-:W-:Y:S06]  /*0a00*/  BAR.ARV 0x8, 0x200 ;  /* 0x0208000000007b1d */ /* 0x000fec0000002000 */
[----:B-1----:R-:W-:-:S06]  /*0a10*/  ULEA UR4, UR38, UR4, 0x18 ;  /* 0x0000000426047291 */ /* 0x002fcc000f8ec03f */
[----:B------:R-:W-:Y:S01]  /*0a20*/  IMAD.U32 R2, RZ, RZ, UR4 ;  /* 0x00000004ff027e24 */ /* 0x000fe2000f8e00ff */
[----:B0-----:R-:W-:Y:S01]  /*0a30*/  SHF.R.U32.HI R0, RZ, 0x7, R0 ;  /* 0x00000007ff007819 */ /* 0x001fe20000011600 */
[----:B------:R-:W-:-:S03]  /*0a40*/  ULDC UR4, c[0x0][0xc3c] ;  /* 0x00030f0000047ab9 */ /* 0x000fc60000000800 */
[----:B------:R-:W-:-:S13]  /*0a50*/  ISETP.NE.AND P0, PT, R0, 0x1, PT ;  /* 0x000000010000780c */ /* 0x000fda0003f05270 */
[----:B------:R-:W-:Y:S01]  /*0a60*/  @P0 LOP3.LUT R22, R22, 0x20000000, RZ, 0xfc, !PT ;  /* 0x2000000016160812 */ /* 0x000fe200078efcff */
[----:B------:R-:W-:Y:S08]  /*0a70*/  @!P0 BAR.ARV 0x9, 0x100 ;  /* 0x0244000000008b1d */ /* 0x000ff00000002000 */
[----:B------:R-:W-:Y:S06]  /*0a80*/  BAR.SYNC.DEFER_BLOCKING 0x5, 0x200 ;  /* 0x0148000000007b1d */ /* 0x000fec0000010000 */
[----:B------:R-:W0:Y:S02]  /*0a90*/  LDS.128 R28, [R2+0x168d0] ;  /* 0x0168d000021c7984 */ /* 0x000e240000000c00 */
[----:B------:R-:W-:Y:S06]  /*0aa0*/  BAR.ARV 0x4, 0x200 ;  /* 0x0108000000007b1d */ /* 0x000fec0000002000 */
[----:B0-----:R-:W-:-:S13]  /*0ab0*/  ISETP.GE.AND P0, PT, R31, UR4, PT ;  /* 0x000000041f007c0c */ /* 0x001fda000bf06270 */
[----:B------:R-:W-:Y:S05]  /*0ac0*/  @P0 BRA `(.L_x_1556) ;  /* 0x000001d800a80947 */ /* 0x000fea0003800000 */
[----:B------:R-:W0:Y:S01]  /*0ad0*/  S2R R0, SR_TID.X ;  /* 0x0000000000007919 */ /* 0x000e220000002100 */
[----:B------:R-:W-:Y:S01]  /*0ae0*/  IMAD.MOV.U32 R23, RZ, RZ, RZ ;  /* 0x000000ffff177224 */ /* 0x000fe200078e00ff */
[----:B------:R-:W-:Y:S01]  /*0af0*/  ULOP3.LUT UR39, UR37, 0x1, URZ, 0xfc, !UPT ;  /* 0x0000000125277892 */ /* 0x000fe2000f8efc3f */
[----:B------:R-:W-:Y:S01]  /*0b00*/  IMAD.MOV.U32 R154, RZ, RZ, RZ ;  /* 0x000000ffff9a7224 */ /* 0x000fe200078e00ff */
[----:B------:R-:W-:Y:S01]  /*0b10*/  UMOV UR36, URZ ;  /* 0x0000003f00247c82 */ /* 0x000fe20008000000 */
[----:B------:R-:W-:Y:S02]  /*0b20*/  IMAD.MOV.U32 R19, RZ, RZ, RZ ;  /* 0x000000ffff137224 */ /* 0x000fe400078e00ff */
[----:B0-----:R-:W-:-:S05]  /*0b30*/  VIADD R13, R0, 0xffffff80 ;  /* 0xffffff80000d7836 */ /* 0x001fca0000000000 */
[----:B------:R-:W-:-:S04]  /*0b40*/  SHF.R.S32.HI R0, RZ, 0x1f, R13 ;  /* 0x0000001fff007819 */ /* 0x000fc8000001140d */
[CC--:B------:R-:W-:Y:S02]  /*0b50*/  LEA.HI R3, R0.reuse, R13.reuse, RZ, 0x7 ;  /* 0x0000000d00037211 */ /* 0x0c0fe400078f38ff */
[CC--:B------:R-:W-:Y:S02]  /*0b60*/  LEA.HI R5, R0.reuse, R13.reuse, RZ, 0x5 ;  /* 0x0000000d00057211 */ /* 0x0c0fe400078f28ff */
[----:B------:R-:W-:Y:S02]  /*0b70*/  LOP3.LUT R4, R3, 0xffffff80, RZ, 0xc0, !PT ;  /* 0xffffff8003047812 */ /* 0x000fe400078ec0ff */
[----:B------:R-:W-:Y:S02]  /*0b80*/  SHF.R.S32.HI R12, RZ, 0x7, R3 ;  /* 0x00000007ff0c7819 */ /* 0x000fe40000011403 */
[----:B------:R-:W-:Y:S01]  /*0b90*/  SHF.R.S32.HI R14, RZ, 0x5, R5 ;  /* 0x00000005ff0e7819 */ /* 0x000fe20000011405 */
[----:B------:R-:W-:Y:S01]  /*0ba0*/  IMAD.IADD R11, R13, 0x1, -R4 ;  /* 0x000000010d0b7824 */ /* 0x000fe200078e0a04 */
[----:B------:R-:W-:Y:S01]  /*0bb0*/  LEA.HI R4, R0, R13, RZ, 0x4 ;  /* 0x0000000d00047211 */ /* 0x000fe200078f20ff */
[----:B------:R-:W-:-:S03]  /*0bc0*/  IMAD.HI R5, R12, 0x55555556, RZ ;  /* 0x555555560c057827 */ /* 0x000fc600078e02ff */
[----:B------:R-:W-:Y:S02]  /*0bd0*/  SHF.R.S32.HI R6, RZ, 0x1f, R11 ;  /* 0x0000001fff067819 */ /* 0x000fe4000001140b */
[----:B------:R-:W-:Y:S02]  /*0be0*/  SHF.R.S32.HI R7, RZ, 0x4, R4 ;  /* 0x00000004ff077819 */ /* 0x000fe40000011404 */
[----:B------:R-:W-:Y:S02]  /*0bf0*/  LEA.HI R8, R6, R11, RZ, 0x2 ;  /* 0x0000000b06087211 */ /* 0x000fe400078f10ff */
[C---:B------:R-:W-:Y:S02]  /*0c00*/  LOP3.LUT R3, R4.reuse, 0x3fffff0, RZ, 0xc0, !PT ;  /* 0x03fffff004037812 */ /* 0x040fe400078ec0ff */
[--C-:B------:R-:W-:Y:S02]  /*0c10*/  SHF.R.S32.HI R9, RZ, 0x2, R8.reuse ;  /* 0x00000002ff097819 */ /* 0x100fe40000011408 */
[----:B------:R-:W-:Y:S01]  /*0c20*/  SHF.R.S32.HI R10, RZ, 0x1f, R8 ;  /* 0x0000001fff0a7819 */ /* 0x000fe20000011408 */
[----:B------:R-:W-:Y:S01]  /*0c30*/  IMAD.IADD R3, R13, 0x1, -R3 ;  /* 0x000000010d037824 */ /* 0x000fe200078e0a03 */
[----:B------:R-:W-:-:S02]  /*0c40*/  LEA.HI R4, R4, R7, RZ, 0x1 ;  /* 0x0000000704047211 */ /* 0x000fc400078f08ff */
[----:B------:R-:W-:Y:S01]  /*0c50*/  LEA.HI R10, R10, R9, RZ, 0x3 ;  /* 0x000000090a0a7211 */ /* 0x000fe200078f18ff */
[----:B------:R-:W-:Y:S01]  /*0c60*/  IMAD R3, R14, 0x10, R3 ;  /* 0x000000100e037824 */ /* 0x000fe200078e0203 */
[----:B------:R-:W-:Y:S02]  /*0c70*/  LOP3.LUT R4, R4, 0x1ffffffe, RZ, 0xc0, !PT ;  /* 0x1ffffffe04047812 */ /* 0x000fe400078ec0ff */
[----:B------:R-:W-:Y:S02]  /*0c80*/  LOP3.LUT R10, R10, 0xfffffff8, RZ, 0xc0, !PT ;  /* 0xfffffff80a0a7812 */ /* 0x000fe400078ec0ff */
[----:B------:R-:W-:Y:S01]  /*0c90*/  LEA.HI R6, R6, R11, RZ, 0x5 ;  /* 0x0000000b06067211 */ /* 0x000fe200078f28ff */
[----:B------:R-:W-:Y:S01]  /*0ca0*/  IMAD.IADD R4, R7, 0x1, -R4 ;  /* 0x0000000107047824 */ /* 0x000fe200078e0a04 */
[----:B------:R-:W-:Y:S01]  /*0cb0*/  LEA.HI R5, R5, R5, RZ, 0x1 ;  /* 0x0000000505057211 */ /* 0x000fe200078f08ff */
[----:B------:R-:W-:Y:S01]  /*0cc0*/  IMAD.IADD R9, R9, 0x1, -R10 ;  /* 0x0000000109097824 */ /* 0x000fe200078e0a0a */
[----:B------:R-:W-:Y:S01]  /*0cd0*/  SHF.R.S32.HI R6, RZ, 0x5, R6 ;  /* 0x00000005ff067819 */ /* 0x000fe20000011406 */
[----:B------:R-:W-:Y:S01]  /*0ce0*/  IMAD R7, R3, 0x8, R4 ;  /* 0x0000000803077824 */ /* 0x000fe200078e0204 */
[CC--:B------:R-:W-:Y:S01]  /*0cf0*/  LEA.HI R3, R0.reuse, R13.reuse, RZ, 0x2 ;  /* 0x0000000d00037211 */ /* 0x0c0fe200078f10ff */
[----:B------:R-:W-:Y:S01]  /*0d00*/  IMAD R5, R5, -0x3, R12 ;  /* 0xfffffffd05057824 */ /* 0x000fe200078e020c */
[----:B------:R-:W-:Y:S01]  /*0d10*/  LEA.HI R4, R0, R13, RZ, 0x3 ;  /* 0x0000000d00047211 */ /* 0x000fe200078f18ff */
[----:B------:R-:W-:Y:S01]  /*0d20*/  IMAD R6, R6, 0x10, R9 ;  /* 0x0000001006067824 */ /* 0x000fe200078e0209 */
[----:B------:R-:W-:-:S02]  /*0d30*/  SHF.R.S32.HI R157, RZ, 0x2, R3 ;  /* 0x00000002ff9d7819 */ /* 0x000fc40000011403 */
[----:B------:R-:W-:Y:S01]  /*0d40*/  SHF.R.S32.HI R0, RZ, 0x1f, R3 ;  /* 0x0000001fff007819 */ /* 0x000fe20000011403 */
[----:B------:R-:W-:Y:S01]  /*0d50*/  IMAD R10, R5, 0x40, R6 ;  /* 0x00000040050a7824 */ /* 0x000fe200078e0206 */
[----:B------:R-:W-:Y:S01]  /*0d60*/  SHF.R.S32.HI R5, RZ, 0x3, R4 ;  /* 0x00000003ff057819 */ /* 0x000fe20000011404 */
[----:B------:R-:W-:Y:S01]  /*0d70*/  VIADD R12, R157, 0x60 ;  /* 0x000000609d0c7836 */ /* 0x000fe20000000000 */
[----:B------:R-:W-:Y:S02]  /*0d80*/  LOP3.LUT R4, R4, 0xfffffff8, RZ, 0xc0, !PT ;  /* 0xfffffff804047812 */ /* 0x000fe400078ec0ff */
[----:B------:R-:W-:Y:S01]  /*0d90*/  LEA.HI R0, R0, R157, RZ, 0x3 ;  /* 0x0000009d00007211 */ /* 0x000fe200078f18ff */
[----:B------:R-:W-:Y:S01]  /*0da0*/  STL [R1+0x5c], R10 ;  /* 0x00005c0a01007387 */ /* 0x000fe20000100800 */
[----:B------:R-:W-:Y:S01]  /*0db0*/  LOP3.LUT R3, R3, 0xfffffffc, RZ, 0xc0, !PT ;  /* 0xfffffffc03037812 */ /* 0x000fe200078ec0ff */
[----:B------:R-:W-:Y:S01]  /*0dc0*/  IMAD.IADD R6, R13, 0x1, -R4 ;  /* 0x000000010d067824 */ /* 0x000fe200078e0a04 */
[----:B------:R-:W-:Y:S01]  /*0dd0*/  LOP3.LUT R0, R0, 0xfffffff8, RZ, 0xc0, !PT ;  /* 0xfffffff800007812 */ /* 0x000fe200078ec0ff */
[----:B------:R-:W-:Y:S01]  /*0de0*/  IMAD.SHL.U32 R4, R12, 0x40, RZ ;  /* 0x000000400c047824 */ /* 0x000fe200078e00ff */
[----:B------:R-:W-:Y:S01]  /*0df0*/  SHF.R.S32.HI R5, RZ, 0x1f, R12 ;  /* 0x0000001fff057819 */ /* 0x000fe2000001140c */
[----:B------:R-:W-:Y:S01]  /*0e00*/  IMAD.SHL.U32 R6, R6, 0x8, RZ ;  /* 0x0000000806067824 */ /* 0x000fe200078e00ff */
[----:B------:R-:W-:Y:S01]  /*0e10*/  STL [R1+0x8], RZ ;  /* 0x000008ff01007387 */ /* 0x000fe20000100800 */
[----:B------:R-:W-:Y:S01]  /*0e20*/  IMAD.IADD R0, R157, 0x1, -R0 ;  /* 0x000000019d007824 */ /* 0x000fe200078e0a00 */
[----:B------:R-:W-:Y:S01]  /*0e30*/  LEA.HI R5, R5, R12, RZ, 0x3 ;  /* 0x0000000c05057211 */ /* 0x000fe200078f18ff */
[----:B------:R-:W-:Y:S01]  /*0e40*/  IMAD.IADD R9, R13, 0x1, -R3 ;  /* 0x000000010d097824 */ /* 0x000fe200078e0a03 */
[----:B------:R-:W-:Y:S01]  /*0e50*/  STL [R1+0x50], R6 ;  /* 0x0000500601007387 */ /* 0x000fe20000100800 */
[----:B------:R-:W-:-:S02]  /*0e60*/  LOP3.LUT R8, R8, 0x7ffffffc, RZ, 0xc0, !PT ;  /* 0x7ffffffc08087812 */ /* 0x000fc400078ec0ff */
[C---:B------:R-:W-:Y:S01]  /*0e70*/  IMAD.SHL.U32 R152, R9.reuse, 0x4, RZ ;  /* 0x0000000409987824 */ /* 0x040fe200078e00ff */
[----:B------:R0:W-:Y:S01]  /*0e80*/  STL [R1+0x40], R0 ;  /* 0x0000400001007387 */ /* 0x0001e20000100800 */
[----:B------:R-:W-:Y:S01]  /*0e90*/  LEA.HI R3, R9, R9, RZ, 0x1 ;  /* 0x0000000909037211 */ /* 0x000fe200078f08ff */
[----:B------:R-:W-:Y:S02]  /*0ea0*/  IMAD.SHL.U32 R5, R5, 0x40, RZ ;  /* 0x0000004005057824 */ /* 0x000fe400078e00ff */
[----:B------:R-:W-:Y:S01]  /*0eb0*/  IMAD.SHL.U32 R16, R9, 0x8, RZ ;  /* 0x0000000809107824 */ /* 0x000fe200078e00ff */
[----:B------:R-:W-:Y:S02]  /*0ec0*/  LOP3.LUT R3, R3, 0x1ffffffe, RZ, 0xc0, !PT ;  /* 0x1ffffffe03037812 */ /* 0x000fe400078ec0ff */
[----:B------:R-:W-:Y:S01]  /*0ed0*/  LOP3.LUT R5, R5, 0xfffffe00, RZ, 0xc0, !PT ;  /* 0xfffffe0005057812 */ /* 0x000fe200078ec0ff */
[----:B------:R-:W-:Y:S01]  /*0ee0*/  VIADD R18, R16, 0x20 ;  /* 0x0000002010127836 */ /* 0x000fe20000000000 */
[----:B------:R-:W-:Y:S01]  /*0ef0*/  SHF.R.S32.HI R17, RZ, 0x1f, R16 ;  /* 0x0000001fff117819 */ /* 0x000fe20000011410 */
[----:B------:R-:W-:Y:S01]  /*0f00*/  IMAD.IADD R3, R9, 0x1, -R3 ;  /* 0x0000000109037824 */ /* 0x000fe200078e0a03 */
[----:B0-----:R-:W-:-:S02]  /*0f10*/  LOP3.LUT R0, R4, 0x1c0, RZ, 0xc0, !PT ;  /* 0x000001c004007812 */ /* 0x001fc400078ec0ff */
[----:B------:R-:W-:Y:S02]  /*0f20*/  SHF.R.S32.HI R4, RZ, 0x1f, R6 ;  /* 0x0000001fff047819 */ /* 0x000fe40000011406 */
[----:B------:R-:W-:Y:S02]  /*0f30*/  SHF.R.U32.HI R6, RZ, 0x3, R0 ;  /* 0x00000003ff067819 */ /* 0x000fe40000011600 */
[----:B------:R-:W-:Y:S01]  /*0f40*/  LOP3.LUT R0, R0, 0x38, R16, 0xf8, !PT ;  /* 0x0000003800007812 */ /* 0x000fe200078ef810 */
[----:B------:R0:W-:Y:S01]  /*0f50*/  STL [R1+0x64], R4 ;  /* 0x0000640401007387 */ /* 0x0001e20000100800 */
[----:B------:R-:W-:Y:S01]  /*0f60*/  SHF.R.S32.HI R9, RZ, 0x1f, R18 ;  /* 0x0000001fff097819 */ /* 0x000fe20000011412 */
[----:B0-----:R-:W-:-:S05]  /*0f70*/  VIADD R4, R152, 0x10 ;  /* 0x0000001098047836 */ /* 0x001fca0000000000 */
[----:B------:R0:W-:Y:S04]  /*0f80*/  STL [R1+0xc], R4 ;  /* 0x00000c0401007387 */ /* 0x0001e80000100800 */
[----:B------:R1:W-:Y:S04]  /*0f90*/  STL [R1+0x44], R5 ;  /* 0x0000440501007387 */ /* 0x0003e80000100800 */
[----:B------:R-:W-:Y:S01]  /*0fa0*/  STL [R1+0x4], R9 ;  /* 0x0000040901007387 */ /* 0x000fe20000100800 */
[----:B0-----:R-:W-:Y:S02]  /*0fb0*/  SHF.R.S32.HI R4, RZ, 0x1f, R4 ;  /* 0x0000001fff047819 */ /* 0x001fe40000011404 */
[----:B-1----:R-:W-:Y:S01]  /*0fc0*/  LOP3.LUT R5, R5, R0, R6, 0xf6, !PT ;  /* 0x0000000005057212 */ /* 0x002fe200078ef606 */
[----:B------:R-:W-:-:S02]  /*0fd0*/  IMAD.IADD R0, R11, 0x1, -R8 ;  /* 0x000000010b007824 */ /* 0x000fc400078e0a08 */
[----:B------:R0:W-:Y:S01]  /*0fe0*/  STL [R1+0x54], R4 ;  /* 0x0000540401007387 */ /* 0x0001e20000100800 */
[----:B------:R-:W-:-:S03]  /*0ff0*/  IMAD.SHL.U32 R6, R7, 0x8, RZ ;  /* 0x0000000807067824 */ /* 0x000fc600078e00ff */
[----:B------:R1:W-:Y:S04]  /*1000*/  STL [R1], R0 ;  /* 0x0000000001007387 */ /* 0x0003e80000100800 */
[----:B------:R2:W-:Y:S01]  /*1010*/  STL [R1+0x60], R6 ;  /* 0x0000600601007387 */ /* 0x0005e20000100800 */
[----:B0-----:R-:W-:Y:S02]  /*1020*/  IMAD R4, R5, 0x2, R2 ;  /* 0x0000000205047824 */ /* 0x001fe400078e0202 */
[----:B-1----:R-:W-:-:S03]  /*1030*/  IMAD R0, R3, 0x8, R10 ;  /* 0x0000000803007824 */ /* 0x002fc600078e020a */
[----:B------:R2:W-:Y:S04]  /*1040*/  STL [R1+0x58], R4 ;  /* 0x0000580401007387 */ /* 0x0005e80000100800 */
[----:B------:R2:W-:Y:S02]  /*1050*/  STL [R1+0x30], R0 ;  /* 0x0000300001007387 */ /* 0x0005e40000100800 */
.L_x_1762:
[----:B------:R-:W-:Y:S05]  /*1060*/  YIELD ;  /* 0x0000000000007946 */ /* 0x000fea0003800000 */
[----:B------:R-:W-:Y:S01]  /*1070*/  ULDC.64 UR4, c[0x0][0xa28] ;  /* 0x00028a0000047ab9 */ /* 0x000fe20000000a00 */
[----:B0-2--5:R-:W0:Y:S01]  /*1080*/  LDC.64 R6, c[0x0][0xa08] ;  /* 0x00028200ff067b82 */ /* 0x025e220000000a00 */
[----:B------:R-:W-:Y:S01]  /*1090*/  ISETP.NE.U32.AND P1, PT, RZ, UR4, PT ;  /* 0x00000004ff007c0c */ /* 0x000fe2000bf25070 */
[----:B------:R-:W-:Y:S02]  /*10a0*/  IMAD.MOV.U32 R0, RZ, RZ, RZ ;  /* 0x000000ffff007224 */ /* 0x000fe400078e00ff */
[----:B------:R-:W-:Y:S01]  /*10b0*/  IMAD.MOV.U32 R68, RZ, RZ, RZ ;  /* 0x000000ffff447224 */ /* 0x000fe200078e00ff */
[----:B------:R-:W-:Y:S01]  /*10c0*/  ISETP.NE.AND.EX P1, PT, RZ, UR5, PT, P1 ;  /* 0x00000005ff007c0c */ /* 0x000fe2000bf25310 */
[----:B------:R-:W-:-:S02]  /*10d0*/  ULDC.64 UR4, c[0x0][0xa18] ;  /* 0x0002860000047ab9 */ /* 0x000fc40000000a00 */
[----:B------:R-:W-:-:S04]  /*10e0*/  ISETP.NE.U32.AND P2, PT, RZ, UR4, PT ;  /* 0x00000004ff007c0c */ /* 0x000fc8000bf45070 */
[----:B------:R-:W-:Y:S01]  /*10f0*/  ISETP.NE.AND.EX P2, PT, RZ, UR5, PT, P2 ;  /* 0x00000005ff007c0c */ /* 0x000fe2000bf45320 */
[----:B------:R-:W-:Y:S02]  /*1100*/  ULDC.64 UR4, c[0x0][0xa08] ;  /* 0x0002820000047ab9 */ /* 0x000fe40000000a00 */
[----:B------:R-:W-:-:S03]  /*1110*/  ISETP.NE.U32.AND P0, PT, RZ, UR4, PT ;  /* 0x00000004ff007c0c */ /* 0x000fc6000bf05070 */
[----:B-1----:R-:W1:Y:S01]  /*1120*/  @P1 LDC.64 R4, c[0x0][0xa28] ;  /* 0x00028a00ff041b82 */ /* 0x002e620000000a00 */
[----:B------:R-:W-:Y:S01]  /*1130*/  ISETP.NE.AND.EX P0, PT, RZ, UR5, PT, P0 ;  /* 0x00000005ff007c0c */ /* 0x000fe2000bf05300 */
[----:B0--3--:R-:W-:-:S06]  /*1140*/  IMAD.WIDE R10, R31, 0x4, R6 ;  /* 0x000000041f0a7825 */ /* 0x009fcc00078e0206 */
[----:B------:R-:W0:Y:S01]  /*1150*/  @P2 LDC.64 R8, c[0x0][0xa18] ;  /* 0x00028600ff082b82 */ /* 0x000e220000000a00 */
[----:B------:R-:W-:Y:S02]  /*1160*/  ULDC UR4, c[0x0][0x288] ;  /* 0x0000a20000047ab9 */ /* 0x000fe40000000800 */
[----:B------:R-:W-:Y:S01]  /*1170*/  IMAD.U32 R155, RZ, RZ, UR4 ;  /* 0x00000004ff9b7e24 */ /* 0x000fe2000f8e00ff */
[----:B------:R-:W-:Y:S02]  /*1180*/  ULDC.64 UR4, c[0x0][0x418] ;  /* 0x0001060000047ab9 */ /* 0x000fe40000000a00 */
[----:B------:R2:W5:Y:S01]  /*1190*/  @P0 LDG.E R68, desc[UR42][R10.64] ;  /* 0x0000002a0a440981 */ /* 0x000562000c1e1900 */
[----:B-1----:R-:W-:-:S05]  /*11a0*/  @P1 IMAD.WIDE R4, R31, 0x4, R4 ;  /* 0x000000041f041825 */ /* 0x002fca00078e0204 */
[----:B------:R2:W5:Y:S01]  /*11b0*/  @P1 LDG.E R0, desc[UR42][R4.64] ;  /* 0x0000002a04001981 */ /* 0x000562000c1e1900 */
[----:B0-----:R-:W-:-:S05]  /*11c0*/  @P2 IMAD.WIDE R6, R31, 0x4, R8 ;  /* 0x000000041f062825 */ /* 0x001fca00078e0208 */
[----:B------:R2:W5:Y:S01]  /*11d0*/  @P2 LDG.E R155, desc[UR42][R6.64] ;  /* 0x0000002a069b2981 */ /* 0x000562000c1e1900 */
[----:B------:R-:W-:-:S03]  /*11e0*/  UISETP.NE.U32.AND UP0, UPT, UR4, URZ, UPT ;  /* 0x0000003f0400728c */ /* 0x000fc6000bf05070 */
        /* <DEDUP_REMOVED lines=8> */
[----:B--2---:R-:W-:Y:S06]  /*1270*/  @P2 BRA `(.L_x_1557) ;  /* 0x0000000000242947 */ /* 0x004fec0003800000 */
        /* <DEDUP_REMOVED lines=9> */
.L_x_1557:
[----:B------:R-:W-:Y:S01]  /*1310*/  ULDC.64 UR4, c[0x0][0xa20] ;  /* 0x0002880000047ab9 */ /* 0x000fe20000000a00 */
[----:B------:R0:W-:Y:S01]  /*1320*/  STL [R1+0x48], R30 ;  /* 0x0000481e01007387 */ /* 0x0001e20000100800 */
[----:B------:R-:W-:-:S03]  /*1330*/  ISETP.NE.U32.AND P1, PT, RZ, UR4, PT ;  /* 0x00000004ff007c0c */ /* 0x000fc6000bf25070 */
[----:B------:R0:W-:Y:S01]  /*1340*/  STL [R1+0x4c], R31 ;  /* 0x00004c1f01007387 */ /* 0x0001e20000100800 */
[----:B------:R-:W-:-:S13]  /*1350*/  ISETP.NE.AND.EX P1, PT, RZ, UR5, PT, P1 ;  /* 0x00000005ff007c0c */ /* 0x000fda000bf25310 */
[----:B0-----:R-:W-:Y:S05]  /*1360*/  @!P1 BRA `(.L_x_1558) ;  /* 0x0000000000109947 */ /* 0x001fea0003800000 */
[----:B------:R-:W0:Y:S02]  /*1370*/  LDC.64 R4, c[0x0][0xa20] ;  /* 0x00028800ff047b82 */ /* 0x000e240000000a00 */
[----:B0-----:R-:W-:-:S05]  /*1380*/  IMAD.WIDE R4, R31, 0x4, R4 ;  /* 0x000000041f047825 */ /* 0x001fca00078e0204 */
[----:B------:R0:W5:Y:S01]  /*1390*/  LDG.E R33, desc[UR42][R4.64] ;  /* 0x0000002a04217981 */ /* 0x000162000c1e1900 */
[----:B------:R-:W-:Y:S05]  /*13a0*/  BRA `(.L_x_1559) ;  /* 0x0000000000107947 */ /* 0x000fea0003800000 */
.L_x_1558:
[----:B------:R-:W-:Y:S05]  /*13b0*/  @!P0 BRA `(.L_x_1559) ;  /* 0x00000000000c8947 */ /* 0x000fea0003800000 */
[----:B------:R-:W2:Y:S04]  /*13c0*/  LDG.E R4, desc[UR42][R10.64] ;  /* 0x0000002a0a047981 */ /* 0x000ea8000c1e1900 */
[----:B------:R-:W2:Y:S02]  /*13d0*/  LDG.E R33, desc[UR42][R10.64+0x4] ;  /* 0x0000042a0a217981 */ /* 0x000ea4000c1e1900 */
[----:B--2---:R-:W-:-:S07]  /*13e0*/  IMAD.IADD R33, R33, 0x1, -R4 ;  /* 0x0000000121217824 */ /* 0x004fce00078e0a04 */
.L_x_1559:
[----:B------:R-:W-:Y:S01]  /*13f0*/  ULDC.64 UR4, c[0x0][0xa10] ;  /* 0x0002840000047ab9 */ /* 0x000fe20000000a00 */
[----:B0-----:R-:W0:Y:S01]  /*1400*/  LDC R4, c[0x0][0x448] ;  /* 0x00011200ff047b82 */ /* 0x001e220000000800 */
[----:B------:R-:W-:-:S04]  /*1410*/  ISETP.NE.U32.AND P0, PT, RZ, UR4, PT ;  /* 0x00000004ff007c0c */ /* 0x000fc8000bf05070 */
[----:B------:R-:W-:Y:S01]  /*1420*/  ISETP.NE.AND.EX P0, PT, RZ, UR5, PT, P0 ;  /* 0x00000005ff007c0c */ /* 0x000fe2000bf05300 */
[----:B------:R-:W-:Y:S02]  /*1430*/  ULDC.64 UR4, c[0x0][0xa30] ;  /* 0x00028c0000047ab9 */ /* 0x000fe40000000a00 */
[----:B------:R-:W-:-:S04]  /*1440*/  ISETP.NE.U32.AND P1, PT, RZ, UR4, PT ;  /* 0x00000004ff007c0c */ /* 0x000fc8000bf25070 */
[----:B------:R-:W-:-:S06]  /*1450*/  ISETP.NE.AND.EX P1, PT, RZ, UR5, PT, P1 ;  /* 0x00000005ff007c0c */ /* 0x000fcc000bf25310 */
[----:B------:R-:W1:Y:S08]  /*1460*/  @P0 LDC.64 R6, c[0x0][0xa10] ;  /* 0x00028400ff060b82 */ /* 0x000e700000000a00 */
[----:B------:R-:W2:Y:S01]  /*1470*/  @P1 LDC.64 R8, c[0x0][0xa30] ;  /* 0x00028c00ff081b82 */ /* 0x000ea20000000a00 */
[----:B-1----:R-:W-:-:S05]  /*1480*/  @P0 IMAD.WIDE R6, R31, 0x4, R6 ;  /* 0x000000041f060825 */ /* 0x002fca00078e0206 */
[----:B------:R-:W3:Y:S04]  /*1490*/  @P0 LDG.E R3, desc[UR42][R6.64] ;  /* 0x0000002a06030981 */ /* 0x000ee8000c1e1900 */
[----:B------:R1:W3:Y:S01]  /*14a0*/  @P0 LDG.E R10, desc[UR42][R6.64+0x4] ;  /* 0x0000042a060a0981 */ /* 0x0002e2000c1e1900 */
[----:B-----5:R-:W-:Y:S02]  /*14b0*/  IMAD.MOV.U32 R24, RZ, RZ, R33 ;  /* 0x000000ffff187224 */ /* 0x020fe400078e0021 */
[----:B--2---:R-:W-:-:S05]  /*14c0*/  @P1 IMAD.WIDE R8, R31, 0x4, R8 ;  /* 0x000000041f081825 */ /* 0x004fca00078e0208 */
[----:B------:R2:W5:Y:S01]  /*14d0*/  @P1 LDG.E R24, desc[UR42][R8.64] ;  /* 0x0000002a08181981 */ /* 0x000562000c1e1900 */
[----:B0-----:R-:W-:Y:S01]  /*14e0*/  ISETP.NE.AND P1, PT, R4, 0x1, PT ;  /* 0x000000010400780c */ /* 0x001fe20003f25270 */
[----:B------:R-:W-:Y:S01]  /*14f0*/  IMAD R14, R29, 0xc0, RZ ;  /* 0x000000c01d0e7824 */ /* 0x000fe200078e02ff */
[----:B------:R-:W0:Y:S01]  /*1500*/  LDC.64 R4, c[0x0][0x9e0] ;  /* 0x00027800ff047b82 */ /* 0x000e220000000a00 */
[----:B------:R-:W-:Y:S02]  /*1510*/  IMAD.IADD R13, R33, 0x1, -R0 ;  /* 0x00000001210d7824 */ /* 0x000fe400078e0a00 */
[----:B------:R-:W-:Y:S01]  /*1520*/  VIADD R0, R14, 0xbf ;  /* 0x000000bf0e007836 */ /* 0x000fe20000000000 */
[----:B------:R4:W-:Y:S03]  /*1530*/  STL [R1+0x24], R14 ;  /* 0x0000240e01007387 */ /* 0x0009e60000100800 */
[----:B-1----:R-:W-:-:S04]  /*1540*/  IMAD.MOV.U32 R6, RZ, RZ, R0 ;  /* 0x000000ffff067224 */ /* 0x002fc800078e0000 */
[----:B------:R-:W1:Y:S08]  /*1550*/  @P1 LDC R11, c[0x0][0x44c] ;  /* 0x00011300ff0b1b82 */ /* 0x000e700000000800 */
[----:B------:R-:W2:Y:S01]  /*1560*/  @P1 LDC R12, c[0x0][0x450] ;  /* 0x00011400ff0c1b82 */ /* 0x000ea20000000800 */
[----:B0-----:R-:W-:Y:S01]  /*1570*/  ISETP.GE.AND P2, PT, R5, 0x1, PT ;  /* 0x000000010500780c */ /* 0x001fe20003f46270 */
[----:B---3--:R-:W-:-:S02]  /*1580*/  @P0 IMAD.IADD R28, R10, 0x1, -R3 ;  /* 0x000000010a1c0824 */ /* 0x008fc400078e0a03 */
[----:B-1----:R-:W-:-:S04]  /*1590*/  @P1 IMAD.HI.U32 R3, R0, R11, RZ ;  /* 0x0000000b00031227 */ /* 0x002fc800078e00ff */
[----:B------:R-:W-:Y:S01]  /*15a0*/  IMAD.IADD R156, R13, 0x1, R28 ;  /* 0x000000010d9c7824 */ /* 0x000fe200078e021c */
[----:B--2---:R-:W-:-:S03]  /*15b0*/  @P1 SHF.R.U32.HI R6, RZ, R12, R3 ;  /* 0x0000000cff061219 */ /* 0x004fc60000011603 */
[C---:B------:R-:W-:Y:S01]  /*15c0*/  VIADD R0, R156.reuse, 0x7f ;  /* 0x0000007f9c007836 */ /* 0x040fe20000000000 */
[----:B------:R-:W-:-:S04]  /*15d0*/  IADD3 R7, R156, 0x1, -R155 ;  /* 0x000000019c077810 */ /* 0x000fc80007ffe89b */
[----:B------:R-:W-:Y:S01]  /*15e0*/  SHF.R.S32.HI R3, RZ, 0x1f, R0 ;  /* 0x0000001fff037819 */ /* 0x000fe20000011400 */
[----:B------:R-:W-:-:S03]  /*15f0*/  IMAD.IADD R9, R7, 0x1, R6 ;  /* 0x0000000107097824 */ /* 0x000fc600078e0206 */
[----:B------:R-:W-:Y:S01]  /*1600*/  LEA.HI R3, R3, R0, RZ, 0x7 ;  /* 0x0000000003037211 */ /* 0x000fe200078f38ff */
[----:B------:R-:W-:-:S03]  /*1610*/  IMAD.IADD R4, R9, 0x1, R4 ;  /* 0x0000000109047824 */ /* 0x000fc600078e0204 */
[----:B------:R-:W-:Y:S01]  /*1620*/  SHF.R.S32.HI R79, RZ, 0x7, R3 ;  /* 0x00000007ff4f7819 */ /* 0x000fe20000011403 */
[----:B----4-:R-:W-:Y:S06]  /*1630*/  @!P2 BRA `(.L_x_1560) ;  /* 0x000000000048a947 */ /* 0x010fec0003800000 */
        /* <DEDUP_REMOVED lines=11> */
.L_x_1562:
[----:B------:R-:W-:-:S13]  /*16f0*/  ISETP.NE.AND P0, PT, R5, 0x1, PT ;  /* 0x000000010500780c */ /* 0x000fda0003f05270 */
[----:B------:R-:W0:Y:S02]  /*1700*/  @P0 LDC.64 R6, c[0x0][0x9e8] ;  /* 0x00027a00ff060b82 */ /* 0x000e240000000a00 */
[----:B0-----:R-:W-:-:S05]  /*1710*/  @P0 IMAD.HI.U32 R6, R0, R6, RZ ;  /* 0x0000000600060227 */ /* 0x001fca00078e00ff */
[----:B------:R-:W-:-:S07]  /*1720*/  @P0 SHF.R.U32.HI R0, RZ, R7, R6 ;  /* 0x00000007ff000219 */ /* 0x000fce0000011606 */
.L_x_1563:
[----:B------:R-:W-:Y:S05]  /*1730*/  BSYNC B0 ;  /* 0x0000000000007941 */ /* 0x000fea0003800000 */
.L_x_1561:
[----:B------:R-:W-:-:S05]  /*1740*/  IMAD R3, R0, R5, R5 ;  /* 0x0000000500037224 */ /* 0x000fca00078e0205 */
[----:B------:R-:W-:-:S07]  /*1750*/  VIMNMX R4, R4, R3, PT ;  /* 0x0000000304047248 */ /* 0x000fce0003fe0100 */
.L_x_1560:
[----:B------:R-:W0:Y:S01]  /*1760*/  @P1 LDC R3, c[0x0][0x44c] ;  /* 0x00011300ff031b82 */ /* 0x000e220000000800 */
[----:B------:R-:W-:Y:S01]  /*1770*/  IMAD.MOV.U32 R0, RZ, RZ, R14 ;  /* 0x000000ffff007224 */ /* 0x000fe200078e000e */
[----:B------:R-:W-:Y:S01]  /*1780*/  ULDC UR4, c[0x0][0x9dc] ;  /* 0x0002770000047ab9 */ /* 0x000fe20000000800 */
[----:B------:R-:W-:-:S05]  /*1790*/  IMAD.IADD R89, R156, 0x1, -R155 ;  /* 0x000000019c597824 */ /* 0x000fca00078e0a9b */
[----:B------:R-:W1:Y:S01]  /*17a0*/  @P1 LDC R6, c[0x0][0x450] ;  /* 0x00011400ff061b82 */ /* 0x000e620000000800 */
[----:B0-----:R-:W-:-:S05]  /*17b0*/  @P1 IMAD.HI.U32 R3, R14, R3, RZ ;  /* 0x000000030e031227 */ /* 0x001fca00078e00ff */
[----:B-1----:R-:W-:-:S05]  /*17c0*/  @P1 SHF.R.U32.HI R0, RZ, R6, R3 ;  /* 0x00000006ff001219 */ /* 0x002fca0000011603 */
[----:B------:R-:W-:-:S04]  /*17d0*/  IMAD.IADD R0, R89, 0x1, R0 ;  /* 0x0000000159007824 */ /* 0x000fc800078e0200 */
[----:B------:R-:W-:Y:S01]  /*17e0*/  VIADD R3, R0, -UR4 ;  /* 0x8000000400037c36 */ /* 0x000fe20008000000 */
[----:B------:R-:W-:Y:S06]  /*17f0*/  @!P2 BRA `(.L_x_1564) ;  /* 0x000000000044a947 */ /* 0x000fec0003800000 */
[----:B------:R-:W-:Y:S01]  /*1800*/  ISETP.GT.AND P0, PT, R0, -0x1, PT ;  /* 0xffffffff0000780c */ /* 0x000fe20003f04270 */
[----:B------:R-:W-:-:S12]  /*1810*/  BSSY B0, `(.L_x_1565) ;  /* 0x000000d000007945 */ /* 0x000fd80003800000 */
[----:B------:R-:W-:Y:S05]  /*1820*/  @P0 BRA `(.L_x_1566) ;  /* 0x00000000001c0947 */ /* 0x000fea0003800000 */
[----:B------:R-:W-:Y:S02]  /*1830*/  ISETP.NE.AND P0, PT, R5, 0x1, PT ;  /* 0x000000010500780c */ /* 0x000fe40003f05270 */
[----:B------:R-:W-:-:S11]  /*1840*/  LOP3.LUT R7, RZ, R0, RZ, 0x33, !PT ;  /* 0x00000000ff077212 */ /* 0x000fd600078e33ff */
[----:B------:R-:W0:Y:S02]  /*1850*/  @P0 LDC.64 R8, c[0x0][0x9e8] ;  /* 0x00027a00ff080b82 */ /* 0x000e240000000a00 */
[----:B0-----:R-:W-:-:S05]  /*1860*/  @P0 IMAD.HI.U32 R0, R7, R8, RZ ;  /* 0x0000000807000227 */ /* 0x001fca00078e00ff */
[----:B------:R-:W-:-:S04]  /*1870*/  @P0 SHF.R.U32.HI R7, RZ, R9, R0 ;  /* 0x00000009ff070219 */ /* 0x000fc80000011600 */
[----:B------:R-:W-:Y:S01]  /*1880*/  LOP3.LUT R0, RZ, R7, RZ, 0x33, !PT ;  /* 0x00000007ff007212 */ /* 0x000fe200078e33ff */
[----:B------:R-:W-:Y:S06]  /*1890*/  BRA `(.L_x_1567) ;  /* 0x0000000000107947 */ /* 0x000fec0003800000 */
.L_x_1566:
[----:B------:R-:W-:-:S13]  /*18a0*/  ISETP.NE.AND P0, PT, R5, 0x1, PT ;  /* 0x000000010500780c */ /* 0x000fda0003f05270 */
[----:B------:R-:W0:Y:S02]  /*18b0*/  @P0 LDC.64 R6, c[0x0][0x9e8] ;  /* 0x00027a00ff060b82 */ /* 0x000e240000000a00 */
[----:B0-----:R-:W-:-:S05]  /*18c0*/  @P0 IMAD.HI.U32 R6, R0, R6, RZ ;  /* 0x0000000600060227 */ /* 0x001fca00078e00ff */
[----:B------:R-:W-:-:S07]  /*18d0*/  @P0 SHF.R.U32.HI R0, RZ, R7, R6 ;  /* 0x00000007ff000219 */ /* 0x000fce0000011606 */
.L_x_1567:
[----:B------:R-:W-:Y:S05]  /*18e0*/  BSYNC B0 ;  /* 0x0000000000007941 */ /* 0x000fea0003800000 */
.L_x_1565:
[----:B------:R-:W-:-:S05]  /*18f0*/  IMAD R0, R0, R5, RZ ;  /* 0x0000000500007224 */ /* 0x000fca00078e02ff */
[----:B------:R-:W-:-:S07]  /*1900*/  VIMNMX R3, R3, R0, !PT ;  /* 0x0000000003037248 */ /* 0x000fce0007fe0100 */
.L_x_1564:
[----:B------:R-:W-:Y:S01]  /*1910*/  VIADD R4, R4, 0x7f ;  /* 0x0000007f04047836 */ /* 0x000fe20000000000 */
[----:B------:R-:W-:-:S04]  /*1920*/  SHF.R.S32.HI R0, RZ, 0x1f, R3 ;  /* 0x0000001fff007819 */ /* 0x000fc80000011403 */
[----:B------:R-:W-:Y:S02]  /*1930*/  SHF.R.S32.HI R5, RZ, 0x1f, R4 ;  /* 0x0000001fff057819 */ /* 0x000fe40000011404 */
[----:B------:R-:W-:Y:S02]  /*1940*/  LEA.HI R0, R0, R3, RZ, 0x7 ;  /* 0x0000000300007211 */ /* 0x000fe400078f38ff */
[----:B------:R-:W-:Y:S02]  /*1950*/  LEA.HI R5, R5, R4, RZ, 0x7 ;  /* 0x0000000405057211 */ /* 0x000fe400078f38ff */
[----:B------:R-:W-:Y:S02]  /*1960*/  SHF.R.S32.HI R3, RZ, 0x7, R0 ;  /* 0x00000007ff037819 */ /* 0x000fe40000011400 */
[----:B------:R-:W-:Y:S02]  /*1970*/  SHF.R.S32.HI R0, RZ, 0x7, R5 ;  /* 0x00000007ff007819 */ /* 0x000fe40000011405 */
[----:B------:R-:W-:-:S02]  /*1980*/  VIMNMX R3, RZ, R3, !PT ;  /* 0x00000003ff037248 */ /* 0x000fc40007fe0100 */
[----:B------:R-:W-:-:S03]  /*1990*/  VIMNMX R0, R79, R0, PT ;  /* 0x000000004f007248 */ /* 0x000fc60003fe0100 */
[--C-:B------:R-:W-:Y:S02]  /*19a0*/  IMAD R3, R3, 0x80, -R13.reuse ;  /* 0x0000008003037824 */ /* 0x100fe400078e0a0d */
[----:B------:R-:W-:-:S03]  /*19b0*/  IMAD R5, R0, 0x80, -R13 ;  /* 0x0000008000057824 */ /* 0x000fc600078e0a0d */
[----:B------:R-:W-:Y:S02]  /*19c0*/  VIMNMX R3, RZ, R3, !PT ;  /* 0x00000003ff037248 */ /* 0x000fe40007fe0100 */
[----:B------:R-:W-:Y:S02]  /*19d0*/  VIMNMX R0, R5, R28, PT ;  /* 0x0000001c05007248 */ /* 0x000fe40003fe0100 */
[----:B------:R-:W-:Y:S02]  /*19e0*/  SHF.R.U32.HI R27, RZ, 0x7, R3 ;  /* 0x00000007ff1b7819 */ /* 0x000fe40000011603 */
[----:B------:R-:W-:-:S03]  /*19f0*/  ISETP.GT.AND P0, PT, R0, R3, PT ;  /* 0x000000030000720c */ /* 0x000fc60003f04270 */
[----:B------:R-:W-:-:S10]  /*1a00*/  IMAD.MOV.U32 R26, RZ, RZ, R27 ;  /* 0x000000ffff1a7224 */ /* 0x000fd400078e001b */
[----:B------:R-:W-:-:S05]  /*1a10*/  @P0 VIADD R0, R0, 0x7f ;  /* 0x0000007f00000836 */ /* 0x000fca0000000000 */
[----:B------:R-:W-:-:S04]  /*1a20*/  @P0 SHF.R.S32.HI R3, RZ, 0x1f, R0 ;  /* 0x0000001fff030819 */ /* 0x000fc80000011400 */
[----:B------:R-:W-:-:S04]  /*1a30*/  @P0 LEA.HI R3, R3, R0, RZ, 0x7 ;  /* 0x0000000003030211 */ /* 0x000fc800078f38ff */
[----:B------:R-:W-:Y:S02]  /*1a40*/  @P0 SHF.R.S32.HI R26, RZ, 0x7, R3 ;  /* 0x00000007ff1a0819 */ /* 0x000fe40000011403 */
[----:B------:R-:W-:Y:S02]  /*1a50*/  PLOP3.LUT P0, PT, PT, PT, PT, 0x80, 0x0 ;  /* 0x000000000000781c */ /* 0x000fe40003f0f070 */
[----:B------:R-:W-:-:S13]  /*1a60*/  ISETP.GT.AND P1, PT, R26, R27, PT ;  /* 0x0000001b1a00720c */ /* 0x000fda0003f24270 */
[----:B------:R-:W-:Y:S05]  /*1a70*/  @!P1 BRA `(.L_x_1568) ;  /* 0x0000004000f09947 */ /* 0x000fea0003800000 */
        /* <DEDUP_REMOVED lines=20> */
.L_x_1570:
[----:B------:R-:W-:Y:S05]  /*1bc0*/  BSYNC B6 ;  /* 0x0000000000067941 */ /* 0x000fea0003800000 */
.L_x_1569:
        /* <DEDUP_REMOVED lines=20> */
.L_x_1572:
[----:B------:R-:W-:Y:S05]  /*1d10*/  BSYNC B6 ;  /* 0x0000000000067941 */ /* 0x000fea0003800000 */
.L_x_1571:
[----:B------:R-:W-:Y:S01]  /*1d20*/  ULDC.64 UR4, c[0x0][0x9f8] ;  /* 0x00027e0000047ab9 */ /* 0x000fe20000000a00 */
[----:B------:R-:W2:Y:S01]  /*1d30*/  LDL R34, [R1+0x40] ;  /* 0x0000400001227983 */ /* 0x000ea20000100800 */
[----:B------:R-:W-:Y:S01]  /*1d40*/  ISETP.NE.U32.AND P0, PT, RZ, UR4, PT ;  /* 0x00000004ff007c0c */ /* 0x000fe2000bf05070 */
[----:B------:R-:W-:Y:S01]  /*1d50*/  IMAD.MOV.U32 R69, RZ, RZ, R31 ;  /* 0x000000ffff457224 */ /* 0x000fe200078e001f */
[----:B------:R-:W0:Y:S01]  /*1d60*/  LDC.64 R66, c[0x0][0x3f8] ;  /* 0x0000fe00ff427b82 */ /* 0x000e220000000a00 */
[----:B------:R-:W3:Y:S01]  /*1d70*/  LDL R32, [R1+0x44] ;  /* 0x0000440001207983 */ /* 0x000ee20000100800 */
[----:B------:R-:W-:-:S06]  /*1d80*/  ISETP.NE.AND.EX P0, PT, RZ, UR5, PT, P0 ;  /* 0x00000005ff007c0c */ /* 0x000fcc000bf05300 */
[----:B------:R-:W1:Y:S08]  /*1d90*/  LDC.64 R4, c[0x0][0x408] ;  /* 0x00010200ff047b82 */ /* 0x000e700000000a00 */
[----:B------:R-:W4:Y:S02]  /*1da0*/  @P0 LDC.64 R6, c[0x0][0x9f8] ;  /* 0x00027e00ff060b82 */ /* 0x000f240000000a00 */
[----:B----4-:R-:W-:Y:S01]  /*1db0*/  @P0 IMAD.WIDE R6, R31, 0x4, R6 ;  /* 0x000000041f060825 */ /* 0x010fe200078e0206 */
[----:B------:R-:W4:Y:S05]  /*1dc0*/  S2R R20, SR_TID.X ;  /* 0x0000000000147919 */ /* 0x000f2a0000002100 */
[----:B------:R-:W4:Y:S01]  /*1dd0*/  LDC R31, c[0x0][0x3f4] ;  /* 0x0000fd00ff1f7b82 */ /* 0x000f220000000800 */
[----:B------:R4:W3:Y:S01]  /*1de0*/  @P0 LDG.E R69, desc[UR42][R6.64] ;  /* 0x0000002a06450981 */ /* 0x0008e2000c1e1900 */
[----:B------:R-:W-:Y:S01]  /*1df0*/  SHF.R.S32.HI R3, RZ, 0x1f, R157 ;  /* 0x0000001fff037819 */ /* 0x000fe2000001149d */
[----:B0-----:R-:W-:Y:S01]  /*1e00*/  IMAD.WIDE.U32 R10, R157, R66, R16 ;  /* 0x000000429d0a7225 */ /* 0x001fe200078e0010 */
[----:B------:R-:W-:-:S02]  /*1e10*/  SHF.R.S32.HI R153, RZ, 0x1f, R152 ;  /* 0x0000001fff997819 */ /* 0x000fc40000011498 */
[----:B-1----:R-:W-:Y:S01]  /*1e20*/  SHF.L.U64.HI R64, R4, 0x7, R5 ;  /* 0x0000000704407819 */ /* 0x002fe20000010205 */
[-C--:B------:R-:W-:Y:S01]  /*1e30*/  IMAD R0, R3, R66.reuse, RZ ;  /* 0x0000004203007224 */ /* 0x080fe200078e02ff */
[----:B------:R-:W-:Y:S01]  /*1e40*/  LOP3.LUT R22, R22, 0xfffffffd, RZ, 0xc0, !PT ;  /* 0xfffffffd16167812 */ /* 0x000fe200078ec0ff */
[----:B------:R-:W-:Y:S01]  /*1e50*/  IMAD.WIDE.U32 R8, R157, R66, R152 ;  /* 0x000000429d087225 */ /* 0x000fe200078e0098 */
[----:B------:R-:W-:-:S03]  /*1e60*/  SHF.R.S32.HI R62, RZ, 0x1f, R30 ;  /* 0x0000001fff3e7819 */ /* 0x000fc6000001141e */
[----:B------:R-:W-:Y:S02]  /*1e70*/  IMAD R15, R157, R67, R0 ;  /* 0x000000439d0f7224 */ /* 0x000fe400078e0200 */
[-C--:B------:R-:W-:Y:S02]  /*1e80*/  IMAD R0, R3, R4.reuse, RZ ;  /* 0x0000000403007224 */ /* 0x080fe400078e02ff */
[----:B------:R-:W-:Y:S02]  /*1e90*/  IMAD.IADD R9, R9, 0x1, R15 ;  /* 0x0000000109097824 */ /* 0x000fe400078e020f */
[----:B------:R-:W-:Y:S01]  /*1ea0*/  IMAD.IADD R11, R15, 0x1, R11 ;  /* 0x000000010f0b7824 */ /* 0x000fe200078e020b */
[----:B-----5:R-:W-:Y:S01]  /*1eb0*/  SHF.R.S32.HI R15, RZ, 0x1f, R24 ;  /* 0x0000001fff0f7819 */ /* 0x020fe20000011418 */
[C---:B------:R-:W-:Y:S01]  /*1ec0*/  IMAD R21, R157.reuse, R5, R0 ;  /* 0x000000059d157224 */ /* 0x040fe200078e0200 */
[----:B----4-:R-:W-:Y:S01]  /*1ed0*/  ISETP.GE.AND P0, PT, R16, R31, PT ;  /* 0x0000001f1000720c */ /* 0x010fe20003f06270 */
[----:B------:R-:W-:-:S03]  /*1ee0*/  IMAD.WIDE.U32 R6, R157, R4, R152 ;  /* 0x000000049d067225 */ /* 0x000fc600078e0098 */
[----:B------:R-:W-:Y:S01]  /*1ef0*/  SEL R3, R31, RZ, P0 ;  /* 0x000000ff1f037207 */ /* 0x000fe20000000000 */
[----:B------:R-:W-:Y:S02]  /*1f00*/  IMAD R14, R15, R66, RZ ;  /* 0x000000420f0e7224 */ /* 0x000fe400078e02ff */
[----:B------:R-:W-:Y:S01]  /*1f10*/  VIADD R36, R20, 0xffffff80 ;  /* 0xffffff8014247836 */ /* 0x000fe20000000000 */
[----:B------:R-:W-:Y:S01]  /*1f20*/  SHF.R.U32.HI R35, RZ, 0x7, R20 ;  /* 0x00000007ff237819 */ /* 0x000fe20000011614 */
[----:B------:R-:W-:Y:S02]  /*1f30*/  IMAD.IADD R3, R16, 0x1, R3 ;  /* 0x0000000110037824 */ /* 0x000fe400078e0203 */
[----:B------:R-:W-:Y:S01]  /*1f40*/  IMAD.WIDE.U32 R12, R157, R4, R16 ;  /* 0x000000049d0c7225 */ /* 0x000fe200078e0010 */
[C---:B------:R-:W-:Y:S02]  /*1f50*/  ISETP.NE.AND P6, PT, R35.reuse, 0x1, PT ;  /* 0x000000012300780c */ /* 0x040fe40003fc5270 */
[----:B------:R-:W-:Y:S01]  /*1f60*/  SHF.R.S32.HI R0, RZ, 0x1f, R3 ;  /* 0x0000001fff007819 */ /* 0x000fe20000011403 */
[----:B------:R-:W-:-:S02]  /*1f70*/  VIADD R60, R35, 0x8 ;  /* 0x00000008233c7836 */ /* 0x000fc40000000000 */
[----:B------:R-:W-:Y:S01]  /*1f80*/  VIADD R35, R157, 0x60 ;  /* 0x000000609d237836 */ /* 0x000fe20000000000 */
[----:B------:R-:W-:Y:S01]  /*1f90*/  LEA.HI R0, R0, R3, RZ, 0x3 ;  /* 0x0000000300007211 */ /* 0x000fe200078f18ff */
[-C--:B------:R-:W-:Y:S02]  /*1fa0*/  IMAD R15, R15, R4.reuse, RZ ;  /* 0x000000040f0f7224 */ /* 0x080fe400078e02ff */
[----:B------:R-:W-:Y:S02]  /*1fb0*/  IMAD.SHL.U32 R35, R35, 0x40, RZ ;  /* 0x0000004023237824 */ /* 0x000fe400078e00ff */
[----:B------:R-:W-:Y:S02]  /*1fc0*/  VIADD R20, R20, 0xffffff80 ;  /* 0xffffff8014147836 */ /* 0x000fe40000000000 */
[----:B------:R-:W-:Y:S01]  /*1fd0*/  IMAD.IADD R7, R7, 0x1, R21 ;  /* 0x0000000107077824 */ /* 0x000fe200078e0215 */
[----:B------:R-:W-:Y:S01]  /*1fe0*/  LOP3.LUT R35, R35, 0x1c0, RZ, 0xc0, !PT ;  /* 0x000001c023237812 */ /* 0x000fe200078ec0ff */
[----:B------:R-:W-:Y:S01]  /*1ff0*/  IMAD.IADD R13, R21, 0x1, R13 ;  /* 0x00000001150d7824 */ /* 0x000fe200078e020d */
[----:B------:R-:W-:Y:S05]  /*2000*/  @!P6 WARPSYNC.ALL ;  /* 0x000000000000e948 */ /* 0x000fea0003800000 */
[C---:B------:R-:W-:Y:S01]  /*2010*/  IMAD R15, R24.reuse, R5, R15 ;  /* 0x00000005180f7224 */ /* 0x040fe200078e020f */
[----:B------:R-:W-:Y:S01]  /*2020*/  LOP3.LUT R5, R35, 0x38, R0, 0xf8, !PT ;  /* 0x0000003823057812 */ /* 0x000fe200078ef800 */
[----:B------:R-:W-:Y:S01]  /*2030*/  VIADD R35, R157, 0x60 ;  /* 0x000000609d237836 */ /* 0x000fe20000000000 */
[----:B------:R-:W-:Y:S01]  /*2040*/  ULDC UR4, c[0x0][0x2f4] ;  /* 0x0000bd0000047ab9 */ /* 0x000fe20000000800 */
[----:B------:R-:W-:Y:S01]  /*2050*/  IMAD.WIDE.U32 R52, R24, R4, R6 ;  /* 0x0000000418347225 */ /* 0x000fe200078e0006 */
[----:B------:R-:W-:-:S02]  /*2060*/  LOP3.LUT R6, R0, 0xfffffff8, RZ, 0xc0, !PT ;  /* 0xfffffff800067812 */ /* 0x000fc400078ec0ff */
[----:B------:R-:W-:Y:S01]  /*2070*/  ISETP.GE.AND P2, PT, R18, UR4, PT ;  /* 0x0000000412007c0c */ /* 0x000fe2000bf46270 */
[----:B------:R-:W-:-:S04]  /*2080*/  IMAD.WIDE.U32 R54, R24, R4, R12 ;  /* 0x0000000418367225 */ /* 0x000fc800078e000c */
[----:B------:R-:W-:Y:S02]  /*2090*/  IMAD.SHL.U32 R63, R4, 0x80, RZ ;  /* 0x00000080043f7824 */ /* 0x000fe400078e00ff */
[----:B------:R-:W-:Y:S02]  /*20a0*/  IMAD.SHL.U32 R35, R35, 0x40, RZ ;  /* 0x0000004023237824 */ /* 0x000fe400078e00ff */
[----:B------:R-:W-:-:S03]  /*20b0*/  IMAD.WIDE.U32 R48, R24, R66, R8 ;  /* 0x0000004218307225 */ /* 0x000fc600078e0008 */
[----:B------:R-:W-:Y:S01]  /*20c0*/  LOP3.LUT R35, R35, 0x1c0, RZ, 0xc0, !PT ;  /* 0x000001c023237812 */ /* 0x000fe200078ec0ff */
[----:B------:R-:W-:Y:S01]  /*20d0*/  IMAD R21, R24, R67, R14 ;  /* 0x0000004318157224 */ /* 0x000fe200078e020e */
[----:B------:R-:W-:Y:S01]  /*20e0*/  SHF.L.U64.HI R67, R66, 0x7, R67 ;  /* 0x0000000742437819 */ /* 0x000fe20000010243 */
[----:B------:R-:W-:Y:S01]  /*20f0*/  IMAD.WIDE.U32 R50, R24, R66, R10 ;  /* 0x0000004218327225 */ /* 0x000fe200078e000a */
[----:B------:R-:W-:-:S03]  /*2100*/  SHF.R.U32.HI R35, RZ, 0x3, R35 ;  /* 0x00000003ff237819 */ /* 0x000fc60000011623 */
[----:B------:R-:W-:Y:S01]  /*2110*/  IMAD.SHL.U32 R58, R31, 0x2, RZ ;  /* 0x000000021f3a7824 */ /* 0x000fe200078e00ff */
[----:B------:R-:W-:Y:S01]  /*2120*/  LOP3.LUT R8, R5, R35, RZ, 0x3c, !PT ;  /* 0x0000002305087212 */ /* 0x000fe200078e3cff */
[----:B------:R-:W-:Y:S01]  /*2130*/  IMAD.IADD R31, R49, 0x1, R21 ;  /* 0x00000001311f7824 */ /* 0x000fe200078e0215 */
[----:B------:R-:W-:Y:S01]  /*2140*/  SHF.R.S32.HI R5, RZ, 0x3, R0 ;  /* 0x00000003ff057819 */ /* 0x000fe20000011400 */
[----:B------:R-:W-:Y:S02]  /*2150*/  IMAD.IADD R68, R68, 0x1, R33 ;  /* 0x0000000144447824 */ /* 0x000fe400078e0221 */
[----:B------:R-:W-:Y:S02]  /*2160*/  IMAD.SHL.U32 R66, R66, 0x80, RZ ;  /* 0x0000008042427824 */ /* 0x000fe400078e00ff */
[----:B------:R-:W-:Y:S02]  /*2170*/  IMAD.IADD R21, R21, 0x1, R51 ;  /* 0x0000000115157824 */ /* 0x000fe400078e0233 */
[----:B------:R-:W-:-:S02]  /*2180*/  IMAD.IADD R7, R15, 0x1, R55 ;  /* 0x000000010f077824 */ /* 0x000fc400078e0237 */
[C---:B--2---:R-:W-:Y:S01]  /*2190*/  IMAD.SHL.U32 R65, R34.reuse, 0x40, RZ ;  /* 0x0000004022417824 */ /* 0x044fe200078e00ff */
[----:B------:R-:W-:Y:S01]  /*21a0*/  @!P6 BAR.SYNC.DEFER_BLOCKING 0x9, 0x100 ;  /* 0x024400000000eb1d */ /* 0x000fe20000010000 */
[----:B------:R-:W-:Y:S02]  /*21b0*/  LOP3.LUT P1, RZ, R34, 0x4, RZ, 0xc0, !PT ;  /* 0x0000000422ff7812 */ /* 0x000fe4000782c0ff */
[----:B------:R-:W-:Y:S02]  /*21c0*/  SHF.R.S32.HI R34, RZ, 0x1f, R36 ;  /* 0x0000001fff227819 */ /* 0x000fe40000011424 */
[----:B------:R-:W-:Y:S02]  /*21d0*/  LOP3.LUT R65, R65, 0x1c0, RZ, 0xc0, !PT ;  /* 0x000001c041417812 */ /* 0x000fe400078ec0ff */
[----:B------:R-:W-:Y:S02]  /*21e0*/  LEA.HI R34, R34, R36, RZ, 0x2 ;  /* 0x0000002422227211 */ /* 0x000fe400078f10ff */
[----:B------:R-:W-:-:S02]  /*21f0*/  SHF.R.U32.HI R61, RZ, 0x3, R65 ;  /* 0x00000003ff3d7819 */ /* 0x000fc40000011641 */
[----:B------:R-:W-:Y:S02]  /*2200*/  LOP3.LUT R34, R34, 0xfffffffc, RZ, 0xc0, !PT ;  /* 0xfffffffc22227812 */ /* 0x000fe400078ec0ff */
[----:B------:R-:W-:Y:S02]  /*2210*/  LOP3.LUT R4, R65, 0x18, R16, 0xf8, !PT ;  /* 0x0000001841047812 */ /* 0x000fe400078ef810 */
[----:B------:R-:W-:Y:S01]  /*2220*/  @P1 LOP3.LUT R22, R22, 0x2, RZ, 0xfc, !PT ;  /* 0x0000000216161812 */ /* 0x000fe200078efcff */
[----:B------:R-:W-:Y:S01]  /*2230*/  IMAD.IADD R34, R36, 0x1, -R34 ;  /* 0x0000000124227824 */ /* 0x000fe200078e0a22 */
[----:B------:R-:W-:Y:S02]  /*2240*/  LOP3.LUT R4, R4, R61, RZ, 0x3c, !PT ;  /* 0x0000003d04047212 */ /* 0x000fe400078e3cff */
[----:B------:R-:W-:Y:S01]  /*2250*/  ISETP.GE.AND P1, PT, R16, UR4, PT ;  /* 0x0000000410007c0c */ /* 0x000fe2000bf26270 */
[----:B------:R-:W-:Y:S01]  /*2260*/  IMAD R59, R34, 0x60, R157 ;  /* 0x00000060223b7824 */ /* 0x000fe200078e029d */
[----:B------:R-:W-:-:S04]  /*2270*/  SHF.R.S32.HI R34, RZ, 0x1f, R20 ;  /* 0x0000001fff227819 */ /* 0x000fc80000011414 */
[----:B------:R-:W-:Y:S01]  /*2280*/  LEA.HI R34, R34, R20, RZ, 0x5 ;  /* 0x0000001422227211 */ /* 0x000fe200078f28ff */
[----:B------:R-:W-:-:S03]  /*2290*/  IMAD.IADD R20, R53, 0x1, R15 ;  /* 0x0000000135147824 */ /* 0x000fc600078e020f */
[----:B------:R-:W-:-:S05]  /*22a0*/  SHF.R.S32.HI R34, RZ, 0x5, R34 ;  /* 0x00000005ff227819 */ /* 0x000fca0000011422 */
[----:B------:R-:W-:Y:S01]  /*22b0*/  IMAD R57, R34, 0x200, R4 ;  /* 0x0000020022397824 */ /* 0x000fe200078e0204 */
[----:B------:R-:W-:Y:S01]  /*22c0*/  LOP3.LUT R4, R65, 0x38, R0, 0xf8, !PT ;  /* 0x0000003841047812 */ /* 0x000fe200078ef800 */
[----:B---3--:R-:W-:-:S03]  /*22d0*/  IMAD.IADD R0, R32, 0x1, R8 ;  /* 0x0000000120007824 */ /* 0x008fc600078e0208 */
[----:B------:R-:W-:Y:S02]  /*22e0*/  LOP3.LUT R3, R4, R61, RZ, 0x3c, !PT ;  /* 0x0000003d04037212 */ /* 0x000fe400078e3cff */
[----:B------:R-:W-:-:S03]  /*22f0*/  SHF.R.S32.HI R4, RZ, 0x1f, R6 ;  /* 0x0000001fff047819 */ /* 0x000fc60000011406 */
[----:B------:R-:W-:Y:S01]  /*2300*/  IMAD R3, R34, 0x200, R3 ;  /* 0x0000020022037824 */ /* 0x000fe200078e0203 */
[----:B------:R-:W-:-:S07]  /*2310*/  SHF.R.S32.HI R56, RZ, 0x1f, R69 ;  /* 0x0000001fff387819 */ /* 0x000fce0000011445 */
.L_x_1628:
[----:B--2-4-:R-:W2:Y:S01]  /*2320*/  LDL R33, [R1+0x40] ;  /* 0x0000400001217983 */ /* 0x014ea20000100800 */
[----:B0-----:R-:W0:Y:S01]  /*2330*/  LDC R74, c[0x0][0x430] ;  /* 0x00010c00ff4a7b82 */ /* 0x001e220000000800 */
[----:B------:R-:W-:Y:S02]  /*2340*/  VIADD R26, R26, 0xffffffff ;  /* 0xffffffff1a1a7836 */ /* 0x000fe40000000000 */
[----:B------:R-:W-:Y:S02]  /*2350*/  IMAD.MOV.U32 R73, RZ, RZ, RZ ;  /* 0x000000ffff497224 */ /* 0x000fe400078e00ff */
[----:B------:R-:W-:-:S03]  /*2360*/  IMAD R9, R26, 0x80, R59 ;  /* 0x000000801a097824 */ /* 0x000fc600078e023b */
[----:B------:R-:W1:Y:S01]  /*2370*/  LDC R80, c[0x0][0x3f4] ;  /* 0x0000fd00ff507b82 */ /* 0x000e620000000800 */
[----:B------:R-:W-:Y:S01]  /*2380*/  IMAD.IADD R32, R68, 0x1, R9 ;  /* 0x0000000144207824 */ /* 0x000fe200078e0209 */
[----:B------:R-:W-:-:S03]  /*2390*/  ISETP.GE.AND P3, PT, R9, R28, PT ;  /* 0x0000001c0900720c */ /* 0x000fc60003f66270 */
[----:B------:R-:W-:Y:S01]  /*23a0*/  IMAD.MOV.U32 R12, RZ, RZ, R32 ;  /* 0x000000ffff0c7224 */ /* 0x000fe200078e0020 */
[----:B------:R-:W-:Y:S02]  /*23b0*/  ISETP.GT.OR P3, PT, R59, 0x7f, P3 ;  /* 0x0000007f3b00780c */ /* 0x000fe40001f64670 */
[----:B0-----:R-:W-:-:S11]  /*23c0*/  ISETP.NE.AND P4, PT, R74, 0x1, PT ;  /* 0x000000014a00780c */ /* 0x001fd60003f85270 */
[----:B------:R-:W0:Y:S08]  /*23d0*/  @!P3 LDC.64 R10, c[0x0][0x428] ;  /* 0x00010a00ff0abb82 */ /* 0x000e300000000a00 */
[----:B------:R-:W3:Y:S08]  /*23e0*/  @!P3 LDC.64 R8, c[0x0][0x418] ;  /* 0x00010600ff08bb82 */ /* 0x000ef00000000a00 */
[----:B------:R-:W4:Y:S08]  /*23f0*/  @P4 LDC R13, c[0x0][0x434] ;  /* 0x00010d00ff0d4b82 */ /* 0x000f300000000800 */
[----:B------:R-:W1:Y:S01]  /*2400*/  @P4 LDC R14, c[0x0][0x438] ;  /* 0x00010e00ff0e4b82 */ /* 0x000e620000000800 */
[----:B----4-:R-:W-:-:S05]  /*2410*/  @P4 IMAD.HI.U32 R13, R32, R13, RZ ;  /* 0x0000000d200d4227 */ /* 0x010fca00078e00ff */
[----:B-1----:R-:W-:Y:S01]  /*2420*/  @P4 SHF.R.U32.HI R12, RZ, R14, R13 ;  /* 0x0000000eff0c4219 */ /* 0x002fe2000001160d */
[----:B0-----:R-:W-:-:S03]  /*2430*/  @!P3 IMAD R14, R56, R10, RZ ;  /* 0x0000000a380eb224 */ /* 0x001fc600078e02ff */
[----:B------:R-:W-:Y:S01]  /*2440*/  @!P3 SHF.R.S32.HI R13, RZ, 0x1f, R12 ;  /* 0x0000001fff0db819 */ /* 0x000fe2000001140c */
[C---:B------:R-:W-:Y:S02]  /*2450*/  @!P3 IMAD R15, R69.reuse, R11, R14 ;  /* 0x0000000b450fb224 */ /* 0x040fe400078e020e */
[----:B------:R-:W-:-:S04]  /*2460*/  @!P3 IMAD.WIDE.U32 R10, R69, R10, R12 ;  /* 0x0000000a450ab225 */ /* 0x000fc800078e000c */
[----:B------:R-:W-:Y:S01]  /*2470*/  @!P3 IMAD.IADD R11, R11, 0x1, R15 ;  /* 0x000000010b0bb824 */ /* 0x000fe200078e020f */
[----:B---3--:R-:W-:-:S04]  /*2480*/  @!P3 LEA R8, P4, R10, R8, 0x2 ;  /* 0x000000080a08b211 */ /* 0x008fc800078810ff */
[----:B------:R-:W-:-:S05]  /*2490*/  @!P3 LEA.HI.X R9, R10, R9, R11, 0x2, P4 ;  /* 0x000000090a09b211 */ /* 0x000fca00020f140b */
[----:B-----5:R0:W5:Y:S01]  /*24a0*/  @!P3 LDG.E R73, desc[UR42][R8.64] ;  /* 0x0000002a0849b981 */ /* 0x020162000c1e1900 */
[----:B------:R-:W-:Y:S01]  /*24b0*/  ISETP.GT.AND P3, PT, R26, R27, PT ;  /* 0x0000001b1a00720c */ /* 0x000fe20003f64270 */
[----:B------:R-:W-:Y:S01]  /*24c0*/  IMAD R72, R23, 0x2000, R57 ;  /* 0x0000200017487824 */ /* 0x000fe200078e0239 */
[----:B------:R-:W-:Y:S01]  /*24d0*/  LOP3.LUT R22, R22, 0xfffffffe, RZ, 0xc0, !PT ;  /* 0xfffffffe16167812 */ /* 0x000fe200078ec0ff */
[----:B------:R-:W-:Y:S01]  /*24e0*/  IMAD.MOV R11, RZ, RZ, -R12 ;  /* 0x000000ffff0b7224 */ /* 0x000fe200078e0a0c */
[----:B------:R-:W-:Y:S05]  /*24f0*/  YIELD ;  /* 0x0000000000007946 */ /* 0x000fea0003800000 */
[----:B------:R-:W-:Y:S01]  /*2500*/  VIADD R10, R72, 0x20 ;  /* 0x00000020480a7836 */ /* 0x000fe20000000000 */
[----:B------:R-:W-:Y:S01]  /*2510*/  BSSY B0, `(.L_x_1573) ;  /* 0x0000330000007945 */ /* 0x000fe20003800000 */
[----:B------:R-:W-:-:S02]  /*2520*/  IMAD R74, R74, R11, R32 ;  /* 0x0000000b4a4a7224 */ /* 0x000fc400078e0220 */
[----:B------:R-:W-:Y:S02]  /*2530*/  @P3 LOP3.LUT R22, R22, 0x1, RZ, 0xfc, !PT ;  /* 0x0000000116163812 */ /* 0x000fe400078efcff */
[----:B------:R-:W-:Y:S02]  /*2540*/  ISETP.GE.AND P3, PT, R80, 0x1, PT ;  /* 0x000000015000780c */ /* 0x000fe40003f66270 */
[----:B--2---:R-:W-:-:S13]  /*2550*/  LOP3.LUT P5, RZ, R33, 0x4, RZ, 0xc0, !PT ;  /* 0x0000000421ff7812 */ /* 0x004fda00078ac0ff */
[C---:B------:R-:W-:Y:S02]  /*2560*/  @P5 VIADD R10, R72.reuse, 0xffffffe0 ;  /* 0xffffffe0480a5836 */ /* 0x040fe40000000000 */
[--C-:B------:R-:W-:Y:S02]  /*2570*/  IMAD R72, R72, 0x2, R25.reuse ;  /* 0x0000000248487824 */ /* 0x100fe400078e0219 */
[----:B------:R-:W-:Y:S01]  /*2580*/  IMAD R71, R10, 0x2, R25 ;  /* 0x000000020a477824 */ /* 0x000fe200078e0219 */
[----:B0-----:R-:W-:Y:S06]  /*2590*/  @!P3 BRA `(.L_x_1574) ;  /* 0x0000002c007cb947 */ /* 0x001fec0003800000 */
        /* <DEDUP_REMOVED lines=8> */
[----:B------:R-:W-:Y:S02]  /*2620*/  IMAD R77, R26, -0x80, R28 ;  /* 0xffffff801a4d7824 */ /* 0x000fe400078e021c */
[----:B------:R-:W-:Y:S02]  /*2630*/  IMAD R10, R76, UR4, RZ ;  /* 0x000000044c0a7c24 */ /* 0x000fe4000f8e02ff */
[----:B------:R-:W-:Y:S01]  /*2640*/  IMAD.IADD R9, R9, 0x1, R11 ;  /* 0x0000000109097824 */ /* 0x000fe200078e020b */
[----:B------:R-:W-:Y:S01]  /*2650*/  VIMNMX R77, R77, 0x80, PT ;  /* 0x000000804d4d7848 */ /* 0x000fe20003fe0100 */
[C---:B------:R-:W-:Y:S01]  /*2660*/  IMAD R11, R73.reuse, UR5, R10 ;  /* 0x00000005490b7c24 */ /* 0x040fe2000f8e020a */
[----:B------:R-:W-:Y:S01]  /*2670*/  SHF.R.S32.HI R10, RZ, 0x1f, R26 ;  /* 0x0000001fff0a7819 */ /* 0x000fe2000001141a */
        /* <DEDUP_REMOVED lines=8> */
[C---:B------:R-:W-:Y:S01]  /*2700*/  LEA R84, P3, R8.reuse, UR4, 0x1 ;  /* 0x0000000408547c11 */ /* 0x040fe2000f8608ff */
[----:B------:R-:W-:Y:S01]  /*2710*/  ULDC.U8 UR4, c[0x0][0x410] ;  /* 0x0001040000047ab9 */ /* 0x000fe20000000000 */
[----:B------:R-:W-:Y:S02]  /*2720*/  IMAD R11, R67, R26, RZ ;  /* 0x0000001a430b7224 */ /* 0x000fe400078e02ff */
[----:B------:R-:W-:Y:S01]  /*2730*/  LEA.HI.X R85, R8, UR5, R85, 0x1, P3 ;  /* 0x0000000508557c11 */ /* 0x000fe200098f0c55 */
[C---:B------:R-:W-:Y:S01]  /*2740*/  IMAD R81, R10.reuse, R63, R12 ;  /* 0x0000003f0a517224 */ /* 0x040fe200078e020c */
[----:B------:R-:W-:Y:S01]  /*2750*/  ISETP.NE.AND P3, PT, RZ, UR4, PT ;  /* 0x00000004ff007c0c */ /* 0x000fe2000bf65270 */
[----:B------:R-:W-:Y:S02]  /*2760*/  IMAD R13, R10, R66, R11 ;  /* 0x000000420a0d7224 */ /* 0x000fe400078e020b */
[----:B------:R-:W-:-:S04]  /*2770*/  IMAD.WIDE.U32 R10, R66, R26, RZ ;  /* 0x0000001a420a7225 */ /* 0x000fc800078e00ff */
[----:B------:R-:W-:-:S04]  /*2780*/  IMAD.WIDE.U32 R8, R63, R26, RZ ;  /* 0x0000001a3f087225 */ /* 0x000fc800078e00ff */
[----:B------:R-:W-:Y:S02]  /*2790*/  IMAD.IADD R70, R11, 0x1, R13 ;  /* 0x000000010b467824 */ /* 0x000fe400078e020d */
[----:B------:R-:W-:Y:S01]  /*27a0*/  IMAD.IADD R81, R9, 0x1, R81 ;  /* 0x0000000109517824 */ /* 0x000fe200078e0251 */
[----:B------:R-:W-:Y:S06]  /*27b0*/  @!P3 BRA `(.L_x_1575) ;  /* 0x000000140074b947 */ /* 0x000fec0003800000 */
[----:B------:R0:W5:Y:S01]  /*27c0*/  LDL R83, [R1+0xc] ;  /* 0x00000c0001537983 */ /* 0x0001620000100800 */
        /* <DEDUP_REMOVED lines=10> */
[----:B0-----:R-:W-:Y:S06]  /*2870*/  @P3 BRA `(.L_x_1577) ;  /* 0x0000000000503947 */ /* 0x001fec0003800000 */
        /* <DEDUP_REMOVED lines=16> */
[----:B------:R0:W5:Y:S02]  /*2980*/  @!P4 LDG.E.64 R46, desc[UR42][R14.64] ;  /* 0x0000002a0e2ec981 */ /* 0x000164000c1e1b00 */
[----:B-----5:R-:W-:-:S13]  /*2990*/  ISETP.GE.AND P4, PT, R83, R80, PT ;  /* 0x000000505300720c */ /* 0x020fda0003f86270 */
[----:B------:R0:W5:Y:S04]  /*29a0*/  @!P4 LDG.E.64 R40, desc[UR42][R12.64+0x20] ;  /* 0x0000202a0c28c981 */ /* 0x000168000c1e1b00 */
[----:B------:R0:W5:Y:S02]  /*29b0*/  @!P4 LDG.E.64 R42, desc[UR42][R14.64+0x20] ;  /* 0x0000202a0e2ac981 */ /* 0x000164000c1e1b00 */
.L_x_1577:
[----:B------:R-:W-:Y:S05]  /*29c0*/  BSYNC B1 ;  /* 0x0000000000017941 */ /* 0x000fea0003800000 */
.L_x_1576:
        /* <DEDUP_REMOVED lines=9> */
[----:B------:R-:W-:Y:S01]  /*2a60*/  IMAD.MOV.U32 R9, RZ, RZ, R81 ;  /* 0x000000ffff097224 */ /* 0x000fe200078e0051 */
[----:B------:R-:W-:Y:S02]  /*2a70*/  CS2R R36, SRZ ;  /* 0x0000000000247805 */ /* 0x000fe4000001ff00 */
[----:B------:R-:W-:Y:S01]  /*2a80*/  CS2R R38, SRZ ;  /* 0x0000000000267805 */ /* 0x000fe2000001ff00 */
        /* <DEDUP_REMOVED lines=22> */
.L_x_1579:
[----:B------:R-:W-:Y:S05]  /*2bf0*/  BSYNC B1 ;  /* 0x0000000000017941 */ /* 0x000fea0003800000 */
.L_x_1578:
[----:B0-----:R-:W-:Y:S01]  /*2c00*/  IMAD.MOV.U32 R8, RZ, RZ, R44 ;  /* 0x000000ffff087224 */ /* 0x001fe200078e002c */
[----:B------:R-:W-:Y:S01]  /*2c10*/  UISETP.NE.AND UP0, UPT, UR39, 0x3, UPT ;  /* 0x000000032700788c */ /* 0x000fe2000bf05270 */
[----:B------:R-:W-:Y:S01]  /*2c20*/  IMAD.MOV.U32 R9, RZ, RZ, R45 ;  /* 0x000000ffff097224 */ /* 0x000fe200078e002d */
        /* <DEDUP_REMOVED lines=25> */
[----:B------:R-:W-:Y:S02]  /*2dc0*/  PRMT R86, R8, 0x7610, R86 ;  /* 0x0000761008567816 */ /* 0x000fe40000000056 */
[----:B------:R-:W-:Y:S02]  /*2dd0*/  PRMT R87, R9, 0x7610, R87 ;  /* 0x0000761009577816 */ /* 0x000fe40000000057 */
[----:B------:R-:W-:Y:S02]  /*2de0*/  PRMT R91, R10, 0x7610, R91 ;  /* 0x000076100a5b7816 */ /* 0x000fe4000000005b */
[----:B------:R-:W-:Y:S01]  /*2df0*/  PRMT R92, R11, 0x7610, R92 ;  /* 0x000076100b5c7816 */ /* 0x000fe2000000005c */
[----:B------:R-:W-:Y:S06]  /*2e00*/  @!P5 BRA `(.L_x_1580) ;  /* 0x000000000004d947 */ /* 0x000fec0003800000 */
[----:B------:R-:W-:Y:S01]  /*2e10*/  BPT.TRAP 0x1 ;  /* 0x000000040000795c */ /* 0x000fe20000300000 */
.L_x_1580:
[----:B------:R-:W2:Y:S01]  /*2e20*/  LDL R8, [R1+0x8] ;  /* 0x0000080001087983 */ /* 0x000ea20000100800 */
[----:B------:R-:W-:Y:S01]  /*2e30*/  IMAD R70, R23, 0x8, R2 ;  /* 0x0000000817467824 */ /* 0x000fe200078e0202 */
[----:B------:R-:W-:Y:S01]  /*2e40*/  BSSY B1, `(.L_x_1581) ;  /* 0x0000004000017945 */ /* 0x000fe20003800000 */
[----:B--2---:R-:W-:-:S04]  /*2e50*/  SHF.L.U32 R78, R8, 0x1f, RZ ;  /* 0x0000001f084e7819 */ /* 0x004fc800000006ff */
[----:B------:R-:W0:Y:S02]  /*2e60*/  SYNCS.PHASECHK.TRANS64.TRYWAIT P6, [R70+URZ+0x16890], R78 ;  /* 0x0168904e460075a7 */ /* 0x000e2400080c017f */
[----:B0-----:R-:W-:Y:S05]  /*2e70*/  @!P6 BRA `(.L_x_1582) ;  /* 0x000001b400c4e947 */ /* 0x001fea0003800000 */
.L_x_1893:
[----:B------:R-:W-:Y:S05]  /*2e80*/  BSYNC B1 ;  /* 0x0000000000017941 */ /* 0x000fea0003800000 */
.L_x_1581:
[----:B------:R-:W-:-:S03]  /*2e90*/  UMOV UR4, 0xffffffff ;  /* 0xffffffff00047882 */ /* 0x000fc60000000000 */
[----:B------:R-:W-:Y:S05]  /*2ea0*/  BRA.DIV UR4, `(.L_x_1583) ;  /* 0x000001b604cc7947 */ /* 0x000fea000b800000 */
[----:B------:R1:W2:Y:S04]  /*2eb0*/  SHFL.IDX PT, R81, R85, RZ, 0x1c1f ;  /* 0x001c1fff55517589 */ /* 0x0002a800000e0000 */
[----:B------:R1:W3:Y:S02]  /*2ec0*/  SHFL.IDX PT, R14, R84, RZ, 0x1c1f ;  /* 0x001c1fff540e7589 */ /* 0x0002e400000e0000 */
.L_x_1897:
        /* <DEDUP_REMOVED lines=12> */
[----:B0-----:R-:W-:Y:S01]  /*2f90*/  IMAD.U32 R44, R10, 0x10000, RZ ;  /* 0x000100000a2c7824 */ /* 0x001fe200078e00ff */
[----:B------:R-:W-:Y:S02]  /*2fa0*/  SHF.R.U32.HI R101, RZ, 0x10, R47 ;  /* 0x00000010ff657819 */ /* 0x000fe4000001162f */
[----:B------:R-:W-:Y:S02]  /*2fb0*/  PRMT R100, R83, 0x5432, R100 ;  /* 0x0000543253647816 */ /* 0x000fe40000000064 */
[----:B------:R-:W-:Y:S02]  /*2fc0*/  SHF.R.U32.HI R97, RZ, 0x10, R45 ;  /* 0x00000010ff617819 */ /* 0x000fe4000001162d */
[----:B------:R-:W-:-:S02]  /*2fd0*/  PRMT R47, R82, 0x5432, R98 ;  /* 0x00005432522f7816 */ /* 0x000fc40000000062 */
[----:B------:R-:W-:Y:S02]  /*2fe0*/  PRMT R101, R102, 0x5410, R101 ;  /* 0x0000541066657816 */ /* 0x000fe40000000065 */
[----:B------:R-:W-:Y:S02]  /*2ff0*/  LOP3.LUT R45, R9, 0xffff0000, RZ, 0xc0, !PT ;  /* 0xffff0000092d7812 */ /* 0x000fe400078ec0ff */
[C---:B------:R-:W-:Y:S01]  /*3000*/  LOP3.LUT R102, R100.reuse, 0xffff0000, RZ, 0xc0, !PT ;  /* 0xffff000064667812 */ /* 0x040fe200078ec0ff */
[----:B------:R-:W-:Y:S01]  /*3010*/  IMAD.U32 R103, R101, 0x10000, RZ ;  /* 0x0001000065677824 */ /* 0x000fe200078e00ff */
[----:B------:R-:W-:Y:S01]  /*3020*/  PRMT R97, R99, 0x5410, R97 ;  /* 0x0000541063617816 */ /* 0x000fe20000000061 */
[----:B------:R-:W-:Y:S01]  /*3030*/  IMAD.U32 R100, R100, 0x10000, RZ ;  /* 0x0001000064647824 */ /* 0x000fe200078e00ff */
[----:B------:R-:W-:Y:S01]  /*3040*/  LOP3.LUT R98, R47, 0xffff0000, RZ, 0xc0, !PT ;  /* 0xffff00002f627812 */ /* 0x000fe200078ec0ff */
[----:B------:R-:W-:Y:S01]  /*3050*/  FMUL.FTZ R104, R45, R102 ;  /* 0x000000662d687220 */ /* 0x000fe20000410000 */
[----:B------:R-:W-:Y:S01]  /*3060*/  LOP3.LUT R46, R10, 0xffff0000, RZ, 0xc0, !PT ;  /* 0xffff00000a2e7812 */ /* 0x000fe200078ec0ff */
[C---:B------:R-:W-:Y:S01]  /*3070*/  IMAD.U32 R10, R11.reuse, 0x10000, RZ ;  /* 0x000100000b0a7824 */ /* 0x040fe200078e00ff */
[----:B------:R-:W-:Y:S01]  /*3080*/  LOP3.LUT R15, R11, 0xffff0000, RZ, 0xc0, !PT ;  /* 0xffff00000b0f7812 */ /* 0x000fe200078ec0ff */
[----:B------:R-:W-:-:S02]  /*3090*/  IMAD.U32 R11, R9, 0x10000, RZ ;  /* 0x00010000090b7824 */ /* 0x000fc400078e00ff */
[-C--:B------:R-:W-:Y:S01]  /*30a0*/  FMUL.FTZ R45, R45, R98.reuse ;  /* 0x000000622d2d7220 */ /* 0x080fe20000410000 */
[----:B------:R-:W-:Y:S02]  /*30b0*/  IMAD.U32 R99, R97, 0x10000, RZ ;  /* 0x0001000061637824 */ /* 0x000fe400078e00ff */
[----:B------:R-:W-:Y:S01]  /*30c0*/  FMUL.FTZ R105, R46, R103 ;  /* 0x000000672e697220 */ /* 0x000fe20000410000 */
[----:B------:R-:W-:Y:S01]  /*30d0*/  LOP3.LUT R101, R101, 0xffff0000, RZ, 0xc0, !PT ;  /* 0xffff000065657812 */ /* 0x000fe200078ec0ff */
[C---:B------:R-:W-:Y:S01]  /*30e0*/  IMAD.U32 R9, R8.reuse, 0x10000, RZ ;  /* 0x0001000008097824 */ /* 0x040fe200078e00ff */
[----:B------:R-:W-:Y:S01]  /*30f0*/  LOP3.LUT R97, R97, 0xffff0000, RZ, 0xc0, !PT ;  /* 0xffff000061617812 */ /* 0x000fe200078ec0ff */
[C---:B------:R-:W-:Y:S01]  /*3100*/  FFMA.FTZ R104, R11.reuse, R98, -R104 ;  /* 0x000000620b687223 */ /* 0x040fe20000010868 */
[----:B------:R-:W-:Y:S01]  /*3110*/  FFMA.FTZ R45, R11, R102, R45 ;  /* 0x000000660b2d7223 */ /* 0x000fe2000001002d */
[----:B------:R-:W-:Y:S01]  /*3120*/  LOP3.LUT R8, R8, 0xffff0000, RZ, 0xc0, !PT ;  /* 0xffff000008087812 */ /* 0x000fe200078ec0ff */
[-C--:B------:R-:W-:Y:S01]  /*3130*/  FMUL.FTZ R11, R46, R99.reuse ;  /* 0x000000632e0b7220 */ /* 0x080fe20000410000 */
[----:B------:R-:W-:Y:S01]  /*3140*/  FFMA.FTZ R105, R44, R99, -R105 ;  /* 0x000000632c697223 */ /* 0x000fe20000010869 */
[----:B------:R-:W-:-:S02]  /*3150*/  IMAD.U32 R47, R47, 0x10000, RZ ;  /* 0x000100002f2f7824 */ /* 0x000fc400078e00ff */
[C---:B------:R-:W-:Y:S01]  /*3160*/  FMUL.FTZ R99, R15.reuse, R101 ;  /* 0x000000650f637220 */ /* 0x040fe20000410000 */
[----:B------:R-:W-:Y:S01]  /*3170*/  FMUL.FTZ R98, R15, R97 ;  /* 0x000000610f627220 */ /* 0x000fe20000410000 */
[----:B------:R-:W-:Y:S01]  /*3180*/  FFMA.FTZ R46, R44, R103, R11 ;  /* 0x000000672c2e7223 */ /* 0x000fe2000001000b */
[CC--:B------:R-:W-:Y:S01]  /*3190*/  FMUL.FTZ R44, R8.reuse, R100.reuse ;  /* 0x00000064082c7220 */ /* 0x0c0fe20000410000 */
[----:B------:R-:W-:Y:S01]  /*31a0*/  FMUL.FTZ R11, R8, R47 ;  /* 0x0000002f080b7220 */ /* 0x000fe20000410000 */
[C---:B------:R-:W-:Y:S01]  /*31b0*/  FFMA.FTZ R99, R10.reuse, R97, -R99 ;  /* 0x000000610a637223 */ /* 0x040fe20000010863 */
[----:B------:R-:W-:Y:S01]  /*31c0*/  FFMA.FTZ R98, R10, R101, R98 ;  /* 0x000000650a627223 */ /* 0x000fe20000010062 */
[C---:B------:R-:W-:Y:S01]  /*31d0*/  FFMA.FTZ R44, R9.reuse, R47, -R44 ;  /* 0x0000002f092c7223 */ /* 0x040fe2000001082c */
[----:B------:R-:W-:Y:S01]  /*31e0*/  FFMA.FTZ R11, R9, R100, R11 ;  /* 0x00000064090b7223 */ /* 0x000fe2000001000b */
[----:B------:R-:W-:Y:S02]  /*31f0*/  F2FP.BF16.F32.PACK_AB R9, R45, R104 ;  /* 0x000000682d09723e */ /* 0x000fe400000010ff */
[----:B------:R-:W-:-:S02]  /*3200*/  F2FP.BF16.F32.PACK_AB R98, R98, R99 ;  /* 0x000000636262723e */ /* 0x000fc400000010ff */
[----:B------:R-:W-:Y:S02]  /*3210*/  F2FP.BF16.F32.PACK_AB R8, R11, R44 ;  /* 0x0000002c0b08723e */ /* 0x000fe400000010ff */
[----:B------:R-:W-:Y:S01]  /*3220*/  F2FP.BF16.F32.PACK_AB R10, R46, R105 ;  /* 0x000000692e0a723e */ /* 0x000fe200000010ff */
[----:B------:R-:W-:-:S07]  /*3230*/  IMAD.MOV.U32 R11, RZ, RZ, R98 ;  /* 0x000000ffff0b7224 */ /* 0x000fce00078e0062 */
.L_x_1589:
[----:B------:R-:W-:Y:S05]  /*3240*/  BSYNC B3 ;  /* 0x0000000000037941 */ /* 0x000fea0003800000 */
.L_x_1588:
[----:B0-----:R4:W-:Y:S02]  /*3250*/  ST.E.128 desc[UR42][R12.64], R8 ;  /* 0x000000080c007985 */ /* 0x0019e4000c101d2a */
.L_x_1587:
[----:B------:R-:W-:Y:S05]  /*3260*/  BSYNC B2 ;  /* 0x0000000000027941 */ /* 0x000fea0003800000 */
.L_x_1586:
[----:B------:R-:W-:Y:S05]  /*3270*/  @P2 BRA `(.L_x_1585) ;  /* 0x0000000000e02947 */ /* 0x000fea0003800000 */
[----:B----4-:R-:W2:Y:S04]  /*3280*/  LDL R8, [R1+0x4] ;  /* 0x0000040001087983 */ /* 0x010ea80000100800 */
[----:B------:R-:W4:Y:S01]  /*3290*/  LDL R15, [R1+0xc] ;  /* 0x00000c00010f7983 */ /* 0x000f220000100800 */
[C---:B---3--:R-:W-:Y:S01]  /*32a0*/  LEA R12, P3, R18.reuse, R14, 0x1 ;  /* 0x0000000e120c7211 */ /* 0x048fe200078608ff */
[----:B------:R-:W-:Y:S03]  /*32b0*/  BSSY B2, `(.L_x_1590) ;  /* 0x0000033000027945 */ /* 0x000fe60003800000 */
[----:B--2---:R-:W-:Y:S02]  /*32c0*/  LEA.HI.X R13, R18, R81, R8, 0x1, P3 ;  /* 0x00000051120d7211 */ /* 0x004fe400018f0c08 */
[----:B------:R2:W3:Y:S01]  /*32d0*/  LDS.128 R8, [R71+0xe000] ;  /* 0x00e0000047087984 */ /* 0x0004e20000000c00 */
[----:B----4-:R-:W-:-:S13]  /*32e0*/  ISETP.GE.AND P3, PT, R15, R80, PT ;  /* 0x000000500f00720c */ /* 0x010fda0003f66270 */
[----:B--2---:R-:W-:Y:S05]  /*32f0*/  @P3 BRA `(.L_x_1591) ;  /* 0x0000000000b83947 */ /* 0x004fea0003800000 */
[--C-:B------:R-:W-:Y:S01]  /*3300*/  SHF.R.U64 R45, R42, 0x10, R43.reuse ;  /* 0x000000102a2d7819 */ /* 0x100fe2000000122b */
[----:B---3--:R-:W-:Y:S01]  /*3310*/  IMAD.U32 R14, R10, 0x10000, RZ ;  /* 0x000100000a0e7824 */ /* 0x008fe200078e00ff */
        /* <DEDUP_REMOVED lines=17> */
[----:B------:R-:W-:Y:S01]  /*3430*/  IMAD.U32 R9, R8, 0x10000, RZ ;  /* 0x0001000008097824 */ /* 0x000fe200078e00ff */
[----:B------:R-:W-:Y:S01]  /*3440*/  LOP3.LUT R42, R96, 0xffff0000, RZ, 0xc0, !PT ;  /* 0xffff0000602a7812 */ /* 0x000fe200078ec0ff */
[----:B------:R-:W-:Y:S01]  /*3450*/  FFMA.FTZ R81, R14, R43, -R81 ;  /* 0x0000002b0e517223 */ /* 0x000fe20000010851 */
[----:B------:R-:W-:Y:S01]  /*3460*/  LOP3.LUT R93, R93, 0xffff0000, RZ, 0xc0, !PT ;  /* 0xffff00005d5d7812 */ /* 0x000fe200078ec0ff */
[----:B------:R-:W-:Y:S01]  /*3470*/  FMUL.FTZ R47, R11, R44 ;  /* 0x0000002c0b2f7220 */ /* 0x000fe20000410000 */
[----:B------:R-:W-:Y:S01]  /*3480*/  LOP3.LUT R95, R95, 0xffff0000, RZ, 0xc0, !PT ;  /* 0xffff00005f5f7812 */ /* 0x000fe200078ec0ff */
[-C--:B------:R-:W-:Y:S01]  /*3490*/  FMUL.FTZ R11, R11, R42.reuse ;  /* 0x0000002a0b0b7220 */ /* 0x080fe20000410000 */
[----:B------:R-:W-:Y:S01]  /*34a0*/  LOP3.LUT R8, R8, 0xffff0000, RZ, 0xc0, !PT ;  /* 0xffff000008087812 */ /* 0x000fe200078ec0ff */
[----:B------:R-:W-:Y:S01]  /*34b0*/  FFMA.FTZ R47, R10, R42, -R47 ;  /* 0x0000002a0a2f7223 */ /* 0x000fe2000001082f */
[----:B------:R-:W-:Y:S01]  /*34c0*/  FFMA.FTZ R14, R14, R45, R15 ;  /* 0x0000002d0e0e7223 */ /* 0x000fe2000001000f */
        /* <DEDUP_REMOVED lines=17> */
.L_x_1591:
[----:B------:R-:W-:Y:S05]  /*35e0*/  BSYNC B2 ;  /* 0x0000000000027941 */ /* 0x000fea0003800000 */
.L_x_1590:
[----:B---3--:R2:W-:Y:S02]  /*35f0*/  ST.E.128 desc[UR42][R12.64], R8 ;  /* 0x000000080c007985 */ /* 0x0085e4000c101d2a */
.L_x_1585:
[----:B------:R-:W-:Y:S05]  /*3600*/  BSYNC B1 ;  /* 0x0000000000017941 */ /* 0x000fea0003800000 */
.L_x_1584:
[----:B------:R-:W-:-:S03]  /*3610*/  UMOV UR4, 0xffffffff ;  /* 0xffffffff00047882 */ /* 0x000fc60000000000 */
[----:B------:R-:W-:Y:S05]  /*3620*/  BRA.DIV UR4, `(.L_x_1592) ;  /* 0x000001b204347947 */ /* 0x000fea000b800000 */
[----:B-1----:R-:W1:Y:S04]  /*3630*/  SHFL.IDX PT, R85, R85, 0x1, 0x1c1f ;  /* 0x003c1f0055557f89 */ /* 0x002e6800000e0000 */
[----:B---3--:R3:W0:Y:S02]  /*3640*/  SHFL.IDX PT, R14, R84, 0x1, 0x1c1f ;  /* 0x003c1f00540e7f89 */ /* 0x00862400000e0000 */
.L_x_1901:
[----:B------:R-:W-:Y:S05]  /*3650*/  @P4 BRA `(.L_x_1593) ;  /* 0x00000020006c4947 */ /* 0x000fea0003800000 */
[----:B------:R-:W-:Y:S04]  /*3660*/  BSSY B1, `(.L_x_1594) ;  /* 0x0000038000017945 */ /* 0x000fe80003800000 */
[----:B------:R-:W-:Y:S05]  /*3670*/  @P1 BRA `(.L_x_1595) ;  /* 0x0000000000d81947 */ /* 0x000fea0003800000 */
[----:B--2-4-:R2:W4:Y:S01]  /*3680*/  LDS.128 R8, [R72+0x11000] ;  /* 0x0110000048087984 */ /* 0x0145220000000c00 */
[C---:B0-----:R-:W-:Y:S01]  /*3690*/  LEA R12, P3, R16.reuse, R14, 0x1 ;  /* 0x0000000e100c7211 */ /* 0x041fe200078608ff */
[----:B------:R-:W-:Y:S03]  /*36a0*/  BSSY B2, `(.L_x_1596) ;  /* 0x0000032000027945 */ /* 0x000fe60003800000 */
[----:B-1----:R-:W-:Y:S02]  /*36b0*/  LEA.HI.X R13, R16, R85, R17, 0x1, P3 ;  /* 0x00000055100d7211 */ /* 0x002fe400018f0c11 */
[----:B------:R-:W-:-:S13]  /*36c0*/  ISETP.GE.AND P3, PT, R152, R80, PT ;  /* 0x000000509800720c */ /* 0x000fda0003f66270 */
[----:B--2---:R-:W-:Y:S05]  /*36d0*/  @P3 BRA `(.L_x_1597) ;  /* 0x0000000000b83947 */ /* 0x004fea0003800000 */
        /* <DEDUP_REMOVED lines=10> */
[----:B------:R-:W-:Y:S01]  /*3780*/  LOP3.LUT R38, R11, 0xffff0000, RZ, 0xc0, !PT ;  /* 0xffff00000b267812 */ /* 0x000fe200078ec0ff */
[----:B------:R-:W-:Y:S01]  /*3790*/  IMAD.U32 R42, R92, 0x10000, RZ ;  /* 0x000100005c2a7824 */ /* 0x000fe200078e00ff */
[----:B------:R-:W-:Y:S01]  /*37a0*/  LOP3.LUT R11, R9, 0xffff0000, RZ, 0xc0, !PT ;  /* 0xffff0000090b7812 */ /* 0x000fe200078ec0ff */
[----:B------:R-:W-:Y:S01]  /*37b0*/  IMAD.U32 R40, R90, 0x10000, RZ ;  /* 0x000100005a287824 */ /* 0x000fe200078e00ff */
[C---:B------:R-:W-:Y:S01]  /*37c0*/  LOP3.LUT R41, R91.reuse, 0xffff0000, RZ, 0xc0, !PT ;  /* 0xffff00005b297812 */ /* 0x040fe200078ec0ff */
[----:B------:R-:W-:Y:S01]  /*37d0*/  IMAD.U32 R91, R91, 0x10000, RZ ;  /* 0x000100005b5b7824 */ /* 0x000fe200078e00ff */
[C---:B------:R-:W-:Y:S01]  /*37e0*/  LOP3.LUT R39, R88.reuse, 0xffff0000, RZ, 0xc0, !PT ;  /* 0xffff000058277812 */ /* 0x040fe200078ec0ff */
[----:B------:R-:W-:Y:S01]  /*37f0*/  IMAD.U32 R88, R88, 0x10000, RZ ;  /* 0x0001000058587824 */ /* 0x000fe200078e00ff */
[----:B------:R-:W-:Y:S01]  /*3800*/  LOP3.LUT R36, R10, 0xffff0000, RZ, 0xc0, !PT ;  /* 0xffff00000a247812 */ /* 0x000fe200078ec0ff */
[----:B------:R-:W-:-:S02]  /*3810*/  IMAD.U32 R10, R9, 0x10000, RZ ;  /* 0x00010000090a7824 */ /* 0x000fc400078e00ff */
[C---:B------:R-:W-:Y:S01]  /*3820*/  FMUL.FTZ R43, R11.reuse, R41 ;  /* 0x000000290b2b7220 */ /* 0x040fe20000410000 */
[C---:B------:R-:W-:Y:S02]  /*3830*/  IMAD.U32 R9, R8.reuse, 0x10000, RZ ;  /* 0x0001000008097824 */ /* 0x040fe400078e00ff */
        /* <DEDUP_REMOVED lines=9> */
[CC--:B------:R-:W-:Y:S01]  /*38d0*/  FMUL.FTZ R10, R8.reuse, R91.reuse ;  /* 0x0000005b080a7220 */ /* 0x0c0fe20000410000 */
[----:B------:R-:W-:Y:S01]  /*38e0*/  FFMA.FTZ R15, R15, R42, R36 ;  /* 0x0000002a0f0f7223 */ /* 0x000fe20000010024 */
[----:B------:R-:W-:Y:S01]  /*38f0*/  FMUL.FTZ R8, R8, R88 ;  /* 0x0000005808087220 */ /* 0x000fe20000410000 */
        /* <DEDUP_REMOVED lines=12> */
.L_x_1597:
[----:B------:R-:W-:Y:S05]  /*39c0*/  BSYNC B2 ;  /* 0x0000000000027941 */ /* 0x000fea0003800000 */
.L_x_1596:
[----:B----4-:R0:W-:Y:S02]  /*39d0*/  ST.E.128 desc[UR42][R12.64], R8 ;  /* 0x000000080c007985 */ /* 0x0101e4000c101d2a */
.L_x_1595:
[----:B------:R-:W-:Y:S05]  /*39e0*/  BSYNC B1 ;  /* 0x0000000000017941 */ /* 0x000fea0003800000 */
.L_x_1594:
[----:B------:R-:W-:Y:S05]  /*39f0*/  @P2 BRA `(.L_x_1593) ;  /* 0x0000001c00842947 */ /* 0x000fea0003800000 */
[----:B0-2-4-:R-:W1:Y:S04]  /*3a00*/  LDL R8, [R1+0x4] ;  /* 0x0000040001087983 */ /* 0x015e680000100800 */
[----:B------:R-:W2:Y:S01]  /*3a10*/  LDL R15, [R1+0xc] ;  /* 0x00000c00010f7983 */ /* 0x000ea20000100800 */
[C---:B------:R-:W-:Y:S01]  /*3a20*/  LEA R12, P3, R18.reuse, R14, 0x1 ;  /* 0x0000000e120c7211 */ /* 0x040fe200078608ff */
[----:B------:R-:W-:Y:S03]  /*3a30*/  BSSY B1, `(.L_x_1598) ;  /* 0x0000033000017945 */ /* 0x000fe60003800000 */
[----:B-1----:R-:W-:Y:S02]  /*3a40*/  LEA.HI.X R13, R18, R85, R8, 0x1, P3 ;  /* 0x00000055120d7211 */ /* 0x002fe400018f0c08 */
[----:B------:R0:W1:Y:S01]  /*3a50*/  LDS.128 R8, [R71+0x11000] ;  /* 0x0110000047087984 */ /* 0x0000620000000c00 */
[----:B--2---:R-:W-:-:S13]  /*3a60*/  ISETP.GE.AND P3, PT, R15, R80, PT ;  /* 0x000000500f00720c */ /* 0x004fda0003f66270 */
[----:B0-----:R-:W-:Y:S05]  /*3a70*/  @P3 BRA `(.L_x_1599) ;  /* 0x0000000000b83947 */ /* 0x001fea0003800000 */
[--C-:B------:R-:W-:Y:S01]  /*3a80*/  SHF.R.U64 R37, R34, 0x10, R35.reuse ;  /* 0x0000001022257819 */ /* 0x100fe20000001223 */
[----:B-1----:R-:W-:Y:S01]  /*3a90*/  IMAD.U32 R14, R10, 0x10000, RZ ;  /* 0x000100000a0e7824 */ /* 0x002fe200078e00ff */
        /* <DEDUP_REMOVED lines=44> */
.L_x_1599:
[----:B------:R-:W-:Y:S05]  /*3d60*/  BSYNC B1 ;  /* 0x0000000000017941 */ /* 0x000fea0003800000 */
.L_x_1598:
[----:B-1----:R0:W-:Y:S01]  /*3d70*/  ST.E.128 desc[UR42][R12.64], R8 ;  /* 0x000000080c007985 */ /* 0x0021e2000c101d2a */
[----:B------:R-:W-:Y:S05]  /*3d80*/  BRA `(.L_x_1593) ;  /* 0x0000001800a07947 */ /* 0x000fea0003800000 */
.L_x_1575:
[C---:B------:R-:W-:Y:S01]  /*3d90*/  ISETP.GE.AND P3, PT, R157.reuse, R77, PT ;  /* 0x0000004d9d00720c */ /* 0x040fe20003f66270 */
[----:B------:R-:W-:Y:S01]  /*3da0*/  VIADD R40, R157, 0x60 ;  /* 0x000000609d287836 */ /* 0x000fe20000000000 */
[----:B------:R-:W-:Y:S02]  /*3db0*/  CS2R R34, SRZ ;  /* 0x0000000000227805 */ /* 0x000fe4000001ff00 */
        /* <DEDUP_REMOVED lines=45> */
.L_x_1601:
[----:B------:R-:W-:Y:S05]  /*4090*/  BSYNC B1 ;  /* 0x0000000000017941 */ /* 0x000fea0003800000 */
.L_x_1600:
        /* <DEDUP_REMOVED lines=33> */
[----:B------:R-:W-:Y:S01]  /*42b0*/  PRMT R112, R11, 0x7610, R112 ;  /* 0x000076100b707816 */ /* 0x000fe20000000070 */
[----:B------:R-:W-:Y:S06]  /*42c0*/  @!P5 BRA `(.L_x_1602) ;  /* 0x000000000004d947 */ /* 0x000fec0003800000 */
[----:B------:R-:W-:Y:S01]  /*42d0*/  BPT.TRAP 0x1 ;  /* 0x000000040000795c */ /* 0x000fe20000300000 */
.L_x_1602:
[----:B------:R-:W2:Y:S01]  /*42e0*/  LDL R8, [R1+0x8] ;  /* 0x0000080001087983 */ /* 0x000ea20000100800 */
[----:B------:R-:W-:Y:S01]  /*42f0*/  IMAD R70, R23, 0x8, R2 ;  /* 0x0000000817467824 */ /* 0x000fe200078e0202 */
[----:B------:R-:W1:Y:S01]  /*4300*/  LDC R87, c[0x0][0x2f4] ;  /* 0x0000bd00ff577b82 */ /* 0x000e620000000800 */
[----:B------:R-:W-:Y:S01]  /*4310*/  BSSY B1, `(.L_x_1603) ;  /* 0x0000004000017945 */ /* 0x000fe20003800000 */
[----:B--2---:R-:W-:-:S04]  /*4320*/  SHF.L.U32 R78, R8, 0x1f, RZ ;  /* 0x0000001f084e7819 */ /* 0x004fc800000006ff */
[----:B------:R-:W2:Y:S02]  /*4330*/  SYNCS.PHASECHK.TRANS64.TRYWAIT P4, [R70+URZ+0x16890], R78 ;  /* 0x0168904e460075a7 */ /* 0x000ea4000808017f */
[----:B-12---:R-:W-:Y:S05]  /*4340*/  @!P4 BRA `(.L_x_1604) ;  /* 0x000001a40034c947 */ /* 0x006fea0003800000 */
.L_x_1902:
[----:B------:R-:W-:Y:S05]  /*4350*/  BSYNC B1 ;  /* 0x0000000000017941 */ /* 0x000fea0003800000 */
.L_x_1603:
[----:B------:R-:W-:Y:S01]  /*4360*/  UMOV UR4, 0xffffffff ;  /* 0xffffffff00047882 */ /* 0x000fe20000000000 */
[----:B------:R-:W-:Y:S02]  /*4370*/  IMAD.IADD R91, R87, 0x1, -R58 ;  /* 0x00000001575b7824 */ /* 0x000fe400078e0a3a */
[----:B------:R-:W-:Y:S05]  /*4380*/  BRA.DIV UR4, `(.L_x_1605) ;  /* 0x000001a604387947 */ /* 0x000fea000b800000 */
[----:B------:R2:W3:Y:S04]  /*4390*/  SHFL.IDX PT, R83, R85, RZ, 0x1c1f ;  /* 0x001c1fff55537589 */ /* 0x0004e800000e0000 */
[----:B------:R2:W4:Y:S02]  /*43a0*/  SHFL.IDX PT, R82, R84, RZ, 0x1c1f ;  /* 0x001c1fff54527589 */ /* 0x00052400000e0000 */
.L_x_1906:
        /* <DEDUP_REMOVED lines=21> */
[----:B------:R-:W-:-:S04]  /*4500*/  IMAD R11, R23, 0x2000, R8 ;  /* 0x00002000170b7824 */ /* 0x000fc800078e0208 */
[----:B0-----:R-:W-:Y:S02]  /*4510*/  IMAD R12, R11, 0x2, R2 ;  /* 0x000000020b0c7824 */ /* 0x001fe400078e0202 */
[----:B------:R-:W0:Y:S04]  /*4520*/  LDS.128 R8, [R9+0xe400] ;  /* 0x00e4000009087984 */ /* 0x000e280000000c00 */
[----:B------:R-:W3:Y:S01]  /*4530*/  LDS.128 R12, [R12+0xe400] ;  /* 0x00e400000c0c7984 */ /* 0x000ee20000000c00 */
[----:B------:R-:W-:Y:S05]  /*4540*/  @P3 BRA `(.L_x_1609) ;  /* 0x0000000400683947 */ /* 0x000fea0003800000 */
[----:B------:R-:W-:Y:S01]  /*4550*/  SHF.R.U32.HI R107, RZ, 0x10, R37 ;  /* 0x00000010ff6b7819 */ /* 0x000fe20000011625 */
[----:B---3--:R-:W-:Y:S01]  /*4560*/  IMAD.U32 R102, R13, 0x10000, RZ ;  /* 0x000100000d667824 */ /* 0x008fe200078e00ff */
[----:B------:R-:W-:Y:S01]  /*4570*/  SHF.R.U32.HI R106, RZ, 0x10, R33 ;  /* 0x00000010ff6a7819 */ /* 0x000fe20000011621 */
[----:B------:R-:W-:Y:S01]  /*4580*/  IMAD.U32 R100, R15, 0x10000, RZ ;  /* 0x000100000f647824 */ /* 0x000fe200078e00ff */
[----:B------:R-:W-:Y:S02]  /*4590*/  SHF.R.U64 R105, R34, 0x10, R35 ;  /* 0x0000001022697819 */ /* 0x000fe40000001223 */
[----:B------:R-:W-:Y:S02]  /*45a0*/  PRMT R107, R112, 0x5410, R107 ;  /* 0x00005410706b7816 */ /* 0x000fe4000000006b */
[----:B------:R-:W-:Y:S02]  /*45b0*/  PRMT R106, R90, 0x5432, R106 ;  /* 0x000054325a6a7816 */ /* 0x000fe4000000006a */
[----:B------:R-:W-:-:S02]  /*45c0*/  SHF.R.U64 R101, R32, 0x10, R33 ;  /* 0x0000001020657819 */ /* 0x000fc40000001221 */
[----:B------:R-:W-:Y:S02]  /*45d0*/  SHF.R.U32.HI R104, RZ, 0x10, R35 ;  /* 0x00000010ff687819 */ /* 0x000fe40000011623 */
[----:B------:R-:W-:Y:S01]  /*45e0*/  SHF.R.U64 R98, R36, 0x10, R37 ;  /* 0x0000001024627819 */ /* 0x000fe20000001225 */
[----:B0-----:R-:W-:Y:S01]  /*45f0*/  IMAD.U32 R36, R11, 0x10000, RZ ;  /* 0x000100000b247824 */ /* 0x001fe200078e00ff */
[----:B------:R-:W-:Y:S01]  /*4600*/  SHF.R.U64 R99, R38, 0x10, R39 ;  /* 0x0000001026637819 */ /* 0x000fe20000001227 */
[----:B------:R-:W-:Y:S01]  /*4610*/  IMAD.U32 R38, R9, 0x10000, RZ ;  /* 0x0001000009267824 */ /* 0x000fe200078e00ff */
[----:B------:R-:W-:Y:S01]  /*4620*/  PRMT R35, R109, 0x5410, R105 ;  /* 0x000054106d237816 */ /* 0x000fe20000000069 */
[----:B------:R-:W-:Y:S01]  /*4630*/  IMAD.U32 R109, R107, 0x10000, RZ ;  /* 0x000100006b6d7824 */ /* 0x000fe200078e00ff */
[----:B------:R-:W-:Y:S01]  /*4640*/  SHF.R.U32.HI R103, RZ, 0x10, R39 ;  /* 0x00000010ff677819 */ /* 0x000fe20000011627 */
[----:B------:R-:W-:Y:S01]  /*4650*/  IMAD.U32 R105, R106, 0x10000, RZ ;  /* 0x000100006a697824 */ /* 0x000fe200078e00ff */
[----:B------:R-:W-:-:S02]  /*4660*/  PRMT R37, R110, 0x5410, R101 ;  /* 0x000054106e257816 */ /* 0x000fc40000000065 */
[----:B------:R-:W-:Y:S02]  /*4670*/  PRMT R101, R92, 0x5432, R98 ;  /* 0x000054325c657816 */ /* 0x000fe40000000062 */
[----:B------:R-:W-:Y:S01]  /*4680*/  PRMT R98, R111, 0x5410, R99 ;  /* 0x000054106f627816 */ /* 0x000fe20000000063 */
[----:B------:R-:W-:Y:S01]  /*4690*/  FMUL.FTZ R99, R102, R109 ;  /* 0x0000006d66637220 */ /* 0x000fe20000410000 */
[----:B------:R-:W-:Y:S01]  /*46a0*/  PRMT R108, R108, 0x5410, R103 ;  /* 0x000054106c6c7816 */ /* 0x000fe20000000067 */
[-C--:B------:R-:W-:Y:S01]  /*46b0*/  FMUL.FTZ R103, R102, R105.reuse ;  /* 0x0000006966677220 */ /* 0x080fe20000410000 */
[----:B------:R-:W-:Y:S01]  /*46c0*/  PRMT R104, R88, 0x5432, R104 ;  /* 0x0000543258687816 */ /* 0x000fe20000000068 */
[----:B------:R-:W-:Y:S01]  /*46d0*/  FFMA.FTZ R99, R38, R105, -R99 ;  /* 0x0000006926637223 */ /* 0x000fe20000010863 */
[----:B------:R-:W-:Y:S01]  /*46e0*/  LOP3.LUT R39, R13, 0xffff0000, RZ, 0xc0, !PT ;  /* 0xffff00000d277812 */ /* 0x000fe200078ec0ff */
[----:B------:R-:W-:Y:S01]  /*46f0*/  IMAD.U32 R105, R108, 0x10000, RZ ;  /* 0x000100006c697824 */ /* 0x000fe200078e00ff */
[----:B------:R-:W-:Y:S01]  /*4700*/  LOP3.LUT R107, R107, 0xffff0000, RZ, 0xc0, !PT ;  /* 0xffff00006b6b7812 */ /* 0x000fe200078ec0ff */
[----:B------:R-:W-:Y:S01]  /*4710*/  FFMA.FTZ R38, R38, R109, R103 ;  /* 0x0000006d26267223 */ /* 0x000fe20000010067 */
[----:B------:R-:W-:Y:S01]  /*4720*/  LOP3.LUT R102, R106, 0xffff0000, RZ, 0xc0, !PT ;  /* 0xffff00006a667812 */ /* 0x000fe200078ec0ff */
[----:B------:R-:W-:Y:S01]  /*4730*/  IMAD.U32 R103, R104, 0x10000, RZ ;  /* 0x0001000068677824 */ /* 0x000fe200078e00ff */
[----:B------:R-:W-:Y:S01]  /*4740*/  LOP3.LUT R34, R9, 0xffff0000, RZ, 0xc0, !PT ;  /* 0xffff000009227812 */ /* 0x000fe200078ec0ff */
[----:B------:R-:W-:Y:S01]  /*4750*/  FMUL.FTZ R111, R39, R107 ;  /* 0x0000006b276f7220 */ /* 0x000fe20000410000 */
[----:B------:R-:W-:Y:S01]  /*4760*/  LOP3.LUT R15, R15, 0xffff0000, RZ, 0xc0, !PT ;  /* 0xffff00000f0f7812 */ /* 0x000fe200078ec0ff */
[-C--:B------:R-:W-:Y:S01]  /*4770*/  FMUL.FTZ R39, R39, R102.reuse ;  /* 0x0000006627277220 */ /* 0x080fe20000410000 */
[----:B------:R-:W-:Y:S01]  /*4780*/  LOP3.LUT R108, R108, 0xffff0000, RZ, 0xc0, !PT ;  /* 0xffff00006c6c7812 */ /* 0x000fe200078ec0ff */
[C---:B------:R-:W-:Y:S01]  /*4790*/  FMUL.FTZ R109, R100.reuse, R105 ;  /* 0x00000069646d7220 */ /* 0x040fe20000410000 */
[----:B------:R-:W-:Y:S01]  /*47a0*/  FMUL.FTZ R100, R100, R103 ;  /* 0x0000006764647220 */ /* 0x000fe20000410000 */
[----:B------:R-:W-:Y:S01]  /*47b0*/  LOP3.LUT R104, R104, 0xffff0000, RZ, 0xc0, !PT ;  /* 0xffff000068687812 */ /* 0x000fe200078ec0ff */
[C---:B------:R-:W-:Y:S01]  /*47c0*/  FFMA.FTZ R102, R34.reuse, R102, -R111 ;  /* 0x0000006622667223 */ /* 0x040fe2000001086f */
[----:B------:R-:W-:Y:S01]  /*47d0*/  LOP3.LUT R33, R11, 0xffff0000, RZ, 0xc0, !PT ;  /* 0xffff00000b217812 */ /* 0x000fe200078ec0ff */
[----:B------:R-:W-:Y:S01]  /*47e0*/  FFMA.FTZ R39, R34, R107, R39 ;  /* 0x0000006b22277223 */ /* 0x000fe20000010027 */
[----:B------:R-:W-:-:S02]  /*47f0*/  IMAD.U32 R13, R12, 0x10000, RZ ;  /* 0x000100000c0d7824 */ /* 0x000fc400078e00ff */
[----:B------:R-:W-:Y:S01]  /*4800*/  FFMA.FTZ R34, R36, R103, -R109 ;  /* 0x0000006724227223 */ /* 0x000fe2000001086d */
[----:B------:R-:W-:Y:S01]  /*4810*/  FMUL.FTZ R110, R15, R108 ;  /* 0x0000006c0f6e7220 */ /* 0x000fe20000410000 */
[C---:B------:R-:W-:Y:S01]  /*4820*/  IMAD.U32 R106, R101.reuse, 0x10000, RZ ;  /* 0x00010000656a7824 */ /* 0x040fe200078e00ff */
[----:B------:R-:W-:Y:S01]  /*4830*/  LOP3.LUT R12, R12, 0xffff0000, RZ, 0xc0, !PT ;  /* 0xffff00000c0c7812 */ /* 0x000fe200078ec0ff */
[----:B------:R-:W-:Y:S01]  /*4840*/  FFMA.FTZ R36, R36, R105, R100 ;  /* 0x0000006924247223 */ /* 0x000fe20000010064 */
[----:B------:R-:W-:Y:S01]  /*4850*/  LOP3.LUT R101, R101, 0xffff0000, RZ, 0xc0, !PT ;  /* 0xffff000065657812 */ /* 0x000fe200078ec0ff */
[----:B------:R-:W-:Y:S02]  /*4860*/  IMAD.U32 R100, R37, 0x10000, RZ ;  /* 0x0001000025647824 */ /* 0x000fe400078e00ff */
[-C--:B------:R-:W-:Y:S01]  /*4870*/  FMUL.FTZ R112, R15, R104.reuse ;  /* 0x000000680f707220 */ /* 0x080fe20000410000 */
[C---:B------:R-:W-:Y:S02]  /*4880*/  IMAD.U32 R9, R8.reuse, 0x10000, RZ ;  /* 0x0001000008097824 */ /* 0x040fe400078e00ff */
[----:B------:R-:W-:Y:S01]  /*4890*/  FFMA.FTZ R15, R33, R104, -R110 ;  /* 0x00000068210f7223 */ /* 0x000fe2000001086e */
[----:B------:R-:W-:Y:S01]  /*48a0*/  LOP3.LUT R8, R8, 0xffff0000, RZ, 0xc0, !PT ;  /* 0xffff000008087812 */ /* 0x000fe200078ec0ff */
[----:B------:R-:W-:Y:S01]  /*48b0*/  FMUL.FTZ R104, R13, R106 ;  /* 0x0000006a0d687220 */ /* 0x000fe20000410000 */
[----:B------:R-:W-:Y:S01]  /*48c0*/  LOP3.LUT R37, R37, 0xffff0000, RZ, 0xc0, !PT ;  /* 0xffff000025257812 */ /* 0x000fe200078ec0ff */
[-C--:B------:R-:W-:Y:S01]  /*48d0*/  FMUL.FTZ R103, R13, R100.reuse ;  /* 0x000000640d677220 */ /* 0x080fe20000410000 */
[----:B------:R-:W-:Y:S01]  /*48e0*/  FMUL.FTZ R105, R12, R101 ;  /* 0x000000650c697220 */ /* 0x000fe20000410000 */
[C---:B------:R-:W-:Y:S01]  /*48f0*/  IMAD.U32 R11, R10.reuse, 0x10000, RZ ;  /* 0x000100000a0b7824 */ /* 0x040fe200078e00ff */
[----:B------:R-:W-:Y:S01]  /*4900*/  LOP3.LUT R32, R10, 0xffff0000, RZ, 0xc0, !PT ;  /* 0xffff00000a207812 */ /* 0x000fe200078ec0ff */
[----:B------:R-:W-:Y:S01]  /*4910*/  FFMA.FTZ R13, R9, R100, -R104 ;  /* 0x00000064090d7223 */ /* 0x000fe20000010868 */
[----:B------:R-:W-:-:S02]  /*4920*/  IMAD.U32 R10, R14, 0x10000, RZ ;  /* 0x000100000e0a7824 */ /* 0x000fc400078e00ff */
[----:B------:R-:W-:Y:S01]  /*4930*/  FFMA.FTZ R103, R9, R106, R103 ;  /* 0x0000006a09677223 */ /* 0x000fe20000010067 */
[-C--:B------:R-:W-:Y:S01]  /*4940*/  FMUL.FTZ R107, R12, R37.reuse ;  /* 0x000000250c6b7220 */ /* 0x080fe20000410000 */
[----:B------:R-:W-:Y:S01]  /*4950*/  FFMA.FTZ R100, R8, R37, -R105 ;  /* 0x0000002508647223 */ /* 0x000fe20000010869 */
[----:B------:R-:W-:Y:S01]  /*4960*/  LOP3.LUT R14, R14, 0xffff0000, RZ, 0xc0, !PT ;  /* 0xffff00000e0e7812 */ /* 0x000fe200078ec0ff */
[C---:B------:R-:W-:Y:S01]  /*4970*/  IMAD.U32 R9, R35.reuse, 0x10000, RZ ;  /* 0x0001000023097824 */ /* 0x040fe200078e00ff */
[C---:B------:R-:W-:Y:S01]  /*4980*/  LOP3.LUT R37, R98.reuse, 0xffff0000, RZ, 0xc0, !PT ;  /* 0xffff000062257812 */ /* 0x040fe200078ec0ff */
[----:B------:R-:W-:Y:S01]  /*4990*/  IMAD.U32 R12, R98, 0x10000, RZ ;  /* 0x00010000620c7824 */ /* 0x000fe200078e00ff */
[----:B------:R-:W-:Y:S01]  /*49a0*/  LOP3.LUT R35, R35, 0xffff0000, RZ, 0xc0, !PT ;  /* 0xffff000023237812 */ /* 0x000fe200078ec0ff */
[----:B------:R-:W-:Y:S01]  /*49b0*/  FFMA.FTZ R8, R8, R101, R107 ;  /* 0x0000006508087223 */ /* 0x000fe2000001006b */
[----:B------:R-:W-:Y:S01]  /*49c0*/  FMUL.FTZ R101, R10, R9 ;  /* 0x000000090a657220 */ /* 0x000fe20000410000 */
[----:B------:R-:W-:Y:S01]  /*49d0*/  FMUL.FTZ R105, R14, R37 ;  /* 0x000000250e697220 */ /* 0x000fe20000410000 */
[----:B------:R-:W-:Y:S01]  /*49e0*/  FMUL.FTZ R98, R10, R12 ;  /* 0x0000000c0a627220 */ /* 0x000fe20000410000 */
[----:B------:R-:W-:Y:S01]  /*49f0*/  FMUL.FTZ R14, R14, R35 ;  /* 0x000000230e0e7220 */ /* 0x000fe20000410000 */
[----:B------:R-:W-:Y:S01]  /*4a00*/  FFMA.FTZ R33, R33, R108, R112 ;  /* 0x0000006c21217223 */ /* 0x000fe20000010070 */
[C---:B------:R-:W-:Y:S01]  /*4a10*/  FFMA.FTZ R101, R11.reuse, R12, R101 ;  /* 0x0000000c0b657223 */ /* 0x040fe20000010065 */
[----:B------:R-:W-:Y:S01]  /*4a20*/  FFMA.FTZ R98, R11, R9, -R98 ;  /* 0x000000090b627223 */ /* 0x000fe20000010862 */
[C---:B------:R-:W-:Y:S01]  /*4a30*/  FFMA.FTZ R105, R32.reuse, R35, -R105 ;  /* 0x0000002320697223 */ /* 0x040fe20000010869 */
        /* <DEDUP_REMOVED lines=8> */
[----:B------:R-:W-:Y:S02]  /*4ac0*/  F2FP.BF16.F32.PACK_AB R15, R33, R36 ;  /* 0x00000024210f723e */ /* 0x000fe400000010ff */
[----:B------:R-:W-:-:S02]  /*4ad0*/  F2FP.BF16.F32.PACK_AB R10, R105, R98 ;  /* 0x00000062690a723e */ /* 0x000fc400000010ff */
[----:B------:R-:W-:-:S07]  /*4ae0*/  F2FP.BF16.F32.PACK_AB R14, R14, R101 ;  /* 0x000000650e0e723e */ /* 0x000fce00000010ff */
.L_x_1609:
[----:B------:R-:W-:Y:S05]  /*4af0*/  BSYNC B2 ;  /* 0x0000000000027941 */ /* 0x000fea0003800000 */
.L_x_1608:
[----:B------:R-:W-:Y:S01]  /*4b00*/  ISETP.GE.AND P4, PT, R86, R87, PT ;  /* 0x000000575600720c */ /* 0x000fe20003f86270 */
[----:B0-----:R0:W-:-:S12]  /*4b10*/  ST.E.128 desc[UR42][R80.64], R8 ;  /* 0x0000000850007985 */ /* 0x0011d8000c101d2a */
[----:B------:R-:W-:-:S05]  /*4b20*/  @!P4 IMAD.WIDE R82, R86, 0x2, R82 ;  /* 0x000000025652c825 */ /* 0x000fca00078e0252 */
[----:B---3--:R0:W-:Y:S02]  /*4b30*/  @!P4 ST.E.128 desc[UR42][R82.64], R12 ;  /* 0x0000000c5200c985 */ /* 0x0081e4000c101d2a */
.L_x_1607:
[----:B------:R-:W-:Y:S05]  /*4b40*/  BSYNC B1 ;  /* 0x0000000000017941 */ /* 0x000fea0003800000 */
.L_x_1606:
[----:B------:R-:W-:-:S03]  /*4b50*/  UMOV UR4, 0xffffffff ;  /* 0xffffffff00047882 */ /* 0x000fc60000000000 */
[----:B------:R-:W-:Y:S05]  /*4b60*/  BRA.DIV UR4, `(.L_x_1610) ;  /* 0x0000019e048c7947 */ /* 0x000fea000b800000 */
[----:B--2---:R-:W2:Y:S04]  /*4b70*/  SHFL.IDX PT, R85, R85, 0x1, 0x1c1f ;  /* 0x003c1f0055557f89 */ /* 0x004ea800000e0000 */
[----:B------:R-:W0:Y:S02]  /*4b80*/  SHFL.IDX PT, R84, R84, 0x1, 0x1c1f ;  /* 0x003c1f0054547f89 */ /* 0x000e2400000e0000 */
.L_x_1910:
[----:B0-----:R-:W-:-:S05]  /*4b90*/  VIADD R8, R157, 0x60 ;  /* 0x000000609d087836 */ /* 0x001fca0000000000 */
[----:B------:R-:W-:-:S13]  /*4ba0*/  ISETP.GE.OR P4, PT, R8, R77, P1 ;  /* 0x0000004d0800720c */ /* 0x000fda0000f86670 */
[----:B------:R-:W-:Y:S05]  /*4bb0*/  @P4 BRA `(.L_x_1593) ;  /* 0x0000000c00144947 */ /* 0x000fea0003800000 */
[----:B------:R-:W5:Y:S01]  /*4bc0*/  LDL R9, [R1+0x44] ;  /* 0x0000440001097983 */ /* 0x000f620000100800 */
[----:B------:R-:W-:Y:S01]  /*4bd0*/  SEL R91, R58, R91, !P0 ;  /* 0x0000005b3a5b7207 */ /* 0x000fe20004000000 */
[C---:B------:R-:W-:Y:S01]  /*4be0*/  VIADD R10, R157.reuse, 0x60 ;  /* 0x000000609d0a7836 */ /* 0x040fe20000000000 */
[----:B------:R-:W-:Y:S01]  /*4bf0*/  LEA R32, P4, R6, R84, 0x1 ;  /* 0x0000005406207211 */ /* 0x000fe200078808ff */
[----:B------:R-:W-:Y:S01]  /*4c00*/  VIADD R11, R157, 0x60 ;  /* 0x000000609d0b7836 */ /* 0x000fe20000000000 */
[----:B------:R-:W-:Y:S01]  /*4c10*/  SHF.R.S32.HI R8, RZ, 0x1f, R91 ;  /* 0x0000001fff087819 */ /* 0x000fe2000001145b */
[----:B------:R-:W-:Y:S01]  /*4c20*/  IMAD.SHL.U32 R10, R10, 0x40, RZ ;  /* 0x000000400a0a7824 */ /* 0x000fe200078e00ff */
[----:B------:R-:W-:Y:S01]  /*4c30*/  BSSY B1, `(.L_x_1611) ;  /* 0x000006d000017945 */ /* 0x000fe20003800000 */
[----:B------:R-:W-:Y:S01]  /*4c40*/  IMAD.SHL.U32 R11, R11, 0x40, RZ ;  /* 0x000000400b0b7824 */ /* 0x000fe200078e00ff */
[----:B------:R-:W-:Y:S02]  /*4c50*/  LEA.HI R8, R8, R91, RZ, 0x4 ;  /* 0x0000005b08087211 */ /* 0x000fe400078f20ff */
[----:B------:R-:W-:-:S02]  /*4c60*/  LOP3.LUT R10, R10, 0x1c0, RZ, 0xc0, !PT ;  /* 0x000001c00a0a7812 */ /* 0x000fc400078ec0ff */
[----:B------:R-:W-:Y:S02]  /*4c70*/  LEA.HI.SX32 R8, R8, R5, 0x1c ;  /* 0x0000000508087211 */ /* 0x000fe400078fe2ff */
[----:B------:R-:W-:Y:S02]  /*4c80*/  LOP3.LUT R11, R11, 0x1c0, RZ, 0xc0, !PT ;  /* 0x000001c00b0b7812 */ /* 0x000fe400078ec0ff */
[----:B------:R-:W-:Y:S01]  /*4c90*/  SHF.R.U32.HI R10, RZ, 0x3, R10 ;  /* 0x00000003ff0a7819 */ /* 0x000fe2000001160a */
[----:B------:R-:W-:Y:S01]  /*4ca0*/  IMAD.SHL.U32 R34, R8, 0x8, RZ ;  /* 0x0000000808227824 */ /* 0x000fe200078e00ff */
[----:B--2---:R-:W-:-:S04]  /*4cb0*/  LEA.HI.X R33, R6, R85, R4, 0x1, P4 ;  /* 0x0000005506217211 */ /* 0x004fc800020f0c04 */
        /* <DEDUP_REMOVED lines=8> */
[----:B------:R-:W2:Y:S01]  /*4d40*/  LDS.128 R12, [R12+0xe400] ;  /* 0x00e400000c0c7984 */ /* 0x000ea20000000c00 */
[----:B------:R-:W-:Y:S05]  /*4d50*/  @P3 BRA `(.L_x_1612) ;  /* 0x0000000400683947 */ /* 0x000fea0003800000 */
[----:B------:R-:W-:Y:S01]  /*4d60*/  SHF.R.U32.HI R80, RZ, 0x10, R45 ;  /* 0x00000010ff507819 */ /* 0x000fe2000001162d */
[----:B--2---:R-:W-:Y:S01]  /*4d70*/  IMAD.U32 R36, R12, 0x10000, RZ ;  /* 0x000100000c247824 */ /* 0x004fe200078e00ff */
[----:B---3--:R-:W-:Y:S01]  /*4d80*/  SHF.R.U32.HI R83, RZ, 0x10, R41 ;  /* 0x00000010ff537819 */ /* 0x008fe20000011629 */
[----:B0-----:R-:W-:Y:S01]  /*4d90*/  IMAD.U32 R35, R8, 0x10000, RZ ;  /* 0x0001000008237824 */ /* 0x001fe200078e00ff */
[----:B------:R-:W-:Y:S02]  /*4da0*/  PRMT R93, R93, 0x5410, R80 ;  /* 0x000054105d5d7816 */ /* 0x000fe40000000050 */
[----:B------:R-:W-:Y:S02]  /*4db0*/  PRMT R96, R96, 0x5410, R83 ;  /* 0x0000541060607816 */ /* 0x000fe40000000053 */
[----:B----4-:R-:W-:Y:S01]  /*4dc0*/  SHF.R.U64 R82, R44, 0x10, R45 ;  /* 0x000000102c527819 */ /* 0x010fe2000000122d */
[----:B------:R-:W-:Y:S01]  /*4dd0*/  IMAD.U32 R44, R15, 0x10000, RZ ;  /* 0x000100000f2c7824 */ /* 0x000fe200078e00ff */
[--C-:B------:R-:W-:Y:S01]  /*4de0*/  SHF.R.U64 R86, R42, 0x10, R43.reuse ;  /* 0x000000102a567819 */ /* 0x100fe2000000122b */
[----:B------:R-:W-:Y:S01]  /*4df0*/  IMAD.U32 R42, R13, 0x10000, RZ ;  /* 0x000100000d2a7824 */ /* 0x000fe200078e00ff */
[----:B------:R-:W-:-:S02]  /*4e00*/  SHF.R.U32.HI R81, RZ, 0x10, R43 ;  /* 0x00000010ff517819 */ /* 0x000fc4000001162b */
[----:B------:R-:W-:Y:S01]  /*4e10*/  LOP3.LUT R38, R15, 0xffff0000, RZ, 0xc0, !PT ;  /* 0xffff00000f267812 */ /* 0x000fe200078ec0ff */
[----:B------:R-:W-:Y:S01]  /*4e20*/  IMAD.U32 R15, R93, 0x10000, RZ ;  /* 0x000100005d0f7824 */ /* 0x000fe200078e00ff */
[--C-:B------:R-:W-:Y:S02]  /*4e30*/  SHF.R.U64 R45, R46, 0x10, R47.reuse ;  /* 0x000000102e2d7819 */ /* 0x100fe4000000122f */
[----:B------:R-:W-:Y:S01]  /*4e40*/  LOP3.LUT R43, R13, 0xffff0000, RZ, 0xc0, !PT ;  /* 0xffff00000d2b7812 */ /* 0x000fe200078ec0ff */
[----:B------:R-:W-:Y:S01]  /*4e50*/  IMAD.U32 R13, R96, 0x10000, RZ ;  /* 0x00010000600d7824 */ /* 0x000fe200078e00ff */
[----:B------:R-:W-:Y:S01]  /*4e60*/  SHF.R.U32.HI R47, RZ, 0x10, R47 ;  /* 0x00000010ff2f7819 */ /* 0x000fe2000001162f */
[----:B------:R-:W-:Y:S01]  /*4e70*/  FMUL.FTZ R80, R42, R15 ;  /* 0x0000000f2a507220 */ /* 0x000fe20000410000 */
[----:B------:R-:W-:Y:S01]  /*4e80*/  SHF.R.U64 R91, R40, 0x10, R41 ;  /* 0x00000010285b7819 */ /* 0x000fe20000001229 */
[----:B------:R-:W-:Y:S01]  /*4e90*/  IMAD.U32 R41, R9, 0x10000, RZ ;  /* 0x0001000009297824 */ /* 0x000fe200078e00ff */
        /* <DEDUP_REMOVED lines=8> */
[----:B------:R-:W-:Y:S01]  /*4f20*/  PRMT R90, R90, 0x5410, R45 ;  /* 0x000054105a5a7816 */ /* 0x000fe2000000002d */
[----:B------:R-:W-:Y:S01]  /*4f30*/  IMAD.U32 R45, R92, 0x10000, RZ ;  /* 0x000100005c2d7824 */ /* 0x000fe200078e00ff */
[----:B------:R-:W-:Y:S01]  /*4f40*/  LOP3.LUT R39, R9, 0xffff0000, RZ, 0xc0, !PT ;  /* 0xffff000009277812 */ /* 0x000fe200078ec0ff */
[----:B------:R-:W-:Y:S01]  /*4f50*/  FMUL.FTZ R80, R43, R46 ;  /* 0x0000002e2b507220 */ /* 0x000fe20000410000 */
[----:B------:R-:W-:Y:S01]  /*4f60*/  PRMT R97, R97, 0x5410, R82 ;  /* 0x0000541061617816 */ /* 0x000fe20000000052 */
[-C--:B------:R-:W-:Y:S01]  /*4f70*/  FMUL.FTZ R42, R43, R96.reuse ;  /* 0x000000602b2a7220 */ /* 0x080fe20000410000 */
[----:B------:R-:W-:Y:S01]  /*4f80*/  IMAD.U32 R40, R11, 0x10000, RZ ;  /* 0x000100000b287824 */ /* 0x000fe200078e00ff */
[----:B------:R-:W-:Y:S01]  /*4f90*/  PRMT R94, R94, 0x5410, R91 ;  /* 0x000054105e5e7816 */ /* 0x000fe2000000005b */
[C---:B------:R-:W-:Y:S01]  /*4fa0*/  FMUL.FTZ R43, R44.reuse, R45 ;  /* 0x0000002d2c2b7220 */ /* 0x040fe20000410000 */
[-C--:B------:R-:W-:Y:S01]  /*4fb0*/  FMUL.FTZ R82, R44, R41.reuse ;  /* 0x000000292c527220 */ /* 0x080fe20000410000 */
[----:B------:R-:W-:Y:S01]  /*4fc0*/  LOP3.LUT R92, R92, 0xffff0000, RZ, 0xc0, !PT ;  /* 0xffff00005c5c7812 */ /* 0x000fe200078ec0ff */
[C---:B------:R-:W-:Y:S01]  /*4fd0*/  FFMA.FTZ R80, R39.reuse, R96, -R80 ;  /* 0x0000006027507223 */ /* 0x040fe20000010850 */
[----:B------:R-:W-:Y:S01]  /*4fe0*/  LOP3.LUT R88, R88, 0xffff0000, RZ, 0xc0, !PT ;  /* 0xffff000058587812 */ /* 0x000fe200078ec0ff */
[----:B------:R-:W-:Y:S01]  /*4ff0*/  FFMA.FTZ R42, R39, R46, R42 ;  /* 0x0000002e272a7223 */ /* 0x000fe2000001002a */
[C---:B------:R-:W-:Y:S01]  /*5000*/  FFMA.FTZ R44, R40.reuse, R41, -R43 ;  /* 0x00000029282c7223 */ /* 0x040fe2000001082b */
[----:B------:R-:W-:Y:S01]  /*5010*/  FFMA.FTZ R82, R40, R45, R82 ;  /* 0x0000002d28527223 */ /* 0x000fe20000010052 */
[----:B------:R-:W-:Y:S01]  /*5020*/  IMAD.U32 R39, R94, 0x10000, RZ ;  /* 0x000100005e277824 */ /* 0x000fe200078e00ff */
[----:B------:R-:W-:Y:S01]  /*5030*/  PRMT R95, R95, 0x5410, R86 ;  /* 0x000054105f5f7816 */ /* 0x000fe20000000056 */
[----:B------:R-:W-:-:S02]  /*5040*/  IMAD.U32 R40, R97, 0x10000, RZ ;  /* 0x0001000061287824 */ /* 0x000fc400078e00ff */
[C---:B------:R-:W-:Y:S01]  /*5050*/  FMUL.FTZ R46, R38.reuse, R92 ;  /* 0x0000005c262e7220 */ /* 0x040fe20000410000 */
[----:B------:R-:W-:Y:S01]  /*5060*/  FMUL.FTZ R86, R38, R88 ;  /* 0x0000005826567220 */ /* 0x000fe20000410000 */
[CC--:B------:R-:W-:Y:S01]  /*5070*/  FMUL.FTZ R43, R36.reuse, R39.reuse ;  /* 0x00000027242b7220 */ /* 0x0c0fe20000410000 */
[-C--:B------:R-:W-:Y:S01]  /*5080*/  FMUL.FTZ R38, R36, R40.reuse ;  /* 0x0000002824267220 */ /* 0x080fe20000410000 */
[----:B------:R-:W-:Y:S01]  /*5090*/  LOP3.LUT R37, R11, 0xffff0000, RZ, 0xc0, !PT ;  /* 0xffff00000b257812 */ /* 0x000fe200078ec0ff */
[----:B------:R-:W-:Y:S01]  /*50a0*/  IMAD.U32 R9, R10, 0x10000, RZ ;  /* 0x000100000a097824 */ /* 0x000fe200078e00ff */
[----:B------:R-:W-:Y:S01]  /*50b0*/  LOP3.LUT R12, R12, 0xffff0000, RZ, 0xc0, !PT ;  /* 0xffff00000c0c7812 */ /* 0x000fe200078ec0ff */
[----:B------:R-:W-:Y:S01]  /*50c0*/  FFMA.FTZ R38, R35, R39, -R38 ;  /* 0x0000002723267223 */ /* 0x000fe20000010826 */
[----:B------:R-:W-:Y:S01]  /*50d0*/  LOP3.LUT R97, R97, 0xffff0000, RZ, 0xc0, !PT ;  /* 0xffff000061617812 */ /* 0x000fe200078ec0ff */
[----:B------:R-:W-:Y:S01]  /*50e0*/  FFMA.FTZ R43, R35, R40, R43 ;  /* 0x00000028232b7223 */ /* 0x000fe2000001002b */
[----:B------:R-:W-:Y:S01]  /*50f0*/  LOP3.LUT R41, R94, 0xffff0000, RZ, 0xc0, !PT ;  /* 0xffff00005e297812 */ /* 0x000fe200078ec0ff */
[----:B------:R-:W-:Y:S01]  /*5100*/  IMAD.U32 R35, R90, 0x10000, RZ ;  /* 0x000100005a237824 */ /* 0x000fe200078e00ff */
[----:B------:R-:W-:Y:S01]  /*5110*/  LOP3.LUT R11, R10, 0xffff0000, RZ, 0xc0, !PT ;  /* 0xffff00000a0b7812 */ /* 0x000fe200078ec0ff */
[C---:B------:R-:W-:Y:S01]  /*5120*/  IMAD.U32 R10, R14.reuse, 0x10000, RZ ;  /* 0x000100000e0a7824 */ /* 0x040fe200078e00ff */
[----:B------:R-:W-:Y:S01]  /*5130*/  LOP3.LUT R14, R14, 0xffff0000, RZ, 0xc0, !PT ;  /* 0xffff00000e0e7812 */ /* 0x000fe200078ec0ff */
[C---:B------:R-:W-:Y:S01]  /*5140*/  FFMA.FTZ R45, R37.reuse, R88, -R46 ;  /* 0x00000058252d7223 */ /* 0x040fe2000001082e */
[----:B------:R-:W-:Y:S01]  /*5150*/  FFMA.FTZ R47, R37, R92, R86 ;  /* 0x0000005c252f7223 */ /* 0x000fe20000010056 */
[----:B------:R-:W-:Y:S01]  /*5160*/  LOP3.LUT R90, R90, 0xffff0000, RZ, 0xc0, !PT ;  /* 0xffff00005a5a7812 */ /* 0x000fe200078ec0ff */
[----:B------:R-:W-:Y:S01]  /*5170*/  FMUL.FTZ R37, R12, R97 ;  /* 0x000000610c257220 */ /* 0x000fe20000410000 */
[----:B------:R-:W-:Y:S01]  /*5180*/  LOP3.LUT R8, R8, 0xffff0000, RZ, 0xc0, !PT ;  /* 0xffff000008087812 */ /* 0x000fe200078ec0ff */
[----:B------:R-:W-:Y:S01]  /*5190*/  FMUL.FTZ R39, R12, R41 ;  /* 0x000000290c277220 */ /* 0x000fe20000410000 */
[C---:B------:R-:W-:Y:S01]  /*51a0*/  IMAD.U32 R12, R95.reuse, 0x10000, RZ ;  /* 0x000100005f0c7824 */ /* 0x040fe200078e00ff */
[----:B------:R-:W-:Y:S01]  /*51b0*/  LOP3.LUT R95, R95, 0xffff0000, RZ, 0xc0, !PT ;  /* 0xffff00005f5f7812 */ /* 0x000fe200078ec0ff */
[----:B------:R-:W-:Y:S01]  /*51c0*/  FMUL.FTZ R36, R10, R35 ;  /* 0x000000230a247220 */ /* 0x000fe20000410000 */
[----:B------:R-:W-:Y:S01]  /*51d0*/  FMUL.FTZ R40, R14, R90 ;  /* 0x0000005a0e287220 */ /* 0x000fe20000410000 */
[C---:B------:R-:W-:Y:S01]  /*51e0*/  FFMA.FTZ R37, R8.reuse, R41, -R37 ;  /* 0x0000002908257223 */ /* 0x040fe20000010825 */
[----:B------:R-:W-:Y:S01]  /*51f0*/  FFMA.FTZ R8, R8, R97, R39 ;  /* 0x0000006108087223 */ /* 0x000fe20000010027 */
[-C--:B------:R-:W-:Y:S01]  /*5200*/  FMUL.FTZ R39, R14, R95.reuse ;  /* 0x0000005f0e277220 */ /* 0x080fe20000410000 */
[-C--:B------:R-:W-:Y:S01]  /*5210*/  FMUL.FTZ R10, R10, R12.reuse ;  /* 0x0000000c0a0a7220 */ /* 0x080fe20000410000 */
[----:B------:R-:W-:Y:S01]  /*5220*/  FFMA.FTZ R36, R9, R12, -R36 ;  /* 0x0000000c09247223 */ /* 0x000fe20000010824 */
[C---:B------:R-:W-:Y:S01]  /*5230*/  FFMA.FTZ R95, R11.reuse, R95, -R40 ;  /* 0x0000005f0b5f7223 */ /* 0x040fe20000010828 */
[----:B------:R-:W-:Y:S01]  /*5240*/  FFMA.FTZ R39, R11, R90, R39 ;  /* 0x0000005a0b277223 */ /* 0x000fe20000010027 */
[----:B------:R-:W-:Y:S01]  /*5250*/  FFMA.FTZ R10, R9, R35, R10 ;  /* 0x00000023090a7223 */ /* 0x000fe2000001000a */
[----:B------:R-:W-:-:S02]  /*5260*/  F2FP.BF16.F32.PACK_AB R38, R37, R38 ;  /* 0x000000262526723e */ /* 0x000fc400000010ff */
[----:B------:R-:W-:Y:S02]  /*5270*/  F2FP.BF16.F32.PACK_AB R36, R95, R36 ;  /* 0x000000245f24723e */ /* 0x000fe400000010ff */
[----:B------:R-:W-:Y:S02]  /*5280*/  F2FP.BF16.F32.PACK_AB R9, R80, R13 ;  /* 0x0000000d5009723e */ /* 0x000fe400000010ff */
[----:B------:R-:W-:Y:S02]  /*5290*/  F2FP.BF16.F32.PACK_AB R13, R42, R15 ;  /* 0x0000000f2a0d723e */ /* 0x000fe400000010ff */
[----:B------:R-:W-:Y:S01]  /*52a0*/  F2FP.BF16.F32.PACK_AB R12, R8, R43 ;  /* 0x0000002b080c723e */ /* 0x000fe200000010ff */
[----:B------:R-:W-:Y:S01]  /*52b0*/  IMAD.MOV.U32 R8, RZ, RZ, R38 ;  /* 0x000000ffff087224 */ /* 0x000fe200078e0026 */
[----:B------:R-:W-:Y:S01]  /*52c0*/  F2FP.BF16.F32.PACK_AB R14, R39, R10 ;  /* 0x0000000a270e723e */ /* 0x000fe200000010ff */
[----:B------:R-:W-:Y:S01]  /*52d0*/  IMAD.MOV.U32 R10, RZ, RZ, R36 ;  /* 0x000000ffff0a7224 */ /* 0x000fe200078e0024 */
[----:B------:R-:W-:-:S02]  /*52e0*/  F2FP.BF16.F32.PACK_AB R11, R45, R44 ;  /* 0x0000002c2d0b723e */ /* 0x000fc400000010ff */
[----:B------:R-:W-:-:S07]  /*52f0*/  F2FP.BF16.F32.PACK_AB R15, R47, R82 ;  /* 0x000000522f0f723e */ /* 0x000fce00000010ff */
.L_x_1612:
[----:B------:R-:W-:Y:S05]  /*5300*/  BSYNC B1 ;  /* 0x0000000000017941 */ /* 0x000fea0003800000 */
.L_x_1611:
[----:B------:R-:W-:Y:S01]  /*5310*/  ISETP.GE.AND P3, PT, R34, R87, PT ;  /* 0x000000572200720c */ /* 0x000fe20003f66270 */
[----:B0-----:R0:W-:Y:S02]  /*5320*/  ST.E.128 desc[UR42][R32.64], R8 ;  /* 0x0000000820007985 */ /* 0x0011e4000c101d2a */
[----:B0-----:R-:W-:Y:S02]  /*5330*/  IMAD.MOV.U32 R8, RZ, RZ, R84 ;  /* 0x000000ffff087224 */ /* 0x001fe400078e0054 */
[----:B------:R-:W-:-:S08]  /*5340*/  IMAD.MOV.U32 R9, RZ, RZ, R85 ;  /* 0x000000ffff097224 */ /* 0x000fd000078e0055 */
[----:B------:R-:W-:Y:S05]  /*5350*/  @P3 BRA `(.L_x_1593) ;  /* 0x00000004002c3947 */ /* 0x000fea0003800000 */
[----:B------:R-:W-:-:S05]  /*5360*/  IMAD.WIDE R8, R34, 0x2, R8 ;  /* 0x0000000222087825 */ /* 0x000fca00078e0208 */
[----:B--2---:R0:W-:Y:S01]  /*5370*/  ST.E.128 desc[UR42][R8.64], R12 ;  /* 0x0000000c08007985 */ /* 0x0041e2000c101d2a */
[----:B------:R-:W-:Y:S05]  /*5380*/  BRA `(.L_x_1593) ;  /* 0x0000000400207947 */ /* 0x000fea0003800000 */
.L_x_1574:
[----:B------:R-:W-:-:S06]  /*5390*/  UISETP.NE.AND UP0, UPT, UR39, 0x3, UPT ;  /* 0x000000032700788c */ /* 0x000fcc000bf05270 */
[----:B------:R-:W-:-:S13]  /*53a0*/  PLOP3.LUT P5, PT, PT, PT, UP0, 0x80, 0x0 ;  /* 0x000000000000781c */ /* 0x000fda0003faf008 */
[----:B------:R-:W-:Y:S05]  /*53b0*/  @!P5 BRA `(.L_x_1613) ;  /* 0x000000000004d947 */ /* 0x000fea0003800000 */
[----:B------:R-:W-:Y:S01]  /*53c0*/  BPT.TRAP 0x1 ;  /* 0x000000040000795c */ /* 0x000fe20000300000 */
.L_x_1613:
[----:B------:R-:W2:Y:S01]  /*53d0*/  LDL R8, [R1+0x8] ;  /* 0x0000080001087983 */ /* 0x000ea20000100800 */
[----:B------:R-:W-:Y:S01]  /*53e0*/  IMAD R70, R23, 0x8, R2 ;  /* 0x0000000817467824 */ /* 0x000fe200078e0202 */
[----:B------:R-:W-:Y:S01]  /*53f0*/  BSSY B1, `(.L_x_1614) ;  /* 0x0000005000017945 */ /* 0x000fe20003800000 */
[----:B------:R-:W-:Y:S02]  /*5400*/  SHF.R.S32.HI R75, RZ, 0x1f, R74 ;  /* 0x0000001fff4b7819 */ /* 0x000fe4000001144a */
[----:B--2---:R-:W-:-:S04]  /*5410*/  SHF.L.U32 R78, R8, 0x1f, RZ ;  /* 0x0000001f084e7819 */ /* 0x004fc800000006ff */
[----:B------:R-:W0:Y:S02]  /*5420*/  SYNCS.PHASECHK.TRANS64.TRYWAIT P3, [R70+URZ+0x16890], R78 ;  /* 0x0168904e460075a7 */ /* 0x000e24000806017f */
[----:B0-----:R-:W-:Y:S05]  /*5430*/  @!P3 BRA `(.L_x_1615) ;  /* 0x0000019400a4b947 */ /* 0x001fea0003800000 */
.L_x_1911:
[----:B------:R-:W-:Y:S05]  /*5440*/  BSYNC B1 ;  /* 0x0000000000017941 */ /* 0x000fea0003800000 */
.L_x_1614:
        /* <DEDUP_REMOVED lines=20> */
[----:B------:R-:W-:Y:S01]  /*5590*/  IMAD.IADD R35, R77, 0x1, -R157 ;  /* 0x000000014d237824 */ /* 0x000fe200078e0a9d */
[----:B------:R-:W-:Y:S02]  /*55a0*/  UMOV UR4, 0xffffffff ;  /* 0xffffffff00047882 */ /* 0x000fe40000000000 */
[----:B------:R-:W-:Y:S02]  /*55b0*/  LEA.HI.X R34, R8, UR5, R13, 0x1, P3 ;  /* 0x0000000508227c11 */ /* 0x000fe400098f0c0d */
[----:B------:R-:W-:Y:S01]  /*55c0*/  ISETP.GE.AND P3, PT, R35, 0x1, PT ;  /* 0x000000012300780c */ /* 0x000fe20003f66270 */
[----:B------:R-:W-:-:S12]  /*55d0*/  BRA.DIV UR4, `(.L_x_1616) ;  /* 0x0000019604507947 */ /* 0x000fd8000b800000 */
[----:B------:R1:W2:Y:S04]  /*55e0*/  SHFL.IDX PT, R9, R34, RZ, 0x1c1f ;  /* 0x001c1fff22097589 */ /* 0x0002a800000e0000 */
[----:B------:R1:W3:Y:S02]  /*55f0*/  SHFL.IDX PT, R33, R32, RZ, 0x1c1f ;  /* 0x001c1fff20217589 */ /* 0x0002e400000e0000 */
.L_x_1915:
[----:B------:R-:W-:Y:S04]  /*5600*/  BSSY B1, `(.L_x_1617) ;  /* 0x000000e000017945 */ /* 0x000fe80003800000 */
[----:B------:R-:W-:Y:S05]  /*5610*/  @!P3 BRA `(.L_x_1618) ;  /* 0x000000000030b947 */ /* 0x000fea0003800000 */
[----:B------:R-:W4:Y:S01]  /*5620*/  LDL R8, [R1+0x4] ;  /* 0x0000040001087983 */ /* 0x000f220000100800 */
[----:B------:R-:W-:Y:S02]  /*5630*/  ULDC UR4, c[0x0][0x2f4] ;  /* 0x0000bd0000047ab9 */ /* 0x000fe40000000800 */
[----:B------:R-:W-:-:S13]  /*5640*/  ISETP.GE.AND P3, PT, R16, UR4, PT ;  /* 0x0000000410007c0c */ /* 0x000fda000bf66270 */
[----:B---3--:R-:W-:-:S04]  /*5650*/  @!P3 LEA R14, P4, R16, R33, 0x1 ;  /* 0x00000021100eb211 */ /* 0x008fc800078808ff */
[----:B--2---:R-:W-:Y:S02]  /*5660*/  @!P3 LEA.HI.X R15, R16, R9, R17, 0x1, P4 ;  /* 0x00000009100fb211 */ /* 0x004fe400020f0c11 */
[----:B------:R-:W-:-:S13]  /*5670*/  ISETP.GE.AND P4, PT, R18, UR4, PT ;  /* 0x0000000412007c0c */ /* 0x000fda000bf86270 */
[----:B------:R-:W-:-:S04]  /*5680*/  @!P4 LEA R12, P6, R18, R33, 0x1 ;  /* 0x00000021120cc211 */ /* 0x000fc800078c08ff */
[----:B----4-:R-:W-:Y:S02]  /*5690*/  @!P4 LEA.HI.X R13, R18, R9, R8, 0x1, P6 ;  /* 0x00000009120dc211 */ /* 0x010fe400030f0c08 */
[----:B------:R-:W2:Y:S04]  /*56a0*/  @!P3 LDS.128 R8, [R72+0xe000] ;  /* 0x00e000004808b984 */ /* 0x000ea80000000c00 */
[----:B--2---:R-:W-:Y:S04]  /*56b0*/  @!P3 ST.E.128 desc[UR42][R14.64], R8 ;  /* 0x000000080e00b985 */ /* 0x004fe8000c101d2a */
[----:B------:R-:W2:Y:S04]  /*56c0*/  @!P4 LDS.128 R8, [R71+0xe000] ;  /* 0x00e000004708c984 */ /* 0x000ea80000000c00 */
[----:B--2---:R4:W-:Y:S02]  /*56d0*/  @!P4 ST.E.128 desc[UR42][R12.64], R8 ;  /* 0x000000080c00c985 */ /* 0x0049e4000c101d2a */
.L_x_1618:
[----:B------:R-:W-:Y:S05]  /*56e0*/  BSYNC B1 ;  /* 0x0000000000017941 */ /* 0x000fea0003800000 */
.L_x_1617:
[----:B------:R-:W-:-:S03]  /*56f0*/  UMOV UR4, 0xffffffff ;  /* 0xffffffff00047882 */ /* 0x000fc60000000000 */
[----:B------:R-:W-:Y:S05]  /*5700*/  BRA.DIV UR4, `(.L_x_1619) ;  /* 0x0000019604507947 */ /* 0x000fea000b800000 */
[----:B--2-4-:R2:W4:Y:S04]  /*5710*/  SHFL.IDX PT, R9, R34, 0x1, 0x1c1f ;  /* 0x003c1f0022097f89 */ /* 0x01452800000e0000 */
[----:B---3--:R2:W3:Y:S02]  /*5720*/  SHFL.IDX PT, R33, R32, 0x1, 0x1c1f ;  /* 0x003c1f0020217f89 */ /* 0x0084e400000e0000 */
.L_x_1919:
[----:B------:R-:W-:-:S13]  /*5730*/  ISETP.GE.AND P3, PT, R35, 0x61, PT ;  /* 0x000000612300780c */ /* 0x000fda0003f66270 */
[----:B------:R-:W-:Y:S05]  /*5740*/  @!P3 BRA `(.L_x_1593) ;  /* 0x000000000030b947 */ /* 0x000fea0003800000 */
[----:B------:R-:W5:Y:S01]  /*5750*/  LDL R8, [R1+0x4] ;  /* 0x0000040001087983 */ /* 0x000f620000100800 */
[----:B------:R-:W-:Y:S02]  /*5760*/  ULDC UR4, c[0x0][0x2f4] ;  /* 0x0000bd0000047ab9 */ /* 0x000fe40000000800 */
[----:B------:R-:W-:-:S13]  /*5770*/  ISETP.GE.AND P3, PT, R16, UR4, PT ;  /* 0x0000000410007c0c */ /* 0x000fda000bf66270 */
[----:B---3--:R-:W-:-:S04]  /*5780*/  @!P3 LEA R14, P4, R16, R33, 0x1 ;  /* 0x00000021100eb211 */ /* 0x008fc800078808ff */
[----:B----4-:R-:W-:Y:S02]  /*5790*/  @!P3 LEA.HI.X R15, R16, R9, R17, 0x1, P4 ;  /* 0x00000009100fb211 */ /* 0x010fe400020f0c11 */
[----:B------:R-:W-:-:S13]  /*57a0*/  ISETP.GE.AND P4, PT, R18, UR4, PT ;  /* 0x0000000412007c0c */ /* 0x000fda000bf86270 */
[----:B------:R-:W-:-:S04]  /*57b0*/  @!P4 LEA R12, P6, R18, R33, 0x1 ;  /* 0x00000021120cc211 */ /* 0x000fc800078c08ff */
[----:B-----5:R-:W-:Y:S02]  /*57c0*/  @!P4 LEA.HI.X R13, R18, R9, R8, 0x1, P6 ;  /* 0x00000009120dc211 */ /* 0x020fe400030f0c08 */
[----:B------:R-:W3:Y:S04]  /*57d0*/  @!P3 LDS.128 R8, [R72+0x11000] ;  /* 0x011000004808b984 */ /* 0x000ee80000000c00 */
[----:B---3--:R-:W-:Y:S04]  /*57e0*/  @!P3 ST.E.128 desc[UR42][R14.64], R8 ;  /* 0x000000080e00b985 */ /* 0x008fe8000c101d2a */
[----:B------:R-:W3:Y:S04]  /*57f0*/  @!P4 LDS.128 R8, [R71+0x11000] ;  /* 0x011000004708c984 */ /* 0x000ee80000000c00 */
[----:B---3--:R3:W-:Y:S02]  /*5800*/  @!P4 ST.E.128 desc[UR42][R12.64], R8 ;  /* 0x000000080c00c985 */ /* 0x0087e4000c101d2a */
.L_x_1593:
[----:B------:R-:W-:Y:S05]  /*5810*/  BSYNC B0 ;  /* 0x0000000000007941 */ /* 0x000fea0003800000 */
.L_x_1573:
[----:B0-234-:R-:W0:Y:S01]  /*5820*/  S2R R8, SR_TID.X ;  /* 0x0000000000087919 */ /* 0x01de220000002100 */
[----:B------:R-:W-:Y:S01]  /*5830*/  @!PT LDS RZ, [RZ] ;  /* 0x00000000fffff984 */ /* 0x000fe20000000800 */
[----:B------:R-:W-:Y:S01]  /*5840*/  @!PT LDS RZ, [RZ] ;  /* 0x00000000fffff984 */ /* 0x000fe20000000800 */
[----:B------:R-:W-:Y:S01]  /*5850*/  @!PT LDS RZ, [RZ] ;  /* 0x00000000fffff984 */ /* 0x000fe20000000800 */
[----:B------:R-:W-:Y:S01]  /*5860*/  @!PT LDS RZ, [RZ] ;  /* 0x00000000fffff984 */ /* 0x000fe20000000800 */
[----:B------:R2:W-:Y:S06]  /*5870*/  MEMBAR.ALL.CTA ;  /* 0x0000000000007992 */ /* 0x0005ec0000008000 */
[----:B--2---:R-:W2:Y:S01]  /*5880*/  FENCE.VIEW.ASYNC.S ;  /* 0x00000000000073c6 */ /* 0x004ea20000000000 */
[----:B------:R-:W-:Y:S05]  /*5890*/  WARPSYNC.ALL ;  /* 0x0000000000007948 */ /* 0x000fea0003800000 */
[----:B------:R-:W-:Y:S01]  /*58a0*/  BSSY B0, `(.L_x_1620) ;  /* 0x0000008000007945 */ /* 0x000fe20003800000 */
[----:B--2---:R2:W-:Y:S01]  /*58b0*/  BAR.SYNC.DEFER_BLOCKING R60, 0x80 ;  /* 0x0002003c0000751d */ /* 0x0045e20000010000 */
[----:B0-----:R-:W-:-:S13]  /*58c0*/  LOP3.LUT P3, RZ, R8, 0x7f, RZ, 0xc0, !PT ;  /* 0x0000007f08ff7812 */ /* 0x001fda000786c0ff */
[----:B------:R-:W-:-:S05]  /*58d0*/  @!P3 VIADD R8, R70, 0x168a0 ;  /* 0x000168a04608b836 */ /* 0x000fca0000000000 */
[----:B------:R-:W-:-:S04]  /*58e0*/  @!P3 PRMT R8, RZ, 0x654, R8 ;  /* 0x00000654ff08b816 */ /* 0x000fc80000000008 */
[----:B------:R2:W-:Y:S01]  /*58f0*/  @!P3 SYNCS.ARRIVE.TRANS64.RED.A1T0 RZ, [R8+URZ], RZ ;  /* 0x000000ff08ffb9a7 */ /* 0x0005e2000810043f */
[----:B------:R-:W-:Y:S05]  /*5900*/  @!P5 BRA `(.L_x_1621) ;  /* 0x000000000004d947 */ /* 0x000fea0003800000 */
[----:B------:R-:W-:Y:S01]  /*5910*/  BPT.TRAP 0x1 ;  /* 0x000000040000795c */ /* 0x000fe20000300000 */
.L_x_1621:
[----:B------:R-:W-:Y:S05]  /*5920*/  BSYNC B0 ;  /* 0x0000000000007941 */ /* 0x000fea0003800000 */
.L_x_1620:
[----:B------:R-:W0:Y:S01]  /*5930*/  SYNCS.PHASECHK.TRANS64.TRYWAIT P4, [R70+URZ+0x168b0], R78 ;  /* 0x0168b04e460075a7 */ /* 0x000e22000808017f */
[----:B------:R-:W-:Y:S01]  /*5940*/  ULDC UR40, c[0x0][0x2f4] ;  /* 0x0000bd0000287ab9 */ /* 0x000fe20000000800 */
[----:B------:R-:W-:Y:S04]  /*5950*/  BSSY B0, `(.L_x_1622) ;  /* 0x0000002000007945 */ /* 0x000fe80003800000 */
[----:B0-----:R-:W-:Y:S05]  /*5960*/  @!P4 BRA `(.L_x_1623) ;  /* 0x000001940004c947 */ /* 0x001fea0003800000 */
.L_x_1920:
[----:B------:R-:W-:Y:S05]  /*5970*/  BSYNC B0 ;  /* 0x0000000000007941 */ /* 0x000fea0003800000 */
.L_x_1622:
[----:B-1----:R1:W5:Y:S01]  /*5980*/  LDL R34, [R1+0x4] ;  /* 0x0000040001227983 */ /* 0x0023620000100800 */
[----:B------:R-:W-:Y:S01]  /*5990*/  ULDC.64 UR4, c[0x0][0x328] ;  /* 0x0000ca0000047ab9 */ /* 0x000fe20000000a00 */
[----:B------:R-:W-:Y:S01]  /*59a0*/  IMAD.IADD R77, R77, 0x1, -R157 ;  /* 0x000000014d4d7824 */ /* 0x000fe200078e0a9d */
[----:B------:R-:W-:Y:S01]  /*59b0*/  BSSY B0, `(.L_x_1624) ;  /* 0x0000020000007945 */ /* 0x000fe20003800000 */
[----:B------:R-:W-:Y:S02]  /*59c0*/  IMAD R75, R75, UR4, RZ ;  /* 0x000000044b4b7c24 */ /* 0x000fe4000f8e02ff */
[----:B--2---:R-:W-:-:S04]  /*59d0*/  IMAD.WIDE.U32 R8, R74, UR4, RZ ;  /* 0x000000044a087c25 */ /* 0x004fc8000f8e00ff */
[----:B------:R-:W-:Y:S01]  /*59e0*/  IMAD R75, R74, UR5, R75 ;  /* 0x000000054a4b7c24 */ /* 0x000fe2000f8e024b */
[----:B------:R-:W-:Y:S02]  /*59f0*/  ULDC.64 UR4, c[0x0][0x338] ;  /* 0x0000ce0000047ab9 */ /* 0x000fe40000000a00 */
[----:B------:R-:W-:Y:S02]  /*5a00*/  IMAD R76, R76, UR4, RZ ;  /* 0x000000044c4c7c24 */ /* 0x000fe4000f8e02ff */
[----:B------:R-:W-:Y:S02]  /*5a10*/  IMAD.IADD R9, R9, 0x1, R75 ;  /* 0x0000000109097824 */ /* 0x000fe400078e024b */
        /* <DEDUP_REMOVED lines=20> */
[----:B-----5:R-:W-:Y:S02]  /*5b60*/  @!P5 LEA.HI.X R13, R18, R9, R34, 0x1, P6 ;  /* 0x00000009120dd211 */ /* 0x020fe400030f0c22 */
[----:B------:R-:W1:Y:S04]  /*5b70*/  @!P4 LDS.128 R8, [R72] ;  /* 0x000000004808c984 */ /* 0x000e680000000c00 */
[----:B-1----:R-:W-:Y:S04]  /*5b80*/  @!P4 ST.E.128 desc[UR42][R14.64], R8 ;  /* 0x000000080e00c985 */ /* 0x002fe8000c101d2a */
[----:B------:R-:W1:Y:S04]  /*5b90*/  @!P5 LDS.128 R8, [R71] ;  /* 0x000000004708d984 */ /* 0x000e680000000c00 */
[----:B-1----:R1:W-:Y:S02]  /*5ba0*/  @!P5 ST.E.128 desc[UR42][R12.64], R8 ;  /* 0x000000080c00d985 */ /* 0x0023e4000c101d2a */
.L_x_1625:
[----:B------:R-:W-:Y:S05]  /*5bb0*/  BSYNC B0 ;  /* 0x0000000000007941 */ /* 0x000fea0003800000 */
.L_x_1624:
        /* <DEDUP_REMOVED lines=11> */
[----:B-----5:R-:W-:Y:S01]  /*5c70*/  @!P5 LEA.HI.X R13, R18, R33, R34, 0x1, P6 ;  /* 0x00000021120dd211 */ /* 0x020fe200030f0c22 */
[----:B-1----:R-:W-:Y:S04]  /*5c80*/  @!P4 ST.E.128 desc[UR42][R14.64], R8 ;  /* 0x000000080e00c985 */ /* 0x002fe8000c101d2a */
[----:B------:R-:W1:Y:S04]  /*5c90*/  @!P5 LDS.128 R8, [R71+0x3000] ;  /* 0x003000004708d984 */ /* 0x000e680000000c00 */
[----:B-1----:R1:W-:Y:S02]  /*5ca0*/  @!P5 ST.E.128 desc[UR42][R12.64], R8 ;  /* 0x000000080c00d985 */ /* 0x0023e4000c101d2a */
.L_x_1627:
[----:B------:R-:W-:Y:S05]  /*5cb0*/  BSYNC B0 ;  /* 0x0000000000007941 */ /* 0x000fea0003800000 */
.L_x_1626:
[----:B-1-3--:R-:W3:Y:S01]  /*5cc0*/  LDL.LU R9, [R1+0x8] ;  /* 0x0000080001097983 */ /* 0x00aee20000300800 */
[----:B0-----:R-:W-:Y:S01]  /*5cd0*/  @!P3 VIADD R70, R70, 0x168c0 ;  /* 0x000168c04646b836 */ /* 0x001fe20000000000 */
[----:B------:R-:W-:Y:S01]  /*5ce0*/  LOP3.LUT P4, RZ, R22, 0x1, RZ, 0xc0, !PT ;  /* 0x0000000116ff7812 */ /* 0x000fe2000788c0ff */
        /* <DEDUP_REMOVED lines=11> */
[----:B------:R-:W-:Y:S02]  /*5da0*/  SEL R8, RZ, 0x1, P3 ;  /* 0x00000001ff087807 */ /* 0x000fe40001800000 */
[----:B------:R-:W-:Y:S02]  /*5db0*/  SEL R23, R23, RZ, P3 ;  /* 0x000000ff17177207 */ /* 0x000fe40001800000 */
[----:B---3--:R-:W-:-:S05]  /*5dc0*/  LOP3.LUT R9, R9, R8, RZ, 0x3c, !PT ;  /* 0x0000000809097212 */ /* 0x008fca00078e3cff */
[----:B------:R0:W-:Y:S01]  /*5dd0*/  STL [R1+0x8], R9 ;  /* 0x0000080901007387 */ /* 0x0001e20000100800 */
[----:B------:R-:W-:Y:S05]  /*5de0*/  @P4 BRA `(.L_x_1628) ;  /* 0xffffffc4004c4947 */ /* 0x000fea000383ffff */
[----:B0-----:R-:W0:Y:S01]  /*5df0*/  S2R R9, SR_TID.X ;  /* 0x0000000000097919 */ /* 0x001e220000002100 */
[----:B------:R-:W-:Y:S02]  /*5e00*/  PLOP3.LUT P0, PT, PT, PT, PT, 0x8, 0x0 ;  /* 0x000000000000781c */ /* 0x000fe40003f0e170 */
[----:B0-----:R-:W-:-:S04]  /*5e10*/  SHF.R.U32.HI R9, RZ, 0x7, R9 ;  /* 0x00000007ff097819 */ /* 0x001fc80000011609 */
[----:B------:R-:W-:-:S13]  /*5e20*/  ISETP.NE.AND P4, PT, R9, 0x1, PT ;  /* 0x000000010900780c */ /* 0x000fda0003f85270 */
[----:B------:R-:W-:Y:S06]  /*5e30*/  @!P4 BAR.ARV 0x9, 0x100 ;  /* 0x024400000000cb1d */ /* 0x000fec0000002000 */
.L_x_1568:
[----:B------:R-:W3:Y:S01]  /*5e40*/  LDL R10, [R1+0x24] ;  /* 0x00002400010a7983 */ /* 0x000ee20000100800 */
[----:B------:R-:W0:Y:S01]  /*5e50*/  LDC R0, c[0x0][0x448] ;  /* 0x00011200ff007b82 */ /* 0x000e220000000800 */
[----:B------:R-:W-:-:S07]  /*5e60*/  IADD3 R5, R156, 0x1, -R155 ;  /* 0x000000019c057810 */ /* 0x000fce0007ffe89b */
[----:B------:R-:W1:Y:S01]  /*5e70*/  LDC.64 R6, c[0x0][0x9e0] ;  /* 0x00027800ff067b82 */ /* 0x000e620000000a00 */
[----:B0-----:R-:W-:Y:S02]  /*5e80*/  ISETP.NE.AND P1, PT, R0, 0x1, PT ;  /* 0x000000010000780c */ /* 0x001fe40003f25270 */
[----:B-1----:R-:W-:-:S11]  /*5e90*/  ISETP.GE.AND P2, PT, R7, 0x1, PT ;  /* 0x000000010700780c */ /* 0x002fd60003f46270 */
[----:B------:R-:W0:Y:S08]  /*5ea0*/  @P1 LDC R3, c[0x0][0x44c] ;  /* 0x00011300ff031b82 */ /* 0x000e300000000800 */
[----:B------:R-:W1:Y:S01]  /*5eb0*/  @P1 LDC R4, c[0x0][0x450] ;  /* 0x00011400ff041b82 */ /* 0x000e620000000800 */
[----:B---3--:R-:W-:-:S04]  /*5ec0*/  VIADD R0, R10, 0xbf ;  /* 0x000000bf0a007836 */ /* 0x008fc80000000000 */
[----:B0-----:R-:W-:-:S05]  /*5ed0*/  @P1 IMAD.HI.U32 R3, R0, R3, RZ ;  /* 0x0000000300031227 */ /* 0x001fca00078e00ff */
[----:B-1----:R-:W-:-:S05]  /*5ee0*/  @P1 SHF.R.U32.HI R0, RZ, R4, R3 ;  /* 0x00000004ff001219 */ /* 0x002fca0000011603 */
[----:B------:R-:W-:Y:S01]  /*5ef0*/  IMAD.IADD R5, R5, 0x1, R0 ;  /* 0x0000000105057824 */ /* 0x000fe200078e0200 */
[----:B------:R-:W-:Y:S06]  /*5f00*/  @P0 BRA `(.L_x_1629) ;  /* 0x00000000000c0947 */ /* 0x000fec0003800000 */
[----:B------:R-:W0:Y:S01]  /*5f10*/  FENCE.VIEW.ASYNC.G ;  /* 0x00000000000073c6 */ /* 0x000e220000000100 */
[----:B------:R-:W-:Y:S05]  /*5f20*/  WARPSYNC.ALL ;  /* 0x0000000000007948 */ /* 0x000fea0003800000 */
[----:B0-----:R-:W-:Y:S06]  /*5f30*/  BAR.ARV 0xc, 0x200 ;  /* 0x0308000000007b1d */ /* 0x001fec0000002000 */
.L_x_1629:
[----:B------:R-:W-:Y:S01]  /*5f40*/  IMAD.IADD R0, R5, 0x1, R6 ;  /* 0x0000000105007824 */ /* 0x000fe200078e0206 */
[----:B------:R-:W-:Y:S06]  /*5f50*/  @!P2 BRA `(.L_x_1630) ;  /* 0x000000000048a947 */ /* 0x000fec0003800000 */
        /* <DEDUP_REMOVED lines=11> */
.L_x_1632:
[----:B------:R-:W-:-:S13]  /*6010*/  ISETP.NE.AND P0, PT, R7, 0x1, PT ;  /* 0x000000010700780c */ /* 0x000fda0003f05270 */
[----:B------:R-:W0:Y:S02]  /*6020*/  @P0 LDC.64 R4, c[0x0][0x9e8] ;  /* 0x00027a00ff040b82 */ /* 0x000e240000000a00 */
[----:B0-----:R-:W-:-:S05]  /*6030*/  @P0 IMAD.HI.U32 R4, R3, R4, RZ ;  /* 0x0000000403040227 */ /* 0x001fca00078e00ff */
[----:B------:R-:W-:-:S07]  /*6040*/  @P0 SHF.R.U32.HI R3, RZ, R5, R4 ;  /* 0x00000005ff030219 */ /* 0x000fce0000011604 */
.L_x_1633:
[----:B------:R-:W-:Y:S05]  /*6050*/  BSYNC B0 ;  /* 0x0000000000007941 */ /* 0x000fea0003800000 */
.L_x_1631:
[----:B------:R-:W-:-:S05]  /*6060*/  IMAD R3, R3, R7, R7 ;  /* 0x0000000703037224 */ /* 0x000fca00078e0207 */
[----:B------:R-:W-:-:S07]  /*6070*/  VIMNMX R0, R0, R3, PT ;  /* 0x0000000300007248 */ /* 0x000fce0003fe0100 */
.L_x_1630:
[----:B------:R-:W0:Y:S01]  /*6080*/  @P1 LDC R4, c[0x0][0x44c] ;  /* 0x00011300ff041b82 */ /* 0x000e220000000800 */
[----:B------:R-:W-:Y:S01]  /*6090*/  VIADD R0, R0, 0x7f ;  /* 0x0000007f00007836 */ /* 0x000fe20000000000 */
[----:B------:R-:W-:-:S04]  /*60a0*/  ULDC UR4, c[0x0][0x9dc] ;  /* 0x0002770000047ab9 */ /* 0x000fc80000000800 */
[----:B------:R-:W-:Y:S02]  /*60b0*/  SHF.R.S32.HI R3, RZ, 0x1f, R0 ;  /* 0x0000001fff037819 */ /* 0x000fe40000011400 */
[----:B------:R-:W1:Y:S02]  /*60c0*/  @P1 LDC R6, c[0x0][0x450] ;  /* 0x00011400ff061b82 */ /* 0x000e640000000800 */
[----:B------:R-:W-:-:S04]  /*60d0*/  LEA.HI R3, R3, R0, RZ, 0x7 ;  /* 0x0000000003037211 */ /* 0x000fc800078f38ff */
[----:B------:R-:W-:-:S04]  /*60e0*/  SHF.R.S32.HI R88, RZ, 0x7, R3 ;  /* 0x00000007ff587819 */ /* 0x000fc80000011403 */
[----:B------:R-:W-:Y:S01]  /*60f0*/  VIMNMX R88, R79, R88, PT ;  /* 0x000000584f587248 */ /* 0x000fe20003fe0100 */
[----:B0-----:R-:W-:-:S04]  /*6100*/  @P1 IMAD.HI.U32 R5, R10, R4, RZ ;  /* 0x000000040a051227 */ /* 0x001fc800078e00ff */
[----:B------:R-:W-:Y:S01]  /*6110*/  IMAD.MOV.U32 R4, RZ, RZ, R10 ;  /* 0x000000ffff047224 */ /* 0x000fe200078e000a */
        /* <DEDUP_REMOVED lines=14> */
.L_x_1636:
[----:B------:R-:W-:-:S13]  /*6200*/  ISETP.NE.AND P0, PT, R7, 0x1, PT ;  /* 0x000000010700780c */ /* 0x000fda0003f05270 */
[----:B------:R-:W0:Y:S02]  /*6210*/  @P0 LDC.64 R4, c[0x0][0x9e8] ;  /* 0x00027a00ff040b82 */ /* 0x000e240000000a00 */
[----:B0-----:R-:W-:-:S05]  /*6220*/  @P0 IMAD.HI.U32 R4, R0, R4, RZ ;  /* 0x0000000400040227 */ /* 0x001fca00078e00ff */
[----:B------:R-:W-:-:S07]  /*6230*/  @P0 SHF.R.U32.HI R0, RZ, R5, R4 ;  /* 0x00000005ff000219 */ /* 0x000fce0000011604 */
.L_x_1637:
[----:B------:R-:W-:Y:S05]  /*6240*/  BSYNC B0 ;  /* 0x0000000000007941 */ /* 0x000fea0003800000 */
.L_x_1635:
[----:B------:R-:W-:-:S05]  /*6250*/  IMAD R0, R0, R7, RZ ;  /* 0x0000000700007224 */ /* 0x000fca00078e02ff */
[----:B------:R-:W-:-:S07]  /*6260*/  VIMNMX R3, R3, R0, !PT ;  /* 0x0000000003037248 */ /* 0x000fce0007fe0100 */
.L_x_1634:
[----:B------:R-:W-:Y:S02]  /*6270*/  SHF.R.S32.HI R0, RZ, 0x1f, R3 ;  /* 0x0000001fff007819 */ /* 0x000fe40000011403 */
[----:B------:R-:W-:Y:S02]  /*6280*/  CS2R R20, SRZ ;  /* 0x0000000000147805 */ /* 0x000fe4000001ff00 */
[----:B------:R-:W-:Y:S02]  /*6290*/  PLOP3.LUT P0, PT, PT, PT, PT, 0x80, 0x0 ;  /* 0x000000000000781c */ /* 0x000fe40003f0f070 */
[----:B------:R-:W-:Y:S02]  /*62a0*/  CS2R R14, SRZ ;  /* 0x00000000000e7805 */ /* 0x000fe4000001ff00 */
[----:B------:R-:W-:Y:S01]  /*62b0*/  LEA.HI R0, R0, R3, RZ, 0x7 ;  /* 0x0000000300007211 */ /* 0x000fe200078f38ff */
[----:B------:R-:W-:Y:S01]  /*62c0*/  IMAD.MOV.U32 R118, RZ, RZ, RZ ;  /* 0x000000ffff767224 */ /* 0x000fe200078e00ff */
[----:B------:R-:W-:Y:S01]  /*62d0*/  CS2R R114, SRZ ;  /* 0x0000000000727805 */ /* 0x000fe2000001ff00 */
[----:B------:R-:W-:Y:S01]  /*62e0*/  IMAD.MOV.U32 R3, RZ, RZ, RZ ;  /* 0x000000ffff037224 */ /* 0x000fe200078e00ff */
[----:B------:R-:W-:-:S02]  /*62f0*/  SHF.R.S32.HI R0, RZ, 0x7, R0 ;  /* 0x00000007ff007819 */ /* 0x000fc40000011400 */
[----:B------:R-:W-:Y:S02]  /*6300*/  CS2R R112, SRZ ;  /* 0x0000000000707805 */ /* 0x000fe4000001ff00 */
[----:B------:R-:W-:Y:S02]  /*6310*/  CS2R R110, SRZ ;  /* 0x00000000006e7805 */ /* 0x000fe4000001ff00 */
[----:B------:R-:W-:Y:S02]  /*6320*/  CS2R R108, SRZ ;  /* 0x00000000006c7805 */ /* 0x000fe4000001ff00 */
[----:B------:R-:W-:Y:S02]  /*6330*/  VIMNMX R4, RZ, R0, !PT ;  /* 0x00000000ff047248 */ /* 0x000fe40007fe0100 */
[----:B------:R-:W-:Y:S02]  /*6340*/  CS2R R106, SRZ ;  /* 0x00000000006a7805 */ /* 0x000fe4000001ff00 */
[----:B------:R-:W-:-:S02]  /*6350*/  CS2R R104, SRZ ;  /* 0x0000000000687805 */ /* 0x000fc4000001ff00 */
[----:B------:R-:W-:Y:S02]  /*6360*/  CS2R R102, SRZ ;  /* 0x0000000000667805 */ /* 0x000fe4000001ff00 */
[----:B------:R-:W-:Y:S01]  /*6370*/  ISETP.GT.AND P1, PT, R88, R4, PT ;  /* 0x000000045800720c */ /* 0x000fe20003f24270 */
[----:B------:R0:W-:Y:S01]  /*6380*/  STL [R1+0x38], R4 ;  /* 0x0000380401007387 */ /* 0x0001e20000100800 */
[----:B------:R-:W-:Y:S02]  /*6390*/  CS2R R100, SRZ ;  /* 0x0000000000647805 */ /* 0x000fe4000001ff00 */
[----:B------:R-:W-:Y:S02]  /*63a0*/  CS2R R98, SRZ ;  /* 0x0000000000627805 */ /* 0x000fe4000001ff00 */
[----:B------:R-:W-:Y:S02]  /*63b0*/  CS2R R96, SRZ ;  /* 0x0000000000607805 */ /* 0x000fe4000001ff00 */
[----:B------:R-:W-:Y:S01]  /*63c0*/  CS2R R10, SRZ ;  /* 0x00000000000a7805 */ /* 0x000fe2000001ff00 */
[----:B------:R-:W-:Y:S01]  /*63d0*/  IMAD.MOV.U32 R94, RZ, RZ, RZ ;  /* 0x000000ffff5e7224 */ /* 0x000fe200078e00ff */
[----:B------:R-:W-:Y:S01]  /*63e0*/  CS2R R90, SRZ ;  /* 0x00000000005a7805 */ /* 0x000fe2000001ff00 */
[----:B------:R-:W-:-:S02]  /*63f0*/  IMAD.MOV.U32 R27, RZ, RZ, RZ ;  /* 0x000000ffff1b7224 */ /* 0x000fc400078e00ff */
[----:B------:R-:W-:Y:S02]  /*6400*/  IMAD.MOV.U32 R0, RZ, RZ, RZ ;  /* 0x000000ffff007224 */ /* 0x000fe400078e00ff */
[----:B----4-:R-:W-:Y:S01]  /*6410*/  IMAD.MOV.U32 R33, RZ, RZ, RZ ;  /* 0x000000ffff217224 */ /* 0x010fe200078e00ff */
[----:B0-----:R-:W-:Y:S06]  /*6420*/  @!P1 BRA `(.L_x_1638) ;  /* 0x000000f4003c9947 */ /* 0x001fec0003800000 */
        /* <DEDUP_REMOVED lines=9> */
.L_x_1923:
        /* <DEDUP_REMOVED lines=25> */
[----:B0-2---:R-:W-:-:S07]  /*6650*/  IMAD.MOV.U32 R13, RZ, RZ, RZ ;  /* 0x000000ffff0d7224 */ /* 0x005fce00078e00ff */
[----:B------:R-:W-:-:S07]  /*6660*/  LEPC R20, `(.L_x_1641) ;  /* 0x000000001014794e */ /* 0x000fce0000000000 */
[----:B-1---5:R-:W-:Y:S05]  /*6670*/  CALL.ABS.NOINC R14 ;  /* 0x000000000e007343 */ /* 0x022fea0003c00000 */
.L_x_1641:
[----:B------:R-:W-:Y:S05]  /*6680*/  BSYNC B6 ;  /* 0x0000000000067941 */ /* 0x000fea0003800000 */
.L_x_1640:
        /* <DEDUP_REMOVED lines=8> */
[----:B------:R0:W3:Y:S03]  /*6710*/  SYNCS.PHASECHK.TRANS64.TRYWAIT P0, [R2+URZ+0x16800], R3 ;  /* 0x01680003020075a7 */ /* 0x0000e6000800017f */
[----:B---3--:R-:W-:Y:S05]  /*6720*/  @!P0 NANOSLEEP.SYNCS 0x989680 ;  /* 0x009896800000895d */ /* 0x008fea0003900000 */
[----:B------:R-:W3:Y:S01]  /*6730*/  @!P0 SYNCS.PHASECHK.TRANS64 P0, [R2+URZ+0x16800], R3 ;  /* 0x01680003020085a7 */ /* 0x000ee2000800007f */
[----:B------:R-:W-:Y:S04]  /*6740*/  BSSY B0, `(.L_x_1643) ;  /* 0x0000006000007945 */ /* 0x000fe80003800000 */
[----:B---3--:R-:W-:Y:S05]  /*6750*/  @P0 BRA `(.L_x_1644) ;  /* 0x0000000000100947 */ /* 0x008fea0003800000 */
.L_x_1645:
[----:B---3--:R3:W4:Y:S02]  /*6760*/  SYNCS.PHASECHK.TRANS64.TRYWAIT P0, [R2+URZ+0x16800], R3 ;  /* 0x01680003020075a7 */ /* 0x008724000800017f */
[----:B----4-:R-:W-:Y:S05]  /*6770*/  @!P0 NANOSLEEP.SYNCS 0x989680 ;  /* 0x009896800000895d */ /* 0x010fea0003900000 */
[----:B------:R-:W4:Y:S02]  /*6780*/  @!P0 SYNCS.PHASECHK.TRANS64 P0, [R2+URZ+0x16800], R3 ;  /* 0x01680003020085a7 */ /* 0x000f24000800007f */
[----:B----4-:R-:W-:Y:S05]  /*6790*/  @!P0 BRA `(.L_x_1645) ;  /* 0xfffffffc00f08947 */ /* 0x010fea000383ffff */
.L_x_1644:
[----:B------:R-:W-:Y:S05]  /*67a0*/  BSYNC B0 ;  /* 0x0000000000007941 */ /* 0x000fea0003800000 */
.L_x_1643:
[----:B------:R-:W-:Y:S05]  /*67b0*/  BRA `(.L_x_1646) ;  /* 0x0000003000387947 */ /* 0x000fea0003800000 */
.L_x_1642:
[----:B------:R-:W-:Y:S01]  /*67c0*/  ISETP.NE.AND P0, PT, R25, RZ, PT ;  /* 0x000000ff1900720c */ /* 0x000fe20003f05270 */
[----:B------:R-:W-:Y:S01]  /*67d0*/  ULDC.64 UR4, c[0x0][0x3f8] ;  /* 0x0000fe0000047ab9 */ /* 0x000fe20000000a00 */
[----:B-----5:R-:W-:Y:S01]  /*67e0*/  SHF.R.S32.HI R0, RZ, 0x1f, R24 ;  /* 0x0000001fff007819 */ /* 0x020fe20000011418 */
[----:B------:R-:W-:Y:S01]  /*67f0*/  ULDC.64 UR6, c[0x0][0x408] ;  /* 0x0001020000067ab9 */ /* 0x000fe20000000a00 */
[----:B------:R-:W-:Y:S01]  /*6800*/  IMAD.WIDE.U32 R26, R24, UR4, RZ ;  /* 0x00000004181a7c25 */ /* 0x000fe2000f8e00ff */
[----:B------:R-:W-:Y:S03]  /*6810*/  BSSY B6, `(.L_x_1647) ;  /* 0x0000019000067945 */ /* 0x000fe60003800000 */
[C---:B------:R-:W-:Y:S02]  /*6820*/  IMAD R3, R0.reuse, UR4, RZ ;  /* 0x0000000400037c24 */ /* 0x040fe4000f8e02ff */
[----:B------:R-:W-:-:S02]  /*6830*/  IMAD R5, R0, UR6, RZ ;  /* 0x0000000600057c24 */ /* 0x000fc4000f8e02ff */
[C---:B------:R-:W-:Y:S02]  /*6840*/  IMAD R3, R24.reuse, UR5, R3 ;  /* 0x0000000518037c24 */ /* 0x040fe4000f8e0203 */
[C---:B------:R-:W-:Y:S02]  /*6850*/  IMAD R5, R24.reuse, UR7, R5 ;  /* 0x0000000718057c24 */ /* 0x040fe4000f8e0205 */
[----:B------:R-:W-:-:S04]  /*6860*/  IMAD.WIDE.U32 R24, R24, UR6, RZ ;  /* 0x0000000618187c25 */ /* 0x000fc8000f8e00ff */
[----:B------:R-:W-:Y:S02]  /*6870*/  IMAD.IADD R31, R3, 0x1, R27 ;  /* 0x00000001031f7824 */ /* 0x000fe400078e021b */
[----:B------:R-:W-:Y:S01]  /*6880*/  IMAD.IADD R33, R5, 0x1, R25 ;  /* 0x0000000105217824 */ /* 0x000fe200078e0219 */
[----:B------:R-:W-:Y:S06]  /*6890*/  @!P0 BRA `(.L_x_1648) ;  /* 0x0000000000408947 */ /* 0x000fec0003800000 */
        /* <DEDUP_REMOVED lines=15> */
[----:B-1----:R-:W-:Y:S05]  /*6990*/  CALL.ABS.NOINC R14 ;  /* 0x000000000e007343 */ /* 0x002fea0003c00000 */
.L_x_1648:
[----:B------:R-:W-:Y:S05]  /*69a0*/  BSYNC B6 ;  /* 0x0000000000067941 */ /* 0x000fea0003800000 */
.L_x_1647:
[----:B------:R-:W3:Y:S01]  /*69b0*/  LDL R20, [R1+0x24] ;  /* 0x0000240001147983 */ /* 0x000ee20000100800 */
[----:B------:R-:W-:Y:S01]  /*69c0*/  ULDC.U8 UR4, c[0x0][0x410] ;  /* 0x0001040000047ab9 */ /* 0x000fe20000000000 */
[----:B------:R-:W-:Y:S01]  /*69d0*/  BSSY B0, `(.L_x_1649) ;  /* 0x00002e4000007945 */ /* 0x000fe20003800000 */
[----:B------:R-:W-:Y:S01]  /*69e0*/  ISETP.NE.AND P0, PT, RZ, UR4, PT ;  /* 0x00000004ff007c0c */ /* 0x000fe2000bf05270 */
[----:B---3--:R-:W-:-:S12]  /*69f0*/  IMAD.IADD R35, R157, 0x1, R20 ;  /* 0x000000019d237824 */ /* 0x008fd800078e0214 */
[----:B------:R-:W-:Y:S05]  /*6a00*/  @!P0 BRA `(.L_x_1650) ;  /* 0x0000001400f08947 */ /* 0x000fea0003800000 */
[----:B------:R-:W0:Y:S01]  /*6a10*/  LDC R38, c[0x0][0x448] ;  /* 0x00011200ff267b82 */ /* 0x000e220000000800 */
[----:B------:R-:W3:Y:S01]  /*6a20*/  S2R R20, SR_TID.X ;  /* 0x0000000000147919 */ /* 0x000ee20000002100 */
[----:B------:R-:W-:Y:S01]  /*6a30*/  ULDC.64 UR4, c[0x0][0x3f8] ;  /* 0x0000fe0000047ab9 */ /* 0x000fe20000000a00 */
[----:B------:R-:W-:Y:S01]  /*6a40*/  ULDC.64 UR6, c[0x0][0x408] ;  /* 0x0001020000067ab9 */ /* 0x000fe20000000a00 */
[----:B------:R-:W-:Y:S02]  /*6a50*/  IMAD.MOV.U32 R8, RZ, RZ, R26 ;  /* 0x000000ffff087224 */ /* 0x000fe400078e001a */
[----:B------:R-:W-:Y:S02]  /*6a60*/  IMAD.MOV.U32 R9, RZ, RZ, R31 ;  /* 0x000000ffff097224 */ /* 0x000fe400078e001f */
[----:B------:R-:W-:Y:S02]  /*6a70*/  IMAD.MOV.U32 R10, RZ, RZ, R24 ;  /* 0x000000ffff0a7224 */ /* 0x000fe400078e0018 */
[----:B------:R-:W-:Y:S01]  /*6a80*/  IMAD.MOV.U32 R11, RZ, RZ, R33 ;  /* 0x000000ffff0b7224 */ /* 0x000fe200078e0021 */
[----:B0-----:R-:W-:Y:S01]  /*6a90*/  ISETP.NE.AND P0, PT, R38, 0x1, PT ;  /* 0x000000012600780c */ /* 0x001fe20003f05270 */
[----:B---3--:R-:W-:-:S12]  /*6aa0*/  VIADD R21, R20, 0xffffff80 ;  /* 0xffffff8014157836 */ /* 0x008fd80000000000 */
[----:B------:R-:W0:Y:S01]  /*6ab0*/  @P0 LDC R0, c[0x0][0x44c] ;  /* 0x00011300ff000b82 */ /* 0x000e220000000800 */
[----:B------:R-:W-:-:S04]  /*6ac0*/  SHF.R.S32.HI R20, RZ, 0x1f, R21 ;  /* 0x0000001fff147819 */ /* 0x000fc80000011415 */
[----:B------:R-:W-:-:S03]  /*6ad0*/  LEA.HI R20, R20, R21, RZ, 0x2 ;  /* 0x0000001514147211 */ /* 0x000fc600078f10ff */
[----:B------:R-:W3:Y:S01]  /*6ae0*/  @P0 LDC R5, c[0x0][0x450] ;  /* 0x00011400ff050b82 */ /* 0x000ee20000000800 */
[----:B------:R-:W-:-:S05]  /*6af0*/  LOP3.LUT R20, R20, 0xfffffffc, RZ, 0xc0, !PT ;  /* 0xfffffffc14147812 */ /* 0x000fca00078ec0ff */
[----:B------:R-:W-:-:S04]  /*6b00*/  IMAD.IADD R20, R21, 0x1, -R20 ;  /* 0x0000000115147824 */ /* 0x000fc800078e0a14 */
[----:B------:R-:W-:-:S04]  /*6b10*/  IMAD R3, R20, 0x60, R35 ;  /* 0x0000006014037824 */ /* 0x000fc800078e0223 */
[----:B0-----:R-:W-:-:S05]  /*6b20*/  @P0 IMAD.HI.U32 R0, R3, R0, RZ ;  /* 0x0000000003000227 */ /* 0x001fca00078e00ff */
[----:B---3--:R-:W-:-:S04]  /*6b30*/  @P0 SHF.R.U32.HI R3, RZ, R5, R0 ;  /* 0x00000005ff030219 */ /* 0x008fc80000011600 */
[----:B------:R-:W-:Y:S01]  /*6b40*/  SHF.R.S32.HI R0, RZ, 0x1f, R3 ;  /* 0x0000001fff007819 */ /* 0x000fe20000011403 */
[----:B------:R-:W-:-:S04]  /*6b50*/  IMAD.WIDE.U32 R8, R3, UR4, R8 ;  /* 0x0000000403087c25 */ /* 0x000fc8000f8e0008 */
[C---:B------:R-:W-:Y:S02]  /*6b60*/  IMAD R4, R0.reuse, UR4, RZ ;  /* 0x0000000400047c24 */ /* 0x040fe4000f8e02ff */
[----:B------:R-:W-:Y:S02]  /*6b70*/  IMAD R0, R0, UR6, RZ ;  /* 0x0000000600007c24 */ /* 0x000fe4000f8e02ff */
[C---:B------:R-:W-:Y:S01]  /*6b80*/  IMAD R5, R3.reuse, UR5, R4 ;  /* 0x0000000503057c24 */ /* 0x040fe2000f8e0204 */
[----:B------:R-:W-:Y:S01]  /*6b90*/  ULDC.64 UR4, c[0x0][0x3e8] ;  /* 0x0000fa0000047ab9 */ /* 0x000fe20000000a00 */
[C---:B------:R-:W-:Y:S01]  /*6ba0*/  IMAD.WIDE.U32 R10, R3.reuse, UR6, R10 ;  /* 0x00000006030a7c25 */ /* 0x040fe2000f8e000a */
[----:B------:R-:W-:Y:S01]  /*6bb0*/  LEA R4, P0, R8, UR4, 0x1 ;  /* 0x0000000408047c11 */ /* 0x000fe2000f8008ff */
[----:B------:R-:W-:Y:S02]  /*6bc0*/  UMOV UR4, 0xffffffff ;  /* 0xffffffff00047882 */ /* 0x000fe40000000000 */
[----:B------:R-:W-:Y:S01]  /*6bd0*/  IMAD R3, R3, UR7, R0 ;  /* 0x0000000703037c24 */ /* 0x000fe2000f8e0200 */
[----:B------:R-:W-:Y:S01]  /*6be0*/  ULDC.64 UR6, c[0x0][0x400] ;  /* 0x0001000000067ab9 */ /* 0x000fe20000000a00 */
[----:B------:R-:W-:Y:S01]  /*6bf0*/  IMAD.IADD R5, R9, 0x1, R5 ;  /* 0x0000000109057824 */ /* 0x000fe200078e0205 */
[----:B------:R-:W-:Y:S01]  /*6c00*/  LEA R7, P1, R10, UR6, 0x1 ;  /* 0x000000060a077c11 */ /* 0x000fe2000f8208ff */
[----:B------:R-:W-:-:S03]  /*6c10*/  IMAD.IADD R3, R11, 0x1, R3 ;  /* 0x000000010b037824 */ /* 0x000fc600078e0203 */
[----:B------:R-:W-:Y:S02]  /*6c20*/  LEA.HI.X R6, R8, UR5, R5, 0x1, P0 ;  /* 0x0000000508067c11 */ /* 0x000fe400080f0c05 */
[----:B------:R-:W-:Y:S01]  /*6c30*/  LEA.HI.X R8, R10, UR7, R3, 0x1, P1 ;  /* 0x000000070a087c11 */ /* 0x000fe200088f0c03 */
[----:B------:R-:W-:Y:S06]  /*6c40*/  BRA.DIV UR4, `(.L_x_1651) ;  /* 0x0000018204a07947 */ /* 0x000fec000b800000 */
[----:B------:R0:W3:Y:S04]  /*6c50*/  SHFL.IDX PT, R3, R6, RZ, 0x1c1f ;  /* 0x001c1fff06037589 */ /* 0x0000e800000e0000 */
[----:B------:R0:W4:Y:S04]  /*6c60*/  SHFL.IDX PT, R0, R4, RZ, 0x1c1f ;  /* 0x001c1fff04007589 */ /* 0x00012800000e0000 */
[----:B------:R0:W0:Y:S04]  /*6c70*/  SHFL.IDX PT, R5, R8, RZ, 0x1c1f ;  /* 0x001c1fff08057589 */ /* 0x00002800000e0000 */
[----:B-1----:R1:W0:Y:S02]  /*6c80*/  SHFL.IDX PT, R14, R7, RZ, 0x1c1f ;  /* 0x001c1fff070e7589 */ /* 0x00222400000e0000 */
.L_x_1929:
[----:B------:R-:W-:Y:S01]  /*6c90*/  IMAD R38, R155, R38, RZ ;  /* 0x000000269b267224 */ /* 0x000fe200078e02ff */
[----:B------:R-:W-:Y:S01]  /*6ca0*/  BSSY B1, `(.L_x_1652) ;  /* 0x000001f000017945 */ /* 0x000fe20003800000 */
[----:B------:R-:W-:Y:S02]  /*6cb0*/  CS2R R32, SRZ ;  /* 0x0000000000207805 */ /* 0x000fe4000001ff00 */
[----:B------:R-:W-:Y:S02]  /*6cc0*/  CS2R R26, SRZ ;  /* 0x00000000001a7805 */ /* 0x000fe4000001ff00 */
[----:B------:R-:W-:Y:S02]  /*6cd0*/  CS2R R30, SRZ ;  /* 0x00000000001e7805 */ /* 0x000fe4000001ff00 */
[----:B------:R-:W-:Y:S02]  /*6ce0*/  ISETP.GE.AND P0, PT, R35, R38, PT ;  /* 0x000000262300720c */ /* 0x000fe40003f06270 */
[----:B------:R-:W-:-:S11]  /*6cf0*/  CS2R R24, SRZ ;  /* 0x0000000000187805 */ /* 0x000fd6000001ff00 */
[----:B------:R-:W-:Y:S05]  /*6d00*/  @P0 BRA `(.L_x_1653) ;  /* 0x0000000000600947 */ /* 0x000fea0003800000 */
[----:B------:R-:W2:Y:S01]  /*6d10*/  LDL R9, [R1+0xc] ;  /* 0x00000c0001097983 */ /* 0x000ea20000100800 */
[----:B------:R-:W-:-:S03]  /*6d20*/  ULDC UR4, c[0x0][0x3f4] ;  /* 0x0000fd0000047ab9 */ /* 0x000fc60000000800 */
[----:B------:R-:W2:Y:S01]  /*6d30*/  LDL R12, [R1+0x54] ;  /* 0x00005400010c7983 */ /* 0x000ea20000100800 */
[----:B------:R-:W-:Y:S01]  /*6d40*/  ISETP.GE.AND P2, PT, R152, UR4, PT ;  /* 0x0000000498007c0c */ /* 0x000fe2000bf46270 */
[----:B----4-:R-:W-:Y:S02]  /*6d50*/  IMAD.MOV.U32 R10, RZ, RZ, R0 ;  /* 0x000000ffff0a7224 */ /* 0x010fe400078e0000 */
[----:B---3--:R-:W-:Y:S02]  /*6d60*/  IMAD.MOV.U32 R11, RZ, RZ, R3 ;  /* 0x000000ffff0b7224 */ /* 0x008fe400078e0003 */
[----:B0-----:R-:W-:Y:S01]  /*6d70*/  IMAD.MOV.U32 R15, RZ, RZ, R5 ;  /* 0x000000ffff0f7224 */ /* 0x001fe200078e0005 */
[----:B------:R-:W-:Y:S02]  /*6d80*/  CS2R R30, SRZ ;  /* 0x00000000001e7805 */ /* 0x000fe4000001ff00 */
[----:B------:R-:W-:Y:S02]  /*6d90*/  CS2R R32, SRZ ;  /* 0x0000000000207805 */ /* 0x000fe4000001ff00 */
[----:B------:R-:W-:-:S03]  /*6da0*/  CS2R R24, SRZ ;  /* 0x0000000000187805 */ /* 0x000fc6000001ff00 */
[----:B------:R-:W-:-:S05]  /*6db0*/  @!P2 IMAD.WIDE R10, R152, 0x2, R10 ;  /* 0x00000002980aa825 */ /* 0x000fca00078e020a */
[----:B------:R0:W5:Y:S01]  /*6dc0*/  @!P2 LD.E.64 R30, desc[UR42][R10.64] ;  /* 0x0000002a0a1ea980 */ /* 0x000162000c101b00 */
[----:B--2---:R-:W-:-:S13]  /*6dd0*/  ISETP.GE.AND P3, PT, R9, UR4, PT ;  /* 0x0000000409007c0c */ /* 0x004fda000bf66270 */
[C---:B------:R-:W-:Y:S01]  /*6de0*/  @!P3 IMAD.SHL.U32 R37, R9.reuse, 0x2, RZ ;  /* 0x000000020925b824 */ /* 0x040fe200078e00ff */
[----:B------:R-:W-:-:S04]  /*6df0*/  @!P3 SHF.L.U64.HI R26, R9, 0x1, R12 ;  /* 0x00000001091ab819 */ /* 0x000fc8000001020c */
[-C--:B------:R-:W-:Y:S02]  /*6e00*/  @!P3 IADD3 R20, P0, R0, R37.reuse, RZ ;  /* 0x000000250014b210 */ /* 0x080fe40007f1e0ff */
[----:B------:R-:W-:Y:S01]  /*6e10*/  @!P3 IADD3 R36, P1, R14, R37, RZ ;  /* 0x000000250e24b210 */ /* 0x000fe20007f3e0ff */
[----:B------:R-:W-:-:S04]  /*6e20*/  @!P2 IMAD.WIDE R12, R152, 0x2, R14 ;  /* 0x00000002980ca825 */ /* 0x000fc800078e020e */
[--C-:B------:R-:W-:Y:S01]  /*6e30*/  @!P3 IMAD.X R21, R3, 0x1, R26.reuse, P0 ;  /* 0x000000010315b824 */ /* 0x100fe200000e061a */
[----:B------:R0:W5:Y:S01]  /*6e40*/  @!P2 LD.E.64 R32, desc[UR42][R12.64] ;  /* 0x0000002a0c20a980 */ /* 0x000162000c101b00 */
[----:B------:R-:W-:Y:S01]  /*6e50*/  @!P3 IMAD.X R37, R5, 0x1, R26, P1 ;  /* 0x000000010525b824 */ /* 0x000fe200008e061a */
[----:B------:R-:W-:Y:S02]  /*6e60*/  CS2R R26, SRZ ;  /* 0x00000000001a7805 */ /* 0x000fe4000001ff00 */
[----:B------:R0:W5:Y:S04]  /*6e70*/  @!P3 LD.E.64 R24, desc[UR42][R20.64] ;  /* 0x0000002a1418b980 */ /* 0x000168000c101b00 */
[----:B------:R0:W5:Y:S02]  /*6e80*/  @!P3 LD.E.64 R26, desc[UR42][R36.64] ;  /* 0x0000002a241ab980 */ /* 0x000164000c101b00 */
.L_x_1653:
[----:B------:R-:W-:Y:S05]  /*6e90*/  BSYNC B1 ;  /* 0x0000000000017941 */ /* 0x000fea0003800000 */
.L_x_1652:
[----:B----45:R-:W-:Y:S01]  /*6ea0*/  IMAD.MOV.U32 R0, RZ, RZ, R32 ;  /* 0x000000ffff007224 */ /* 0x030fe200078e0020 */
[----:B------:R-:W-:Y:S01]  /*6eb0*/  UMOV UR4, 0xffffffff ;  /* 0xffffffff00047882 */ /* 0x000fe20000000000 */
[----:B---3--:R-:W-:Y:S01]  /*6ec0*/  IMAD.MOV.U32 R3, RZ, RZ, R33 ;  /* 0x000000ffff037224 */ /* 0x008fe200078e0021 */
[----:B0-----:R-:W-:Y:S01]  /*6ed0*/  CS2R R20, SRZ ;  /* 0x0000000000147805 */ /* 0x001fe2000001ff00 */
        /* <DEDUP_REMOVED lines=13> */
[----:B------:R-:W-:Y:S01]  /*6fb0*/  PRMT R50, R9, 0x7610, R50 ;  /* 0x0000761009327816 */ /* 0x000fe20000000032 */
[----:B------:R-:W-:Y:S06]  /*6fc0*/  BRA.DIV UR4, `(.L_x_1654) ;  /* 0x0000018204307947 */ /* 0x000fec000b800000 */
[----:B------:R0:W3:Y:S04]  /*6fd0*/  SHFL.IDX PT, R3, R6, 0x1, 0x1c1f ;  /* 0x003c1f0006037f89 */ /* 0x0000e800000e0000 */
[----:B------:R0:W4:Y:S04]  /*6fe0*/  SHFL.IDX PT, R0, R4, 0x1, 0x1c1f ;  /* 0x003c1f0004007f89 */ /* 0x00012800000e0000 */
[----:B------:R0:W0:Y:S04]  /*6ff0*/  SHFL.IDX PT, R5, R8, 0x1, 0x1c1f ;  /* 0x003c1f0008057f89 */ /* 0x00002800000e0000 */
[----:B------:R0:W0:Y:S02]  /*7000*/  SHFL.IDX PT, R14, R7, 0x1, 0x1c1f ;  /* 0x003c1f00070e7f89 */ /* 0x00002400000e0000 */
.L_x_1935:
[----:B------:R-:W-:Y:S01]  /*7010*/  VIADD R35, R35, 0x60 ;  /* 0x0000006023237836 */ /* 0x000fe20000000000 */
[----:B------:R-:W-:Y:S01]  /*7020*/  BSSY B1, `(.L_x_1655) ;  /* 0x000001e000017945 */ /* 0x000fe20003800000 */
[----:B------:R-:W-:Y:S02]  /*7030*/  CS2R R10, SRZ ;  /* 0x00000000000a7805 */ /* 0x000fe4000001ff00 */
[----:B--2---:R-:W-:Y:S02]  /*7040*/  CS2R R12, SRZ ;  /* 0x00000000000c7805 */ /* 0x004fe4000001ff00 */
[----:B0-----:R-:W-:Y:S02]  /*7050*/  CS2R R8, SRZ ;  /* 0x0000000000087805 */ /* 0x001fe4000001ff00 */
[----:B------:R-:W-:-:S13]  /*7060*/  ISETP.GE.AND P0, PT, R35, R38, PT ;  /* 0x000000262300720c */ /* 0x000fda0003f06270 */
[----:B------:R-:W-:Y:S05]  /*7070*/  @P0 BRA `(.L_x_1656) ;  /* 0x0000000000600947 */ /* 0x000fea0003800000 */
[----:B------:R-:W2:Y:S01]  /*7080*/  LDL R4, [R1+0xc] ;  /* 0x00000c0001047983 */ /* 0x000ea20000100800 */
[----:B------:R-:W-:-:S03]  /*7090*/  ULDC UR4, c[0x0][0x3f4] ;  /* 0x0000fd0000047ab9 */ /* 0x000fc60000000800 */
[----:B------:R-:W2:Y:S01]  /*70a0*/  LDL R15, [R1+0x54] ;  /* 0x00005400010f7983 */ /* 0x000ea20000100800 */
[----:B------:R-:W-:Y:S01]  /*70b0*/  ISETP.GE.AND P2, PT, R152, UR4, PT ;  /* 0x0000000498007c0c */ /* 0x000fe2000bf46270 */
[----:B----4-:R-:W-:Y:S02]  /*70c0*/  IMAD.MOV.U32 R6, RZ, RZ, R0 ;  /* 0x000000ffff067224 */ /* 0x010fe400078e0000 */
[----:B-1-3--:R-:W-:Y:S01]  /*70d0*/  IMAD.MOV.U32 R7, RZ, RZ, R3 ;  /* 0x000000ffff077224 */ /* 0x00afe200078e0003 */
[----:B------:R-:W-:Y:S02]  /*70e0*/  CS2R R12, SRZ ;  /* 0x00000000000c7805 */ /* 0x000fe4000001ff00 */
[----:B------:R-:W-:-:S07]  /*70f0*/  CS2R R20, SRZ ;  /* 0x0000000000147805 */ /* 0x000fce000001ff00 */
[----:B------:R-:W-:-:S05]  /*7100*/  @!P2 IMAD.WIDE R6, R152, 0x2, R6 ;  /* 0x000000029806a825 */ /* 0x000fca00078e0206 */
[----:B------:R0:W5:Y:S01]  /*7110*/  @!P2 LD.E.64 R12, desc[UR42][R6.64] ;  /* 0x0000002a060ca980 */ /* 0x000162000c101b00 */
[----:B--2---:R-:W-:-:S13]  /*7120*/  ISETP.GE.AND P3, PT, R4, UR4, PT ;  /* 0x0000000404007c0c */ /* 0x004fda000bf66270 */
[C---:B------:R-:W-:Y:S01]  /*7130*/  @!P3 IMAD.SHL.U32 R9, R4.reuse, 0x2, RZ ;  /* 0x000000020409b824 */ /* 0x040fe200078e00ff */
[----:B------:R-:W-:Y:S01]  /*7140*/  @!P3 SHF.L.U64.HI R10, R4, 0x1, R15 ;  /* 0x00000001040ab819 */ /* 0x000fe2000001020f */
[----:B------:R-:W-:-:S03]  /*7150*/  IMAD.MOV.U32 R15, RZ, RZ, R5 ;  /* 0x000000ffff0f7224 */ /* 0x000fc600078e0005 */
[-C--:B------:R-:W-:Y:S02]  /*7160*/  @!P3 IADD3 R34, P0, R0, R9.reuse, RZ ;  /* 0x000000090022b210 */ /* 0x080fe40007f1e0ff */
[----:B------:R-:W-:Y:S02]  /*7170*/  @!P3 IADD3 R4, P1, R14, R9, RZ ;  /* 0x000000090e04b210 */ /* 0x000fe40007f3e0ff */
[----:B------:R-:W-:Y:S01]  /*7180*/  CS2R R8, SRZ ;  /* 0x0000000000087805 */ /* 0x000fe2000001ff00 */
[--C-:B------:R-:W-:Y:S02]  /*7190*/  @!P3 IMAD.X R35, R3, 0x1, R10.reuse, P0 ;  /* 0x000000010323b824 */ /* 0x100fe400000e060a */
[----:B------:R-:W-:Y:S01]  /*71a0*/  @!P3 IMAD.X R5, R5, 0x1, R10, P1 ;  /* 0x000000010505b824 */ /* 0x000fe200008e060a */
[----:B------:R-:W-:Y:S01]  /*71b0*/  CS2R R10, SRZ ;  /* 0x00000000000a7805 */ /* 0x000fe2000001ff00 */
[----:B------:R-:W-:Y:S01]  /*71c0*/  @!P2 IMAD.WIDE R14, R152, 0x2, R14 ;  /* 0x00000002980ea825 */ /* 0x000fe200078e020e */
[----:B------:R0:W5:Y:S04]  /*71d0*/  @!P3 LD.E.64 R8, desc[UR42][R34.64] ;  /* 0x0000002a2208b980 */ /* 0x000168000c101b00 */
[----:B------:R0:W5:Y:S04]  /*71e0*/  @!P2 LD.E.64 R20, desc[UR42][R14.64] ;  /* 0x0000002a0e14a980 */ /* 0x000168000c101b00 */
[----:B------:R0:W5:Y:S02]  /*71f0*/  @!P3 LD.E.64 R10, desc[UR42][R4.64] ;  /* 0x0000002a040ab980 */ /* 0x000164000c101b00 */
.L_x_1656:
[----:B------:R-:W-:Y:S05]  /*7200*/  BSYNC B1 ;  /* 0x0000000000017941 */ /* 0x000fea0003800000 */
.L_x_1655:
[----:B------:R-:W4:Y:S01]  /*7210*/  LDL R41, [R1+0x40] ;  /* 0x0000400001297983 */ /* 0x000f220000100800 */
[----:B------:R-:W-:Y:S01]  /*7220*/  ULEA.HI UR4, UR36, UR36, URZ, 0x1 ;  /* 0x0000002424047291 */ /* 0x000fe2000f8f083f */
[----:B0----5:R-:W-:Y:S01]  /*7230*/  IMAD.MOV.U32 R4, RZ, RZ, R20 ;  /* 0x000000ffff047224 */ /* 0x021fe200078e0014 */
[----:B------:R-:W-:Y:S01]  /*7240*/  BSSY B1, `(.L_x_1657) ;  /* 0x0000027000017945 */ /* 0x000fe20003800000 */
[----:B------:R-:W0:Y:S01]  /*7250*/  S2R R35, SR_TID.X ;  /* 0x0000000000237919 */ /* 0x000e220000002100 */
[----:B------:R-:W-:Y:S01]  /*7260*/  ULOP3.LUT UR4, UR4, 0xfffffffe, URZ, 0xc0, !UPT ;  /* 0xfffffffe04047892 */ /* 0x000fe2000f8ec03f */
[----:B------:R-:W-:Y:S01]  /*7270*/  IMAD R14, R29, -0xc0, R38 ;  /* 0xffffff401d0e7824 */ /* 0x000fe200078e0226 */
[----:B------:R-:W-:Y:S01]  /*7280*/  PRMT R37, R4, 0x7610, R37 ;  /* 0x0000761004257816 */ /* 0x000fe20000000025 */
[----:B------:R-:W-:Y:S01]  /*7290*/  IMAD.MOV.U32 R4, RZ, RZ, R10 ;  /* 0x000000ffff047224 */ /* 0x000fe200078e000a */
[----:B------:R-:W-:Y:S01]  /*72a0*/  UIADD3 UR4, UR36, -UR4, URZ ;  /* 0x8000000424047290 */ /* 0x000fe2000fffe03f */
[----:B------:R-:W-:Y:S01]  /*72b0*/  IMAD.MOV.U32 R6, RZ, RZ, R11 ;  /* 0x000000ffff067224 */ /* 0x000fe200078e000b */
[----:B------:R-:W-:Y:S01]  /*72c0*/  VIMNMX R14, R14, 0xc0, PT ;  /* 0x000000c00e0e7848 */ /* 0x000fe20003fe0100 */
[----:B-1----:R-:W-:Y:S01]  /*72d0*/  IMAD.MOV.U32 R7, RZ, RZ, R12 ;  /* 0x000000ffff077224 */ /* 0x002fe200078e000c */
[----:B------:R-:W-:Y:S01]  /*72e0*/  PRMT R15, R4, 0x7610, R15 ;  /* 0x00007610040f7816 */ /* 0x000fe2000000000f */
[----:B------:R-:W-:Y:S01]  /*72f0*/  IMAD.MOV.U32 R4, RZ, RZ, R8 ;  /* 0x000000ffff047224 */ /* 0x000fe200078e0008 */
[----:B------:R-:W-:Y:S01]  /*7300*/  PRMT R29, R6, 0x7610, R29 ;  /* 0x00007610061d7816 */ /* 0x000fe2000000001d */
[----:B------:R-:W-:Y:S01]  /*7310*/  IMAD.U32 R5, RZ, RZ, UR4 ;  /* 0x00000004ff057e24 */ /* 0x000fe2000f8e00ff */
[----:B------:R-:W-:Y:S01]  /*7320*/  PRMT R38, R7, 0x7610, R38 ;  /* 0x0000761007267816 */ /* 0x000fe20000000026 */
[----:B------:R-:W-:Y:S01]  /*7330*/  IMAD.MOV.U32 R6, RZ, RZ, R9 ;  /* 0x000000ffff067224 */ /* 0x000fe200078e0009 */
[----:B------:R-:W-:-:S02]  /*7340*/  PRMT R34, R4, 0x7610, R34 ;  /* 0x0000761004227816 */ /* 0x000fc40000000022 */
[----:B------:R-:W-:Y:S02]  /*7350*/  SHF.L.U32 R5, R5, 0x1f, RZ ;  /* 0x0000001f05057819 */ /* 0x000fe400000006ff */
[----:B------:R-:W-:Y:S02]  /*7360*/  ISETP.GE.AND P1, PT, R157, R14, PT ;  /* 0x0000000e9d00720c */ /* 0x000fe40003f26270 */
[----:B------:R-:W1:Y:S01]  /*7370*/  SYNCS.PHASECHK.TRANS64.TRYWAIT P0, [R2+URZ+0x16800], R5 ;  /* 0x01680005020075a7 */ /* 0x000e62000800017f */
[----:B0-----:R-:W-:-:S05]  /*7380*/  VIADD R42, R35, 0xffffff80 ;  /* 0xffffff80232a7836 */ /* 0x001fca0000000000 */
[----:B------:R-:W-:-:S04]  /*7390*/  SHF.R.S32.HI R35, RZ, 0x1f, R42 ;  /* 0x0000001fff237819 */ /* 0x000fc8000001142a */
[----:B------:R-:W-:-:S04]  /*73a0*/  LEA.HI R35, R35, R42, RZ, 0x5 ;  /* 0x0000002a23237211 */ /* 0x000fc800078f28ff */
[----:B------:R-:W-:Y:S01]  /*73b0*/  SHF.R.S32.HI R35, RZ, 0x5, R35 ;  /* 0x00000005ff237819 */ /* 0x000fe20000011423 */
[C---:B----4-:R-:W-:Y:S01]  /*73c0*/  IMAD.SHL.U32 R0, R41.reuse, 0x40, RZ ;  /* 0x0000004029007824 */ /* 0x050fe200078e00ff */
[----:B------:R-:W-:-:S04]  /*73d0*/  LOP3.LUT P2, RZ, R41, 0x4, RZ, 0xc0, !PT ;  /* 0x0000000429ff7812 */ /* 0x000fc8000784c0ff */
[----:B---3--:R-:W-:-:S04]  /*73e0*/  LOP3.LUT R3, R0, 0x1c0, RZ, 0xc0, !PT ;  /* 0x000001c000037812 */ /* 0x008fc800078ec0ff */
[----:B------:R-:W-:Y:S02]  /*73f0*/  LOP3.LUT R0, R3, 0x18, R16, 0xf8, !PT ;  /* 0x0000001803007812 */ /* 0x000fe400078ef810 */
[----:B------:R-:W-:-:S04]  /*7400*/  SHF.R.U32.HI R3, RZ, 0x3, R3 ;  /* 0x00000003ff037819 */ /* 0x000fc80000011603 */
[----:B------:R-:W-:Y:S01]  /*7410*/  LOP3.LUT R0, R0, R3, RZ, 0x3c, !PT ;  /* 0x0000000300007212 */ /* 0x000fe200078e3cff */
[----:B------:R-:W-:-:S05]  /*7420*/  IMAD.MOV.U32 R3, RZ, RZ, R21 ;  /* 0x000000ffff037224 */ /* 0x000fca00078e0015 */
[----:B------:R-:W-:Y:S01]  /*7430*/  PRMT R36, R3, 0x7610, R36 ;  /* 0x0000761003247816 */ /* 0x000fe20000000024 */
[----:B------:R-:W-:Y:S02]  /*7440*/  IMAD R3, R35, 0x200, R0 ;  /* 0x0000020023037824 */ /* 0x000fe400078e0200 */
[----:B------:R-:W-:Y:S02]  /*7450*/  IMAD.MOV.U32 R0, RZ, RZ, R13 ;  /* 0x000000ffff007224 */ /* 0x000fe400078e000d */
[----:B------:R-:W-:-:S03]  /*7460*/  IMAD R3, R3, 0x2, R2 ;  /* 0x0000000203037824 */ /* 0x000fc600078e0202 */
[----:B------:R-:W-:Y:S01]  /*7470*/  PRMT R15, R15, 0x5410, R0 ;  /* 0x000054100f0f7816 */ /* 0x000fe20000000000 */
[C---:B------:R-:W-:Y:S02]  /*7480*/  VIADD R4, R3.reuse, 0x8400 ;  /* 0x0000840003047836 */ /* 0x040fe40000000000 */
[----:B------:R-:W-:Y:S01]  /*7490*/  VIADD R0, R3, 0x8440 ;  /* 0x0000844003007836 */ /* 0x000fe20000000000 */
[----:B-1----:R-:W-:Y:S06]  /*74a0*/  @!P0 BRA `(.L_x_1658) ;  /* 0x0000017c00688947 */ /* 0x002fec0003800000 */
.L_x_1936:
[----:B------:R-:W-:Y:S05]  /*74b0*/  BSYNC B1 ;  /* 0x0000000000017941 */ /* 0x000fea0003800000 */
.L_x_1657:
[----:B------:R-:W-:Y:S01]  /*74c0*/  BSSY B1, `(.L_x_1659) ;  /* 0x0000068000017945 */ /* 0x000fe20003800000 */
[----:B------:R-:W-:Y:S01]  /*74d0*/  PRMT R35, R6, 0x7610, R35 ;  /* 0x0000761006237816 */ /* 0x000fe20000000023 */
[----:B------:R-:W-:Y:S02]  /*74e0*/  @P2 VIADD R0, R4, 0xffffffc0 ;  /* 0xffffffc004002836 */ /* 0x000fe40000000000 */
[----:B------:R-:W-:Y:S05]  /*74f0*/  @P1 BRA `(.L_x_1660) ;  /* 0x0000000400901947 */ /* 0x000fea0003800000 */
[----:B------:R-:W2:Y:S01]  /*7500*/  LDL R7, [R1+0xc] ;  /* 0x00000c0001077983 */ /* 0x000ea20000100800 */
[----:B0-----:R-:W0:Y:S01]  /*7510*/  LDC R5, c[0x0][0x3f4] ;  /* 0x0000fd00ff057b82 */ /* 0x001e220000000800 */
[----:B------:R-:W-:Y:S01]  /*7520*/  BSSY B2, `(.L_x_1661) ;  /* 0x0000032000027945 */ /* 0x000fe20003800000 */
[-C--:B0-----:R-:W-:Y:S02]  /*7530*/  ISETP.GE.AND P0, PT, R152, R5.reuse, PT ;  /* 0x000000059800720c */ /* 0x081fe40003f06270 */
[----:B--2---:R-:W-:-:S11]  /*7540*/  ISETP.GE.AND P1, PT, R7, R5, PT ;  /* 0x000000050700720c */ /* 0x004fd60003f26270 */
[----:B------:R-:W-:Y:S05]  /*7550*/  @P0 BRA `(.L_x_1662) ;  /* 0x0000000000b80947 */ /* 0x000fea0003800000 */
[----:B------:R-:W0:Y:S01]  /*7560*/  LDS.128 R4, [R3+0x8400] ;  /* 0x0084000003047984 */ /* 0x000e220000000c00 */
[----:B------:R-:W-:Y:S02]  /*7570*/  SHF.R.U32.HI R45, RZ, 0x10, R33 ;  /* 0x00000010ff2d7819 */ /* 0x000fe40000011621 */
[--C-:B------:R-:W-:Y:S02]  /*7580*/  SHF.R.U32.HI R42, RZ, 0x10, R31.reuse ;  /* 0x00000010ff2a7819 */ /* 0x100fe4000001161f */
[----:B------:R-:W-:Y:S02]  /*7590*/  SHF.R.U64 R41, R30, 0x10, R31 ;  /* 0x000000101e297819 */ /* 0x000fe4000000121f */
[----:B------:R-:W-:Y:S02]  /*75a0*/  PRMT R45, R43, 0x5410, R45 ;  /* 0x000054102b2d7816 */ /* 0x000fe4000000002d */
[----:B------:R-:W-:Y:S02]  /*75b0*/  PRMT R42, R37, 0x5432, R42 ;  /* 0x00005432252a7816 */ /* 0x000fe4000000002a */
[----:B------:R-:W-:Y:S01]  /*75c0*/  PRMT R41, R46, 0x5410, R41 ;  /* 0x000054102e297816 */ /* 0x000fe20000000029 */
[C---:B------:R-:W-:Y:S01]  /*75d0*/  IMAD.U32 R46, R45.reuse, 0x10000, RZ ;  /* 0x000100002d2e7824 */ /* 0x040fe200078e00ff */
[----:B------:R-:W-:Y:S01]  /*75e0*/  SHF.R.U64 R44, R32, 0x10, R33 ;  /* 0x00000010202c7819 */ /* 0x000fe20000001221 */
[----:B------:R-:W-:Y:S01]  /*75f0*/  IMAD.U32 R43, R42, 0x10000, RZ ;  /* 0x000100002a2b7824 */ /* 0x000fe200078e00ff */
[----:B------:R-:W-:-:S02]  /*7600*/  LOP3.LUT R45, R45, 0xffff0000, RZ, 0xc0, !PT ;  /* 0xffff00002d2d7812 */ /* 0x000fc400078ec0ff */
[----:B------:R-:W-:Y:S02]  /*7610*/  LOP3.LUT R42, R42, 0xffff0000, RZ, 0xc0, !PT ;  /* 0xffff00002a2a7812 */ /* 0x000fe400078ec0ff */
[----:B------:R-:W-:Y:S02]  /*7620*/  PRMT R44, R36, 0x5432, R44 ;  /* 0x00005432242c7816 */ /* 0x000fe4000000002c */
[C---:B0-----:R-:W-:Y:S01]  /*7630*/  LOP3.LUT R31, R6.reuse, 0xffff0000, RZ, 0xc0, !PT ;  /* 0xffff0000061f7812 */ /* 0x041fe200078ec0ff */
[----:B------:R-:W-:Y:S01]  /*7640*/  IMAD.U32 R30, R6, 0x10000, RZ ;  /* 0x00010000061e7824 */ /* 0x000fe200078e00ff */
[C---:B------:R-:W-:Y:S01]  /*7650*/  LOP3.LUT R33, R7.reuse, 0xffff0000, RZ, 0xc0, !PT ;  /* 0xffff000007217812 */ /* 0x040fe200078ec0ff */
[----:B------:R-:W-:Y:S02]  /*7660*/  IMAD.U32 R32, R7, 0x10000, RZ ;  /* 0x0001000007207824 */ /* 0x000fe400078e00ff */
[C---:B------:R-:W-:Y:S01]  /*7670*/  FMUL.FTZ R47, R31.reuse, R46 ;  /* 0x0000002e1f2f7220 */ /* 0x040fe20000410000 */
[----:B------:R-:W-:Y:S01]  /*7680*/  FMUL.FTZ R31, R31, R43 ;  /* 0x0000002b1f1f7220 */ /* 0x000fe20000410000 */
[----:B------:R-:W-:Y:S01]  /*7690*/  FMUL.FTZ R49, R33, R45 ;  /* 0x0000002d21317220 */ /* 0x000fe20000410000 */
[----:B------:R-:W-:-:S02]  /*76a0*/  IMAD.U32 R6, R4, 0x10000, RZ ;  /* 0x0001000004067824 */ /* 0x000fc400078e00ff */
[C---:B------:R-:W-:Y:S01]  /*76b0*/  FFMA.FTZ R47, R30.reuse, R43, -R47 ;  /* 0x0000002b1e2f7223 */ /* 0x040fe2000001082f */
[----:B------:R-:W-:Y:S01]  /*76c0*/  FMUL.FTZ R43, R33, R42 ;  /* 0x0000002a212b7220 */ /* 0x000fe20000410000 */
[----:B------:R-:W-:Y:S02]  /*76d0*/  IMAD.U32 R7, R5, 0x10000, RZ ;  /* 0x0001000005077824 */ /* 0x000fe400078e00ff */
[----:B------:R-:W-:Y:S01]  /*76e0*/  FFMA.FTZ R46, R30, R46, R31 ;  /* 0x0000002e1e2e7223 */ /* 0x000fe2000001001f */
[----:B------:R-:W-:Y:S01]  /*76f0*/  IMAD.U32 R33, R44, 0x10000, RZ ;  /* 0x000100002c217824 */ /* 0x000fe200078e00ff */
[----:B------:R-:W-:Y:S01]  /*7700*/  LOP3.LUT R4, R4, 0xffff0000, RZ, 0xc0, !PT ;  /* 0xffff000004047812 */ /* 0x000fe200078ec0ff */
[----:B------:R-:W-:Y:S01]  /*7710*/  IMAD.U32 R31, R41, 0x10000, RZ ;  /* 0x00010000291f7824 */ /* 0x000fe200078e00ff */
[----:B------:R-:W-:Y:S01]  /*7720*/  LOP3.LUT R5, R5, 0xffff0000, RZ, 0xc0, !PT ;  /* 0xffff000005057812 */ /* 0x000fe200078ec0ff */
[----:B------:R-:W-:Y:S01]  /*7730*/  FFMA.FTZ R49, R32, R42, -R49 ;  /* 0x0000002a20317223 */ /* 0x000fe20000010831 */
[----:B------:R-:W-:Y:S01]  /*7740*/  LOP3.LUT R44, R44, 0xffff0000, RZ, 0xc0, !PT ;  /* 0xffff00002c2c7812 */ /* 0x000fe200078ec0ff */
[----:B------:R-:W-:Y:S01]  /*7750*/  FFMA.FTZ R48, R32, R45, R43 ;  /* 0x0000002d20307223 */ /* 0x000fe2000001002b */
[----:B------:R-:W-:Y:S01]  /*7760*/  LOP3.LUT R30, R41, 0xffff0000, RZ, 0xc0, !PT ;  /* 0xffff0000291e7812 */ /* 0x000fe200078ec0ff */
[C---:B------:R-:W-:Y:S01]  /*7770*/  FMUL.FTZ R41, R4.reuse, R33 ;  /* 0x0000002104297220 */ /* 0x040fe20000410000 */
[----:B------:R-:W-:Y:S01]  /*7780*/  FMUL.FTZ R32, R4, R31 ;  /* 0x0000001f04207220 */ /* 0x000fe20000410000 */
[----:B------:R-:W-:-:S02]  /*7790*/  FMUL.FTZ R42, R5, R44 ;  /* 0x0000002c052a7220 */ /* 0x000fc40000410000 */
[-C--:B------:R-:W-:Y:S01]  /*77a0*/  FMUL.FTZ R43, R5, R30.reuse ;  /* 0x0000001e052b7220 */ /* 0x080fe20000410000 */
[C---:B------:R-:W-:Y:S01]  /*77b0*/  FFMA.FTZ R4, R6.reuse, R31, -R41 ;  /* 0x0000001f06047223 */ /* 0x040fe20000010829 */
[----:B------:R-:W-:Y:S01]  /*77c0*/  FFMA.FTZ R33, R6, R33, R32 ;  /* 0x0000002106217223 */ /* 0x000fe20000010020 */
[C---:B------:R-:W-:Y:S01]  /*77d0*/  FFMA.FTZ R5, R7.reuse, R30, -R42 ;  /* 0x0000001e07057223 */ /* 0x040fe2000001082a */
[----:B------:R-:W-:Y:S01]  /*77e0*/  FFMA.FTZ R44, R7, R44, R43 ;  /* 0x0000002c072c7223 */ /* 0x000fe2000001002b */
[----:B------:R-:W-:Y:S02]  /*77f0*/  F2FP.BF16.F32.PACK_AB R6, R46, R47 ;  /* 0x0000002f2e06723e */ /* 0x000fe400000010ff */
[----:B------:R-:W-:Y:S02]  /*7800*/  F2FP.BF16.F32.PACK_AB R7, R48, R49 ;  /* 0x000000313007723e */ /* 0x000fe400000010ff */
[----:B------:R-:W-:Y:S02]  /*7810*/  F2FP.BF16.F32.PACK_AB R4, R33, R4 ;  /* 0x000000042104723e */ /* 0x000fe400000010ff */
[----:B------:R-:W-:-:S05]  /*7820*/  F2FP.BF16.F32.PACK_AB R5, R44, R5 ;  /* 0x000000052c05723e */ /* 0x000fca00000010ff */
[----:B------:R0:W-:Y:S02]  /*7830*/  STS.128 [R3+0x8400], R4 ;  /* 0x0084000403007388 */ /* 0x0001e40000000c00 */
.L_x_1662:
[----:B------:R-:W-:Y:S05]  /*7840*/  BSYNC B2 ;  /* 0x0000000000027941 */ /* 0x000fea0003800000 */
.L_x_1661:
[----:B------:R-:W-:Y:S05]  /*7850*/  @P1 BRA `(.L_x_1660) ;  /* 0x0000000000b81947 */ /* 0x000fea0003800000 */
[----:B0-----:R-:W0:Y:S01]  /*7860*/  LDS.128 R4, [R0] ;  /* 0x0000000000047984 */ /* 0x001e220000000c00 */
[----:B------:R-:W-:Y:S02]  /*7870*/  SHF.R.U64 R30, R24, 0x10, R25 ;  /* 0x00000010181e7819 */ /* 0x000fe40000001219 */
[--C-:B------:R-:W-:Y:S02]  /*7880*/  SHF.R.U64 R24, R26, 0x10, R27.reuse ;  /* 0x000000101a187819 */ /* 0x100fe4000000121b */
[----:B------:R-:W-:Y:S02]  /*7890*/  SHF.R.U32.HI R27, RZ, 0x10, R27 ;  /* 0x00000010ff1b7819 */ /* 0x000fe4000001161b */
[----:B------:R-:W-:Y:S02]  /*78a0*/  SHF.R.U32.HI R31, RZ, 0x10, R25 ;  /* 0x00000010ff1f7819 */ /* 0x000fe40000011619 */
[----:B------:R-:W-:Y:S02]  /*78b0*/  PRMT R40, R40, 0x5410, R27 ;  /* 0x0000541028287816 */ /* 0x000fe4000000001b */
[----:B------:R-:W-:-:S02]  /*78c0*/  PRMT R31, R50, 0x5410, R31 ;  /* 0x00005410321f7816 */ /* 0x000fc4000000001f */
[----:B------:R-:W-:Y:S01]  /*78d0*/  PRMT R30, R39, 0x5432, R30 ;  /* 0x00005432271e7816 */ /* 0x000fe2000000001e */
[C---:B------:R-:W-:Y:S01]  /*78e0*/  IMAD.U32 R33, R40.reuse, 0x10000, RZ ;  /* 0x0001000028217824 */ /* 0x040fe200078e00ff */
[----:B------:R-:W-:Y:S01]  /*78f0*/  LOP3.LUT R40, R40, 0xffff0000, RZ, 0xc0, !PT ;  /* 0xffff000028287812 */ /* 0x000fe200078ec0ff */
[C---:B------:R-:W-:Y:S01]  /*7900*/  IMAD.U32 R32, R31.reuse, 0x10000, RZ ;  /* 0x000100001f207824 */ /* 0x040fe200078e00ff */
[----:B------:R-:W-:Y:S02]  /*7910*/  LOP3.LUT R31, R31, 0xffff0000, RZ, 0xc0, !PT ;  /* 0xffff00001f1f7812 */ /* 0x000fe400078ec0ff */
[----:B------:R-:W-:Y:S02]  /*7920*/  PRMT R39, R39, 0x5410, R24 ;  /* 0x0000541027277816 */ /* 0x000fe40000000018 */
[C---:B0-----:R-:W-:Y:S01]  /*7930*/  LOP3.LUT R25, R6.reuse, 0xffff0000, RZ, 0xc0, !PT ;  /* 0xffff000006197812 */ /* 0x041fe200078ec0ff */
[C---:B------:R-:W-:Y:S01]  /*7940*/  IMAD.U32 R26, R7.reuse, 0x10000, RZ ;  /* 0x00010000071a7824 */ /* 0x040fe200078e00ff */
[----:B------:R-:W-:Y:S01]  /*7950*/  LOP3.LUT R27, R7, 0xffff0000, RZ, 0xc0, !PT ;  /* 0xffff0000071b7812 */ /* 0x000fe200078ec0ff */
[----:B------:R-:W-:-:S02]  /*7960*/  IMAD.U32 R24, R6, 0x10000, RZ ;  /* 0x0001000006187824 */ /* 0x000fc400078e00ff */
[C---:B------:R-:W-:Y:S01]  /*7970*/  FMUL.FTZ R41, R25.reuse, R33 ;  /* 0x0000002119297220 */ /* 0x040fe20000410000 */
[----:B------:R-:W-:Y:S01]  /*7980*/  FMUL.FTZ R42, R25, R32 ;  /* 0x00000020192a7220 */ /* 0x000fe20000410000 */
[----:B------:R-:W-:Y:S01]  /*7990*/  FMUL.FTZ R25, R27, R40 ;  /* 0x000000281b197220 */ /* 0x000fe20000410000 */
[----:B------:R-:W-:Y:S02]  /*79a0*/  IMAD.U32 R6, R4, 0x10000, RZ ;  /* 0x0001000004067824 */ /* 0x000fe400078e00ff */
[----:B------:R-:W-:Y:S01]  /*79b0*/  FFMA.FTZ R41, R24, R32, -R41 ;  /* 0x0000002018297223 */ /* 0x000fe20000010829 */
[----:B------:R-:W-:Y:S02]  /*79c0*/  IMAD.U32 R7, R5, 0x10000, RZ ;  /* 0x0001000005077824 */ /* 0x000fe400078e00ff */
[----:B------:R-:W-:Y:S01]  /*79d0*/  FFMA.FTZ R43, R26, R31, -R25 ;  /* 0x0000001f1a2b7223 */ /* 0x000fe20000010819 */
[----:B------:R-:W-:Y:S01]  /*79e0*/  FFMA.FTZ R42, R24, R33, R42 ;  /* 0x00000021182a7223 */ /* 0x000fe2000001002a */
[----:B------:R-:W-:Y:S01]  /*79f0*/  IMAD.U32 R25, R30, 0x10000, RZ ;  /* 0x000100001e197824 */ /* 0x000fe200078e00ff */
[----:B------:R-:W-:Y:S01]  /*7a00*/  LOP3.LUT R4, R4, 0xffff0000, RZ, 0xc0, !PT ;  /* 0xffff000004047812 */ /* 0x000fe200078ec0ff */
[----:B------:R-:W-:Y:S01]  /*7a10*/  FMUL.FTZ R33, R27, R31 ;  /* 0x0000001f1b217220 */ /* 0x000fe20000410000 */
[----:B------:R-:W-:Y:S01]  /*7a20*/  LOP3.LUT R5, R5, 0xffff0000, RZ, 0xc0, !PT ;  /* 0xffff000005057812 */ /* 0x000fe200078ec0ff */
[C---:B------:R-:W-:Y:S01]  /*7a30*/  IMAD.U32 R27, R39.reuse, 0x10000, RZ ;  /* 0x00010000271b7824 */ /* 0x040fe200078e00ff */
        /* <DEDUP_REMOVED lines=15> */
[----:B------:R1:W-:Y:S02]  /*7b30*/  STS.128 [R0], R4 ;  /* 0x0000000400007388 */ /* 0x0003e40000000c00 */
.L_x_1660:
[----:B------:R-:W-:Y:S05]  /*7b40*/  BSYNC B1 ;  /* 0x0000000000017941 */ /* 0x000fea0003800000 */
.L_x_1659:
[----:B01----:R-:W-:-:S05]  /*7b50*/  VIADD R4, R157, 0x60 ;  /* 0x000000609d047836 */ /* 0x003fca0000000000 */
[----:B------:R-:W-:-:S13]  /*7b60*/  ISETP.GE.AND P0, PT, R4, R14, PT ;  /* 0x0000000e0400720c */ /* 0x000fda0003f06270 */
[----:B------:R-:W-:Y:S05]  /*7b70*/  @P0 BRA `(.L_x_1663) ;  /* 0x0000001c00240947 */ /* 0x000fea0003800000 */
[----:B------:R-:W2:Y:S01]  /*7b80*/  LDL R4, [R1+0xc] ;  /* 0x00000c0001047983 */ /* 0x000ea20000100800 */
[----:B------:R-:W0:Y:S01]  /*7b90*/  LDC R5, c[0x0][0x3f4] ;  /* 0x0000fd00ff057b82 */ /* 0x000e220000000800 */
[----:B------:R-:W-:Y:S01]  /*7ba0*/  BSSY B1, `(.L_x_1664) ;  /* 0x0000032000017945 */ /* 0x000fe20003800000 */
[-C--:B0-----:R-:W-:Y:S02]  /*7bb0*/  ISETP.GE.AND P0, PT, R152, R5.reuse, PT ;  /* 0x000000059800720c */ /* 0x081fe40003f06270 */
[----:B--2---:R-:W-:-:S11]  /*7bc0*/  ISETP.GE.AND P1, PT, R4, R5, PT ;  /* 0x000000050400720c */ /* 0x004fd60003f26270 */
[----:B------:R-:W-:Y:S05]  /*7bd0*/  @P0 BRA `(.L_x_1665) ;  /* 0x0000000000b80947 */ /* 0x000fea0003800000 */
[----:B------:R-:W0:Y:S01]  /*7be0*/  LDS.128 R4, [R3+0xb400] ;  /* 0x00b4000003047984 */ /* 0x000e220000000c00 */
[--C-:B------:R-:W-:Y:S02]  /*7bf0*/  SHF.R.U64 R25, R12, 0x10, R13.reuse ;  /* 0x000000100c197819 */ /* 0x100fe4000000120d */
[----:B------:R-:W-:Y:S02]  /*7c00*/  SHF.R.U32.HI R14, RZ, 0x10, R13 ;  /* 0x00000010ff0e7819 */ /* 0x000fe4000001160d */
[--C-:B------:R-:W-:Y:S02]  /*7c10*/  SHF.R.U32.HI R13, RZ, 0x10, R21.reuse ;  /* 0x00000010ff0d7819 */ /* 0x100fe40000011615 */
[----:B------:R-:W-:Y:S02]  /*7c20*/  SHF.R.U64 R12, R20, 0x10, R21 ;  /* 0x00000010140c7819 */ /* 0x000fe40000001215 */
[----:B------:R-:W-:Y:S02]  /*7c30*/  PRMT R21, R15, 0x5432, R14 ;  /* 0x000054320f157816 */ /* 0x000fe4000000000e */
[----:B------:R-:W-:-:S02]  /*7c40*/  PRMT R36, R36, 0x5410, R13 ;  /* 0x0000541024247816 */ /* 0x000fc4000000000d */
[----:B------:R-:W-:Y:S01]  /*7c50*/  PRMT R38, R38, 0x5410, R25 ;  /* 0x0000541026267816 */ /* 0x000fe20000000019 */
[----:B------:R-:W-:Y:S01]  /*7c60*/  IMAD.U32 R24, R21, 0x10000, RZ ;  /* 0x0001000015187824 */ /* 0x000fe200078e00ff */
[C---:B------:R-:W-:Y:S01]  /*7c70*/  LOP3.LUT R27, R36.reuse, 0xffff0000, RZ, 0xc0, !PT ;  /* 0xffff0000241b7812 */ /* 0x040fe200078ec0ff */
[----:B------:R-:W-:Y:S01]  /*7c80*/  IMAD.U32 R25, R36, 0x10000, RZ ;  /* 0x0001000024197824 */ /* 0x000fe200078e00ff */
[----:B------:R-:W-:Y:S02]  /*7c90*/  PRMT R37, R37, 0x5410, R12 ;  /* 0x0000541025257816 */ /* 0x000fe4000000000c */
[----:B------:R-:W-:Y:S02]  /*7ca0*/  LOP3.LUT R21, R21, 0xffff0000, RZ, 0xc0, !PT ;  /* 0xffff000015157812 */ /* 0x000fe400078ec0ff */
[C---:B0-----:R-:W-:Y:S01]  /*7cb0*/  LOP3.LUT R13, R6.reuse, 0xffff0000, RZ, 0xc0, !PT ;  /* 0xffff0000060d7812 */ /* 0x041fe200078ec0ff */
[----:B------:R-:W-:Y:S01]  /*7cc0*/  IMAD.U32 R12, R6, 0x10000, RZ ;  /* 0x00010000060c7824 */ /* 0x000fe200078e00ff */
[C---:B------:R-:W-:Y:S01]  /*7cd0*/  LOP3.LUT R20, R7.reuse, 0xffff0000, RZ, 0xc0, !PT ;  /* 0xffff000007147812 */ /* 0x040fe200078ec0ff */
[----:B------:R-:W-:-:S02]  /*7ce0*/  IMAD.U32 R14, R7, 0x10000, RZ ;  /* 0x00010000070e7824 */ /* 0x000fc400078e00ff */
[C---:B------:R-:W-:Y:S01]  /*7cf0*/  FMUL.FTZ R31, R13.reuse, R25 ;  /* 0x000000190d1f7220 */ /* 0x040fe20000410000 */
[-C--:B------:R-:W-:Y:S01]  /*7d00*/  FMUL.FTZ R26, R13, R24.reuse ;  /* 0x000000180d1a7220 */ /* 0x080fe20000410000 */
[----:B------:R-:W-:Y:S01]  /*7d10*/  FMUL.FTZ R13, R20, R27 ;  /* 0x0000001b140d7220 */ /* 0x000fe20000410000 */
[----:B------:R-:W-:Y:S02]  /*7d20*/  IMAD.U32 R6, R4, 0x10000, RZ ;  /* 0x0001000004067824 */ /* 0x000fe400078e00ff */
[----:B------:R-:W-:Y:S01]  /*7d30*/  FFMA.FTZ R31, R12, R24, -R31 ;  /* 0x000000180c1f7223 */ /* 0x000fe2000001081f */
[C---:B------:R-:W-:Y:S02]  /*7d40*/  IMAD.U32 R7, R5.reuse, 0x10000, RZ ;  /* 0x0001000005077824 */ /* 0x040fe400078e00ff */
        /* <DEDUP_REMOVED lines=23> */
.L_x_1665:
[----:B------:R-:W-:Y:S05]  /*7ec0*/  BSYNC B1 ;  /* 0x0000000000017941 */ /* 0x000fea0003800000 */
.L_x_1664:
[----:B------:R-:W-:Y:S05]  /*7ed0*/  @P1 BRA `(.L_x_1663) ;  /* 0x00000018004c1947 */ /* 0x000fea0003800000 */
[----:B0-----:R-:W0:Y:S01]  /*7ee0*/  LDS.128 R4, [R0+0x3000] ;  /* 0x0030000000047984 */ /* 0x001e220000000c00 */
        /* <DEDUP_REMOVED lines=16> */
[CC--:B------:R-:W-:Y:S01]  /*7ff0*/  FMUL.FTZ R13, R9.reuse, R12.reuse ;  /* 0x0000000c090d7220 */ /* 0x0c0fe20000410000 */
[----:B------:R-:W-:Y:S01]  /*8000*/  FMUL.FTZ R9, R9, R11 ;  /* 0x0000000b09097220 */ /* 0x000fe20000410000 */
[C---:B------:R-:W-:Y:S01]  /*8010*/  FMUL.FTZ R21, R7.reuse, R29 ;  /* 0x0000001d07157220 */ /* 0x040fe20000410000 */
[----:B------:R-:W-:Y:S02]  /*8020*/  IMAD.U32 R3, R4, 0x10000, RZ ;  /* 0x0001000004037824 */ /* 0x000fe400078e00ff */
[C---:B------:R-:W-:Y:S01]  /*8030*/  FFMA.FTZ R13, R8.reuse, R11, -R13 ;  /* 0x0000000b080d7223 */ /* 0x040fe2000001080d */
[----:B------:R-:W-:Y:S01]  /*8040*/  FFMA.FTZ R14, R8, R12, R9 ;  /* 0x0000000c080e7223 */ /* 0x000fe20000010009 */
[-C--:B------:R-:W-:Y:S01]  /*8050*/  FMUL.FTZ R9, R7, R35.reuse ;  /* 0x0000002307097220 */ /* 0x080fe20000410000 */
[----:B------:R-:W-:Y:S01]  /*8060*/  IMAD.U32 R6, R5, 0x10000, RZ ;  /* 0x0001000005067824 */ /* 0x000fe200078e00ff */
[----:B------:R-:W-:Y:S01]  /*8070*/  LOP3.LUT R4, R4, 0xffff0000, RZ, 0xc0, !PT ;  /* 0xffff000004047812 */ /* 0x000fe200078ec0ff */
[----:B------:R-:W-:Y:S01]  /*8080*/  IMAD.U32 R8, R15, 0x10000, RZ ;  /* 0x000100000f087824 */ /* 0x000fe200078e00ff */
[----:B------:R-:W-:Y:S01]  /*8090*/  LOP3.LUT R5, R5, 0xffff0000, RZ, 0xc0, !PT ;  /* 0xffff000005057812 */ /* 0x000fe200078ec0ff */
[----:B------:R-:W-:Y:S01]  /*80a0*/  IMAD.U32 R7, R34, 0x10000, RZ ;  /* 0x0001000022077824 */ /* 0x000fe200078e00ff */
[----:B------:R-:W-:Y:S01]  /*80b0*/  LOP3.LUT R15, R15, 0xffff0000, RZ, 0xc0, !PT ;  /* 0xffff00000f0f7812 */ /* 0x000fe200078ec0ff */
[----:B------:R-:W-:Y:S01]  /*80c0*/  FFMA.FTZ R21, R10, R35, -R21 ;  /* 0x000000230a157223 */ /* 0x000fe20000010815 */
[----:B------:R-:W-:Y:S01]  /*80d0*/  LOP3.LUT R34, R34, 0xffff0000, RZ, 0xc0, !PT ;  /* 0xffff000022227812 */ /* 0x000fe200078ec0ff */
[----:B------:R-:W-:Y:S01]  /*80e0*/  FFMA.FTZ R20, R10, R29, R9 ;  /* 0x0000001d0a147223 */ /* 0x000fe20000010009 */
[C---:B------:R-:W-:Y:S01]  /*80f0*/  FMUL.FTZ R10, R4.reuse, R8 ;  /* 0x00000008040a7220 */ /* 0x040fe20000410000 */
        /* <DEDUP_REMOVED lines=11> */
[----:B------:R1:W-:Y:S01]  /*81b0*/  STS.128 [R0+0x3000], R4 ;  /* 0x0030000400007388 */ /* 0x0003e20000000c00 */
[----:B------:R-:W-:Y:S05]  /*81c0*/  BRA `(.L_x_1663) ;  /* 0x0000001400907947 */ /* 0x000fea0003800000 */
.L_x_1650:
[----:B------:R-:W0:Y:S01]  /*81d0*/  S2R R0, SR_TID.X ;  /* 0x0000000000007919 */ /* 0x000e220000002100 */
[----:B------:R-:W3:Y:S01]  /*81e0*/  LDC R32, c[0x0][0x448] ;  /* 0x00011200ff207b82 */ /* 0x000ee20000000800 */
[----:B------:R-:W-:Y:S01]  /*81f0*/  ULDC.64 UR4, c[0x0][0x3f8] ;  /* 0x0000fe0000047ab9 */ /* 0x000fe20000000a00 */
[----:B------:R-:W-:Y:S01]  /*8200*/  ULDC.64 UR6, c[0x0][0x408] ;  /* 0x0001020000067ab9 */ /* 0x000fe20000000a00 */
[----:B------:R-:W-:Y:S02]  /*8210*/  IMAD.MOV.U32 R4, RZ, RZ, R26 ;  /* 0x000000ffff047224 */ /* 0x000fe400078e001a */
[----:B------:R-:W-:Y:S02]  /*8220*/  IMAD.MOV.U32 R6, RZ, RZ, R24 ;  /* 0x000000ffff067224 */ /* 0x000fe400078e0018 */
[----:B------:R-:W-:Y:S01]  /*8230*/  IMAD.MOV.U32 R7, RZ, RZ, R33 ;  /* 0x000000ffff077224 */ /* 0x000fe200078e0021 */
[----:B---3--:R-:W-:Y:S01]  /*8240*/  ISETP.NE.AND P0, PT, R32, 0x1, PT ;  /* 0x000000012000780c */ /* 0x008fe20003f05270 */
[----:B0-----:R-:W-:-:S05]  /*8250*/  VIADD R0, R0, 0xffffff80 ;  /* 0xffffff8000007836 */ /* 0x001fca0000000000 */
[----:B------:R-:W-:-:S07]  /*8260*/  SHF.R.S32.HI R3, RZ, 0x1f, R0 ;  /* 0x0000001fff037819 */ /* 0x000fce0000011400 */
[----:B------:R-:W0:Y:S01]  /*8270*/  @P0 LDC R5, c[0x0][0x450] ;  /* 0x00011400ff050b82 */ /* 0x000e220000000800 */
[----:B------:R-:W-:-:S04]  /*8280*/  LEA.HI R3, R3, R0, RZ, 0x2 ;  /* 0x0000000003037211 */ /* 0x000fc800078f10ff */
[----:B------:R-:W-:-:S05]  /*8290*/  LOP3.LUT R3, R3, 0xfffffffc, RZ, 0xc0, !PT ;  /* 0xfffffffc03037812 */ /* 0x000fca00078ec0ff */
[----:B------:R-:W-:Y:S02]  /*82a0*/  IMAD.IADD R3, R0, 0x1, -R3 ;  /* 0x0000000100037824 */ /* 0x000fe400078e0a03 */
[----:B------:R-:W3:Y:S02]  /*82b0*/  @P0 LDC R0, c[0x0][0x44c] ;  /* 0x00011300ff000b82 */ /* 0x000ee40000000800 */
[----:B------:R-:W-:-:S04]  /*82c0*/  IMAD R3, R3, 0x60, R35 ;  /* 0x0000006003037824 */ /* 0x000fc800078e0223 */
[----:B---3--:R-:W-:-:S05]  /*82d0*/  @P0 IMAD.HI.U32 R0, R3, R0, RZ ;  /* 0x0000000003000227 */ /* 0x008fca00078e00ff */
[----:B0-----:R-:W-:Y:S01]  /*82e0*/  @P0 SHF.R.U32.HI R3, RZ, R5, R0 ;  /* 0x00000005ff030219 */ /* 0x001fe20000011600 */
[----:B------:R-:W-:-:S03]  /*82f0*/  IMAD.MOV.U32 R5, RZ, RZ, R31 ;  /* 0x000000ffff057224 */ /* 0x000fc600078e001f */
        /* <DEDUP_REMOVED lines=17> */
[----:B------:R-:W0:Y:S01]  /*8410*/  LDC R41, c[0x0][0x3f4] ;  /* 0x0000fd00ff297b82 */ /* 0x000e220000000800 */
[----:B------:R-:W3:Y:S01]  /*8420*/  SHFL.IDX PT, R3, R25, RZ, 0x1c1f ;  /* 0x001c1fff19037589 */ /* 0x000ee200000e0000 */
[----:B------:R-:W-:-:S03]  /*8430*/  IMAD R32, R155, R32, RZ ;  /* 0x000000209b207224 */ /* 0x000fc600078e02ff */
[----:B------:R-:W4:Y:S04]  /*8440*/  SHFL.IDX PT, R0, R26, RZ, 0x1c1f ;  /* 0x001c1fff1a007589 */ /* 0x000f2800000e0000 */
[----:B-1----:R-:W1:Y:S04]  /*8450*/  SHFL.IDX PT, R14, R27, RZ, 0x1c1f ;  /* 0x001c1fff1b0e7589 */ /* 0x002e6800000e0000 */
[----:B------:R-:W5:Y:S01]  /*8460*/  SHFL.IDX PT, R4, R24, RZ, 0x1c1f ;  /* 0x001c1fff18047589 */ /* 0x000f6200000e0000 */
[----:B0-----:R-:W-:-:S04]  /*8470*/  ISETP.GE.AND P0, PT, R16, R41, PT ;  /* 0x000000291000720c */ /* 0x001fc80003f06270 */
[----:B------:R-:W-:-:S13]  /*8480*/  ISETP.GE.OR P1, PT, R35, R32, P0 ;  /* 0x000000202300720c */ /* 0x000fda0000726670 */
[C---:B------:R-:W-:Y:S01]  /*8490*/  @!P1 IMAD.SHL.U32 R5, R16.reuse, 0x2, RZ ;  /* 0x0000000210059824 */ /* 0x040fe200078e00ff */
[----:B------:R-:W-:-:S04]  /*84a0*/  @!P1 SHF.L.U64.HI R21, R16, 0x1, R17 ;  /* 0x0000000110159819 */ /* 0x000fc80000010211 */
[----:B---3--:R-:W-:-:S05]  /*84b0*/  @!P1 IADD3 R6, P2, R3, R5, RZ ;  /* 0x0000000503069210 */ /* 0x008fca0007f5e0ff */
[----:B----4-:R-:W-:-:S05]  /*84c0*/  @!P1 IMAD.X R7, R0, 0x1, R21, P2 ;  /* 0x0000000100079824 */ /* 0x010fca00010e0615 */
[----:B------:R-:W3:Y:S01]  /*84d0*/  @!P1 LD.E.128 R8, desc[UR42][R6.64] ;  /* 0x0000002a06089980 */ /* 0x000ee2000c101d00 */
[----:B-1----:R-:W-:-:S05]  /*84e0*/  @!P1 IADD3 R14, P2, R14, R5, RZ ;  /* 0x000000050e0e9210 */ /* 0x002fca0007f5e0ff */
[----:B-----5:R-:W-:-:S04]  /*84f0*/  @!P1 IMAD.X R3, R4, 0x1, R21, P2 ;  /* 0x0000000104039824 */ /* 0x020fc800010e0615 */
[----:B------:R-:W-:-:S05]  /*8500*/  @!P1 IMAD.MOV.U32 R15, RZ, RZ, R3 ;  /* 0x000000ffff0f9224 */ /* 0x000fca00078e0003 */
[----:B------:R0:W4:Y:S01]  /*8510*/  @!P1 LD.E.128 R4, desc[UR42][R14.64] ;  /* 0x0000002a0e049980 */ /* 0x000122000c101d00 */
[----:B------:R-:W-:Y:S02]  /*8520*/  CS2R R36, SRZ ;  /* 0x0000000000247805 */ /* 0x000fe4000001ff00 */
[----:B------:R-:W-:Y:S02]  /*8530*/  CS2R R38, SRZ ;  /* 0x0000000000267805 */ /* 0x000fe4000001ff00 */
[----:B------:R-:W-:Y:S01]  /*8540*/  CS2R R30, SRZ ;  /* 0x00000000001e7805 */ /* 0x000fe2000001ff00 */
[----:B------:R-:W1:Y:S01]  /*8550*/  SHFL.IDX PT, R24, R24, 0x1, 0x1c1f ;  /* 0x003c1f0018187f89 */ /* 0x000e6200000e0000 */
[----:B------:R-:W-:-:S03]  /*8560*/  CS2R R20, SRZ ;  /* 0x0000000000147805 */ /* 0x000fc6000001ff00 */
[----:B0-----:R0:W0:Y:S01]  /*8570*/  SHFL.IDX PT, R14, R27, 0x1, 0x1c1f ;  /* 0x003c1f001b0e7f89 */ /* 0x00102200000e0000 */
[----:B---3--:R-:W-:Y:S02]  /*8580*/  @!P1 IMAD.MOV.U32 R36, RZ, RZ, R8 ;  /* 0x000000ffff249224 */ /* 0x008fe400078e0008 */
[----:B------:R-:W-:Y:S02]  /*8590*/  @!P1 IMAD.MOV.U32 R37, RZ, RZ, R9 ;  /* 0x000000ffff259224 */ /* 0x000fe400078e0009 */
[----:B------:R-:W-:Y:S02]  /*85a0*/  IMAD.MOV.U32 R0, RZ, RZ, R36 ;  /* 0x000000ffff007224 */ /* 0x000fe400078e0024 */
[----:B------:R-:W-:Y:S02]  /*85b0*/  IMAD.MOV.U32 R3, RZ, RZ, R37 ;  /* 0x000000ffff037224 */ /* 0x000fe400078e0025 */
[----:B------:R-:W-:Y:S01]  /*85c0*/  @!P1 IMAD.MOV.U32 R38, RZ, RZ, R10 ;  /* 0x000000ffff269224 */ /* 0x000fe200078e000a */
[----:B------:R-:W-:Y:S01]  /*85d0*/  PRMT R48, R0, 0x7610, R48 ;  /* 0x0000761000307816 */ /* 0x000fe20000000030 */
[----:B------:R-:W-:Y:S01]  /*85e0*/  @!P1 IMAD.MOV.U32 R39, RZ, RZ, R11 ;  /* 0x000000ffff279224 */ /* 0x000fe200078e000b */
[----:B------:R-:W-:Y:S01]  /*85f0*/  PRMT R34, R34, 0x5410, R3 ;  /* 0x0000541022227816 */ /* 0x000fe20000000003 */
[----:B------:R3:W0:Y:S01]  /*8600*/  SHFL.IDX PT, R0, R26, 0x1, 0x1c1f ;  /* 0x003c1f001a007f89 */ /* 0x00062200000e0000 */
[----:B------:R-:W-:-:S02]  /*8610*/  IMAD.MOV.U32 R8, RZ, RZ, R38 ;  /* 0x000000ffff087224 */ /* 0x000fc400078e0026 */
[----:B----4-:R-:W-:Y:S01]  /*8620*/  @!P1 IMAD.MOV.U32 R30, RZ, RZ, R4 ;  /* 0x000000ffff1e9224 */ /* 0x010fe200078e0004 */
[----:B------:R3:W4:Y:S01]  /*8630*/  SHFL.IDX PT, R3, R25, 0x1, 0x1c1f ;  /* 0x003c1f0019037f89 */ /* 0x00072200000e0000 */
[----:B------:R-:W-:Y:S01]  /*8640*/  @!P1 IMAD.MOV.U32 R31, RZ, RZ, R5 ;  /* 0x000000ffff1f9224 */ /* 0x000fe200078e0005 */
[----:B------:R-:W-:Y:S01]  /*8650*/  PRMT R33, R8, 0x7610, R33 ;  /* 0x0000761008217816 */ /* 0x000fe20000000021 */
[----:B------:R-:W-:Y:S02]  /*8660*/  @!P1 IMAD.MOV.U32 R20, RZ, RZ, R6 ;  /* 0x000000ffff149224 */ /* 0x000fe400078e0006 */
[----:B------:R-:W-:Y:S02]  /*8670*/  @!P1 IMAD.MOV.U32 R21, RZ, RZ, R7 ;  /* 0x000000ffff159224 */ /* 0x000fe400078e0007 */
[----:B------:R-:W-:Y:S02]  /*8680*/  IMAD.MOV.U32 R4, RZ, RZ, R30 ;  /* 0x000000ffff047224 */ /* 0x000fe400078e001e */
[----:B------:R-:W-:-:S02]  /*8690*/  IMAD.MOV.U32 R5, RZ, RZ, R31 ;  /* 0x000000ffff057224 */ /* 0x000fc400078e001f */
[----:B------:R-:W-:Y:S01]  /*86a0*/  IMAD.MOV.U32 R9, RZ, RZ, R39 ;  /* 0x000000ffff097224 */ /* 0x000fe200078e0027 */
[----:B------:R-:W-:Y:S01]  /*86b0*/  PRMT R50, R4, 0x7610, R50 ;  /* 0x0000761004327816 */ /* 0x000fe20000000032 */
[----:B------:R-:W-:Y:S01]  /*86c0*/  IMAD.MOV.U32 R6, RZ, RZ, R20 ;  /* 0x000000ffff067224 */ /* 0x000fe200078e0014 */
[----:B------:R-:W-:Y:S01]  /*86d0*/  PRMT R54, R5, 0x7610, R54 ;  /* 0x0000761005367816 */ /* 0x000fe20000000036 */
[----:B------:R-:W-:Y:S01]  /*86e0*/  IMAD.MOV.U32 R7, RZ, RZ, R21 ;  /* 0x000000ffff077224 */ /* 0x000fe200078e0015 */
[----:B------:R-:W-:Y:S02]  /*86f0*/  PRMT R34, R9, 0x7610, R34 ;  /* 0x0000761009227816 */ /* 0x000fe40000000022 */
[----:B------:R-:W-:Y:S02]  /*8700*/  CS2R R4, SRZ ;  /* 0x0000000000047805 */ /* 0x000fe4000001ff00 */
[----:B------:R-:W-:Y:S02]  /*8710*/  PRMT R33, R33, 0x5410, R6 ;  /* 0x0000541021217816 */ /* 0x000fe40000000006 */
[----:B01-3--:R-:W-:-:S07]  /*8720*/  PRMT R55, R7, 0x7610, R55 ;  /* 0x0000761007377816 */ /* 0x00bfce0000000037 */
.L_x_1946:
[----:B------:R-:W-:Y:S01]  /*8730*/  VIADD R35, R35, 0x60 ;  /* 0x0000006023237836 */ /* 0x000fe20000000000 */
[----:B------:R-:W-:Y:S01]  /*8740*/  BSSY B1, `(.L_x_1667) ;  /* 0x0000012000017945 */ /* 0x000fe20003800000 */
[----:B------:R-:W-:Y:S02]  /*8750*/  CS2R R6, SRZ ;  /* 0x0000000000067805 */ /* 0x000fe4000001ff00 */
[----:B------:R-:W-:Y:S02]  /*8760*/  CS2R R8, SRZ ;  /* 0x0000000000087805 */ /* 0x000fe4000001ff00 */
[----:B------:R-:W-:Y:S02]  /*8770*/  CS2R R10, SRZ ;  /* 0x00000000000a7805 */ /* 0x000fe4000001ff00 */
[----:B------:R-:W-:-:S13]  /*8780*/  ISETP.GE.AND P1, PT, R35, R32, PT ;  /* 0x000000202300720c */ /* 0x000fda0003f26270 */
[----:B------:R-:W-:Y:S05]  /*8790*/  @P1 BRA `(.L_x_1668) ;  /* 0x0000000000301947 */ /* 0x000fea0003800000 */
[----:B------:R-:W-:Y:S02]  /*87a0*/  CS2R R6, SRZ ;  /* 0x0000000000067805 */ /* 0x000fe4000001ff00 */
[----:B------:R-:W-:Y:S02]  /*87b0*/  CS2R R8, SRZ ;  /* 0x0000000000087805 */ /* 0x000fe4000001ff00 */
[----:B------:R-:W-:Y:S01]  /*87c0*/  CS2R R10, SRZ ;  /* 0x00000000000a7805 */ /* 0x000fe2000001ff00 */
[----:B------:R-:W-:Y:S06]  /*87d0*/  @P0 BRA `(.L_x_1668) ;  /* 0x0000000000200947 */ /* 0x000fec0003800000 */
[C---:B------:R-:W-:Y:S01]  /*87e0*/  IMAD.SHL.U32 R4, R16.reuse, 0x2, RZ ;  /* 0x0000000210047824 */ /* 0x040fe200078e00ff */
[----:B------:R-:W-:-:S04]  /*87f0*/  SHF.L.U64.HI R5, R16, 0x1, R17 ;  /* 0x0000000110057819 */ /* 0x000fc80000010211 */
[-C--:B----4-:R-:W-:Y:S02]  /*8800*/  IADD3 R8, P1, R3, R4.reuse, RZ ;  /* 0x0000000403087210 */ /* 0x090fe40007f3e0ff */
[----:B------:R-:W-:-:S03]  /*8810*/  IADD3 R4, P2, R14, R4, RZ ;  /* 0x000000040e047210 */ /* 0x000fc60007f5e0ff */
[--C-:B------:R-:W-:Y:S02]  /*8820*/  IMAD.X R9, R0, 0x1, R5.reuse, P1 ;  /* 0x0000000100097824 */ /* 0x100fe400008e0605 */
[----:B------:R-:W-:-:S04]  /*8830*/  IMAD.X R5, R24, 0x1, R5, P2 ;  /* 0x0000000118057824 */ /* 0x000fc800010e0605 */
[----:B------:R-:W5:Y:S04]  /*8840*/  LD.E.128 R8, desc[UR42][R8.64] ;  /* 0x0000002a08087980 */ /* 0x000f68000c101d00 */
[----:B------:R-:W5:Y:S02]  /*8850*/  LD.E.128 R4, desc[UR42][R4.64] ;  /* 0x0000002a04047980 */ /* 0x000f64000c101d00 */
.L_x_1668:
[----:B------:R-:W-:Y:S05]  /*8860*/  BSYNC B1 ;  /* 0x0000000000017941 */ /* 0x000fea0003800000 */
.L_x_1667:
[----:B------:R-:W-:Y:S01]  /*8870*/  ULEA.HI UR4, UR36, UR36, URZ, 0x1 ;  /* 0x0000002424047291 */ /* 0x000fe2000f8f083f */
[----:B------:R-:W-:Y:S01]  /*8880*/  IMAD R29, R29, -0xc0, R32 ;  /* 0xffffff401d1d7824 */ /* 0x000fe200078e0220 */
[----:B------:R-:W-:Y:S01]  /*8890*/  BSSY B1, `(.L_x_1669) ;  /* 0x0000019000017945 */ /* 0x000fe20003800000 */
[----:B------:R-:W-:Y:S01]  /*88a0*/  VIADD R14, R157, 0x60 ;  /* 0x000000609d0e7836 */ /* 0x000fe20000000000 */
[----:B------:R-:W-:Y:S01]  /*88b0*/  ULOP3.LUT UR4, UR4, 0xfffffffe, URZ, 0xc0, !UPT ;  /* 0xfffffffe04047892 */ /* 0x000fe2000f8ec03f */
[----:B----45:R-:W-:Y:S01]  /*88c0*/  IMAD.MOV.U32 R3, RZ, RZ, R4 ;  /* 0x000000ffff037224 */ /* 0x030fe200078e0004 */
[----:B------:R-:W-:Y:S01]  /*88d0*/  VIMNMX R0, R29, 0xc0, PT ;  /* 0x000000c01d007848 */ /* 0x000fe20003fe0100 */
[----:B------:R-:W-:Y:S01]  /*88e0*/  IMAD.MOV.U32 R12, RZ, RZ, R5 ;  /* 0x000000ffff0c7224 */ /* 0x000fe200078e0005 */
[----:B------:R-:W-:Y:S02]  /*88f0*/  UIADD3 UR4, UR36, -UR4, URZ ;  /* 0x8000000424047290 */ /* 0x000fe4000fffe03f */
[----:B------:R-:W-:-:S02]  /*8900*/  ISETP.GE.OR P2, PT, R157, R0, P0 ;  /* 0x000000009d00720c */ /* 0x000fc40000746670 */
[----:B------:R-:W-:Y:S01]  /*8910*/  ISETP.GE.OR P0, PT, R14, R0, P0 ;  /* 0x000000000e00720c */ /* 0x000fe20000706670 */
[----:B------:R-:W-:Y:S01]  /*8920*/  IMAD.MOV.U32 R0, RZ, RZ, R6 ;  /* 0x000000ffff007224 */ /* 0x000fe200078e0006 */
[----:B------:R-:W-:Y:S01]  /*8930*/  PRMT R43, R3, 0x7610, R43 ;  /* 0x00007610032b7816 */ /* 0x000fe2000000002b */
[----:B--2---:R-:W-:Y:S01]  /*8940*/  IMAD.U32 R13, RZ, RZ, UR4 ;  /* 0x00000004ff0d7e24 */ /* 0x004fe2000f8e00ff */
[----:B------:R-:W-:Y:S01]  /*8950*/  PRMT R42, R12, 0x7610, R42 ;  /* 0x000076100c2a7816 */ /* 0x000fe2000000002a */
[----:B------:R-:W-:Y:S01]  /*8960*/  IMAD.MOV.U32 R3, RZ, RZ, R7 ;  /* 0x000000ffff037224 */ /* 0x000fe200078e0007 */
[----:B------:R-:W-:Y:S01]  /*8970*/  PRMT R40, R0, 0x7610, R40 ;  /* 0x0000761000287816 */ /* 0x000fe20000000028 */
[----:B------:R-:W-:Y:S01]  /*8980*/  IMAD.MOV.U32 R12, RZ, RZ, R8 ;  /* 0x000000ffff0c7224 */ /* 0x000fe200078e0008 */
[----:B------:R-:W-:Y:S01]  /*8990*/  SHF.L.U32 R13, R13, 0x1f, RZ ;  /* 0x0000001f0d0d7819 */ /* 0x000fe200000006ff */
[----:B------:R-:W-:Y:S01]  /*89a0*/  IMAD.MOV.U32 R14, RZ, RZ, R9 ;  /* 0x000000ffff0e7224 */ /* 0x000fe200078e0009 */
[----:B------:R-:W-:Y:S01]  /*89b0*/  PRMT R35, R3, 0x7610, R35 ;  /* 0x0000761003237816 */ /* 0x000fe20000000023 */
[----:B------:R-:W-:Y:S01]  /*89c0*/  IMAD.MOV.U32 R0, RZ, RZ, R10 ;  /* 0x000000ffff007224 */ /* 0x000fe200078e000a */
[----:B------:R-:W0:Y:S01]  /*89d0*/  SYNCS.PHASECHK.TRANS64.TRYWAIT P1, [R2+URZ+0x16800], R13 ;  /* 0x0168000d020075a7 */ /* 0x000e22000802017f */
[----:B------:R-:W-:Y:S01]  /*89e0*/  PRMT R45, R12, 0x7610, R45 ;  /* 0x000076100c2d7816 */ /* 0x000fe2000000002d */
[----:B------:R-:W-:Y:S01]  /*89f0*/  IMAD.MOV.U32 R3, RZ, RZ, R11 ;  /* 0x000000ffff037224 */ /* 0x000fe200078e000b */
[----:B------:R-:W-:Y:S01]  /*8a00*/  PRMT R44, R14, 0x7610, R44 ;  /* 0x000076100e2c7816 */ /* 0x000fe2000000002c */
[----:B0-----:R-:W-:Y:S06]  /*8a10*/  @!P1 BRA `(.L_x_1670) ;  /* 0x0000016c00909947 */ /* 0x001fec0003800000 */
.L_x_1947:
[----:B------:R-:W-:Y:S05]  /*8a20*/  BSYNC B1 ;  /* 0x0000000000017941 */ /* 0x000fea0003800000 */
.L_x_1669:
[----:B------:R-:W-:Y:S04]  /*8a30*/  BSSY B1, `(.L_x_1671) ;  /* 0x0000070000017945 */ /* 0x000fe80003800000 */
[----:B------:R-:W-:Y:S05]  /*8a40*/  @P2 BRA `(.L_x_1672) ;  /* 0x0000000400b82947 */ /* 0x000fea0003800000 */
[----:B------:R-:W2:Y:S01]  /*8a50*/  LDL R12, [R1+0x40] ;  /* 0x00004000010c7983 */ /* 0x000ea20000100800 */
[----:B0-----:R-:W-:Y:S01]  /*8a60*/  IMAD.IADD R13, R16, 0x1, R41 ;  /* 0x00000001100d7824 */ /* 0x001fe200078e0229 */
[----:B------:R-:W-:Y:S01]  /*8a70*/  SHF.R.U64 R49, R30, 0x10, R31 ;  /* 0x000000101e317819 */ /* 0x000fe2000000121f */
[----:B------:R-:W0:Y:S01]  /*8a80*/  S2R R14, SR_TID.X ;  /* 0x00000000000e7919 */ /* 0x000e220000002100 */
[----:B------:R-:W-:Y:S02]  /*8a90*/  SHF.R.U64 R47, R36, 0x10, R37 ;  /* 0x00000010242f7819 */ /* 0x000fe40000001225 */
[----:B------:R-:W-:Y:S02]  /*8aa0*/  SHF.R.U64 R36, R38, 0x10, R39 ;  /* 0x0000001026247819 */ /* 0x000fe40000001227 */
[----:B------:R-:W-:Y:S02]  /*8ab0*/  SHF.R.U64 R52, R20, 0x10, R21 ;  /* 0x0000001014347819 */ /* 0x000fe40000001215 */
[----:B------:R-:W-:-:S02]  /*8ac0*/  PRMT R49, R50, 0x5410, R49 ;  /* 0x0000541032317816 */ /* 0x000fc40000000031 */
[----:B------:R-:W-:Y:S02]  /*8ad0*/  SHF.R.U32.HI R39, RZ, 0x10, R39 ;  /* 0x00000010ff277819 */ /* 0x000fe40000011627 */
[----:B------:R-:W-:Y:S01]  /*8ae0*/  PRMT R38, R48, 0x5410, R47 ;  /* 0x0000541030267816 */ /* 0x000fe2000000002f */
[----:B------:R-:W-:Y:S01]  /*8af0*/  IMAD.U32 R50, R49, 0x10000, RZ ;  /* 0x0001000031327824 */ /* 0x000fe200078e00ff */
[----:B------:R-:W-:Y:S02]  /*8b00*/  SHF.R.U32.HI R53, RZ, 0x10, R21 ;  /* 0x00000010ff357819 */ /* 0x000fe40000011615 */
[C---:B------:R-:W-:Y:S02]  /*8b10*/  PRMT R47, R33.reuse, 0x5410, R36 ;  /* 0x00005410212f7816 */ /* 0x040fe40000000024 */
[----:B------:R-:W-:Y:S02]  /*8b20*/  PRMT R52, R33, 0x5432, R52 ;  /* 0x0000543221347816 */ /* 0x000fe40000000034 */
[----:B------:R-:W-:Y:S01]  /*8b30*/  PRMT R48, R34, 0x5410, R39 ;  /* 0x0000541022307816 */ /* 0x000fe20000000027 */
[----:B------:R-:W-:Y:S01]  /*8b40*/  IMAD.U32 R39, R38, 0x10000, RZ ;  /* 0x0001000026277824 */ /* 0x000fe200078e00ff */
[----:B------:R-:W-:-:S02]  /*8b50*/  SHF.R.U32.HI R46, RZ, 0x10, R37 ;  /* 0x00000010ff2e7819 */ /* 0x000fc40000011625 */
[----:B------:R-:W-:Y:S02]  /*8b60*/  SHF.R.U32.HI R51, RZ, 0x10, R31 ;  /* 0x00000010ff337819 */ /* 0x000fe4000001161f */
[----:B------:R-:W-:Y:S02]  /*8b70*/  PRMT R53, R55, 0x5410, R53 ;  /* 0x0000541037357816 */ /* 0x000fe40000000035 */
[----:B------:R-:W-:Y:S02]  /*8b80*/  LOP3.LUT R49, R49, 0xffff0000, RZ, 0xc0, !PT ;  /* 0xffff000031317812 */ /* 0x000fe400078ec0ff */
[----:B------:R-:W-:Y:S02]  /*8b90*/  PRMT R46, R34, 0x5432, R46 ;  /* 0x00005432222e7816 */ /* 0x000fe4000000002e */
[----:B------:R-:W-:Y:S01]  /*8ba0*/  PRMT R51, R54, 0x5410, R51 ;  /* 0x0000541036337816 */ /* 0x000fe20000000033 */
[----:B0-----:R-:W-:-:S05]  /*8bb0*/  VIADD R25, R14, 0xffffff80 ;  /* 0xffffff800e197836 */ /* 0x001fca0000000000 */
[----:B------:R-:W-:-:S04]  /*8bc0*/  SHF.R.S32.HI R24, RZ, 0x1f, R25 ;  /* 0x0000001fff187819 */ /* 0x000fc80000011419 */
[----:B------:R-:W-:-:S04]  /*8bd0*/  LEA.HI R24, R24, R25, RZ, 0x5 ;  /* 0x0000001918187211 */ /* 0x000fc800078f28ff */
[----:B------:R-:W-:Y:S01]  /*8be0*/  SHF.R.S32.HI R24, RZ, 0x5, R24 ;  /* 0x00000005ff187819 */ /* 0x000fe20000011418 */
[----:B--2---:R-:W-:-:S05]  /*8bf0*/  IMAD.SHL.U32 R12, R12, 0x40, RZ ;  /* 0x000000400c0c7824 */ /* 0x004fca00078e00ff */
[----:B------:R-:W-:-:S04]  /*8c00*/  LOP3.LUT R14, R12, 0x1c0, RZ, 0xc0, !PT ;  /* 0x000001c00c0e7812 */ /* 0x000fc800078ec0ff */
[----:B------:R-:W-:Y:S02]  /*8c10*/  SHF.R.U32.HI R15, RZ, 0x3, R14 ;  /* 0x00000003ff0f7819 */ /* 0x000fe4000001160e */
[C---:B------:R-:W-:Y:S02]  /*8c20*/  LOP3.LUT R13, R14.reuse, 0x38, R13, 0xf8, !PT ;  /* 0x000000380e0d7812 */ /* 0x040fe400078ef80d */
[----:B------:R-:W-:Y:S02]  /*8c30*/  LOP3.LUT R12, R14, 0x38, R16, 0xf8, !PT ;  /* 0x000000380e0c7812 */ /* 0x000fe400078ef810 */
[-C--:B------:R-:W-:Y:S02]  /*8c40*/  LOP3.LUT R13, R13, R15.reuse, RZ, 0x3c, !PT ;  /* 0x0000000f0d0d7212 */ /* 0x080fe400078e3cff */
[----:B------:R-:W-:-:S03]  /*8c50*/  LOP3.LUT R12, R12, R15, RZ, 0x3c, !PT ;  /* 0x0000000f0c0c7212 */ /* 0x000fc600078e3cff */
[C---:B------:R-:W-:Y:S02]  /*8c60*/  IMAD R25, R24.reuse, 0x200, R13 ;  /* 0x0000020018197824 */ /* 0x040fe400078e020d */
[----:B------:R-:W-:Y:S02]  /*8c70*/  IMAD R29, R24, 0x200, R12 ;  /* 0x00000200181d7824 */ /* 0x000fe400078e020c */
[--C-:B------:R-:W-:Y:S02]  /*8c80*/  IMAD R32, R25, 0x2, R2.reuse ;  /* 0x0000000219207824 */ /* 0x100fe400078e0202 */
[----:B------:R-:W-:-:S03]  /*8c90*/  IMAD R29, R29, 0x2, R2 ;  /* 0x000000021d1d7824 */ /* 0x000fc600078e0202 */
[----:B------:R-:W0:Y:S04]  /*8ca0*/  LDS.128 R24, [R32+0x8400] ;  /* 0x0084000020187984 */ /* 0x000e280000000c00 */
[----:B------:R-:W1:Y:S01]  /*8cb0*/  LDS.128 R12, [R29+0x8400] ;  /* 0x008400001d0c7984 */ /* 0x000e620000000c00 */
[C---:B0-----:R-:W-:Y:S01]  /*8cc0*/  IMAD.U32 R33, R24.reuse, 0x10000, RZ ;  /* 0x0001000018217824 */ /* 0x041fe200078e00ff */
[----:B------:R-:W-:Y:S01]  /*8cd0*/  LOP3.LUT R24, R24, 0xffff0000, RZ, 0xc0, !PT ;  /* 0xffff000018187812 */ /* 0x000fe200078ec0ff */
[C---:B------:R-:W-:Y:S01]  /*8ce0*/  IMAD.U32 R34, R25.reuse, 0x10000, RZ ;  /* 0x0001000019227824 */ /* 0x040fe200078e00ff */
[----:B------:R-:W-:Y:S01]  /*8cf0*/  LOP3.LUT R25, R25, 0xffff0000, RZ, 0xc0, !PT ;  /* 0xffff000019197812 */ /* 0x000fe200078ec0ff */
[C---:B-1----:R-:W-:Y:S02]  /*8d00*/  IMAD.U32 R20, R12.reuse, 0x10000, RZ ;  /* 0x000100000c147824 */ /* 0x042fe400078e00ff */
[C---:B------:R-:W-:Y:S01]  /*8d10*/  FMUL.FTZ R55, R33.reuse, R50 ;  /* 0x0000003221377220 */ /* 0x040fe20000410000 */
[----:B------:R-:W-:Y:S01]  /*8d20*/  FMUL.FTZ R57, R33, R39 ;  /* 0x0000002721397220 */ /* 0x000fe20000410000 */
[----:B------:R-:W-:Y:S01]  /*8d30*/  LOP3.LUT R12, R12, 0xffff0000, RZ, 0xc0, !PT ;  /* 0xffff00000c0c7812 */ /* 0x000fe200078ec0ff */
[----:B------:R-:W-:-:S02]  /*8d40*/  IMAD.U32 R21, R13, 0x10000, RZ ;  /* 0x000100000d157824 */ /* 0x000fc400078e00ff */
[----:B------:R-:W-:Y:S01]  /*8d50*/  FFMA.FTZ R55, R20, R39, -R55 ;  /* 0x0000002714377223 */ /* 0x000fe20000010837 */
[----:B------:R-:W-:Y:S01]  /*8d60*/  LOP3.LUT R33, R38, 0xffff0000, RZ, 0xc0, !PT ;  /* 0xffff000026217812 */ /* 0x000fe200078ec0ff */
[----:B------:R-:W-:Y:S01]  /*8d70*/  FMUL.FTZ R39, R24, R49 ;  /* 0x0000003118277220 */ /* 0x000fe20000410000 */
[----:B------:R-:W-:Y:S01]  /*8d80*/  FFMA.FTZ R57, R20, R50, R57 ;  /* 0x0000003214397223 */ /* 0x000fe20000010039 */
[C---:B------:R-:W-:Y:S01]  /*8d90*/  IMAD.U32 R20, R46.reuse, 0x10000, RZ ;  /* 0x000100002e147824 */ /* 0x040fe200078e00ff */
[----:B------:R-:W-:Y:S01]  /*8da0*/  LOP3.LUT R46, R46, 0xffff0000, RZ, 0xc0, !PT ;  /* 0xffff00002e2e7812 */ /* 0x000fe200078ec0ff */
[C---:B------:R-:W-:Y:S02]  /*8db0*/  IMAD.U32 R38, R51.reuse, 0x10000, RZ ;  /* 0x0001000033267824 */ /* 0x040fe400078e00ff */
[-C--:B------:R-:W-:Y:S01]  /*8dc0*/  FMUL.FTZ R59, R24, R33.reuse ;  /* 0x00000021183b7220 */ /* 0x080fe20000410000 */
[----:B------:R-:W-:Y:S01]  /*8dd0*/  FFMA.FTZ R50, R12, R33, -R39 ;  /* 0x000000210c327223 */ /* 0x000fe20000010827 */
[C---:B------:R-:W-:Y:S01]  /*8de0*/  FMUL.FTZ R33, R34.reuse, R20 ;  /* 0x0000001422217220 */ /* 0x040fe20000410000 */
[----:B------:R-:W-:Y:S01]  /*8df0*/  FMUL.FTZ R54, R34, R38 ;  /* 0x0000002622367220 */ /* 0x000fe20000410000 */
[----:B------:R-:W-:Y:S01]  /*8e00*/  LOP3.LUT R24, R51, 0xffff0000, RZ, 0xc0, !PT ;  /* 0xffff000033187812 */ /* 0x000fe200078ec0ff */
[----:B------:R-:W-:-:S02]  /*8e10*/  IMAD.U32 R36, R26, 0x10000, RZ ;  /* 0x000100001a247824 */ /* 0x000fc400078e00ff */
[----:B------:R-:W-:Y:S01]  /*8e20*/  FFMA.FTZ R38, R21, R38, R33 ;  /* 0x0000002615267223 */ /* 0x000fe20000010021 */
[----:B------:R-:W-:Y:S01]  /*8e30*/  LOP3.LUT R13, R13, 0xffff0000, RZ, 0xc0, !PT ;  /* 0xffff00000d0d7812 */ /* 0x000fe200078ec0ff */
[----:B------:R-:W-:Y:S01]  /*8e40*/  FFMA.FTZ R34, R12, R49, R59 ;  /* 0x000000310c227223 */ /* 0x000fe2000001003b */
[----:B------:R-:W-:Y:S01]  /*8e50*/  FFMA.FTZ R54, R21, R20, -R54 ;  /* 0x0000001415367223 */ /* 0x000fe20000010836 */
[----:B------:R-:W-:Y:S02]  /*8e60*/  IMAD.U32 R33, R52, 0x10000, RZ ;  /* 0x0001000034217824 */ /* 0x000fe400078e00ff */
[----:B------:R-:W-:Y:S01]  /*8e70*/  FMUL.FTZ R12, R25, R24 ;  /* 0x00000018190c7220 */ /* 0x000fe20000410000 */
[----:B------:R-:W-:Y:S02]  /*8e80*/  IMAD.U32 R21, R47, 0x10000, RZ ;  /* 0x000100002f157824 */ /* 0x000fe400078e00ff */
[----:B------:R-:W-:Y:S01]  /*8e90*/  FMUL.FTZ R56, R25, R46 ;  /* 0x0000002e19387220 */ /* 0x000fe20000410000 */
[----:B------:R-:W-:-:S02]  /*8ea0*/  IMAD.U32 R37, R27, 0x10000, RZ ;  /* 0x000100001b257824 */ /* 0x000fc400078e00ff */
[----:B------:R-:W-:Y:S01]  /*8eb0*/  FMUL.FTZ R49, R36, R33 ;  /* 0x0000002124317220 */ /* 0x000fe20000410000 */
[----:B------:R-:W-:Y:S02]  /*8ec0*/  IMAD.U32 R20, R53, 0x10000, RZ ;  /* 0x0001000035147824 */ /* 0x000fe400078e00ff */
[C---:B------:R-:W-:Y:S01]  /*8ed0*/  FFMA.FTZ R25, R13.reuse, R46, -R12 ;  /* 0x0000002e0d197223 */ /* 0x040fe2000001080c */
[----:B------:R-:W-:Y:S02]  /*8ee0*/  IMAD.U32 R30, R14, 0x10000, RZ ;  /* 0x000100000e1e7824 */ /* 0x000fe400078e00ff */
[----:B------:R-:W-:Y:S01]  /*8ef0*/  FMUL.FTZ R36, R36, R21 ;  /* 0x0000001524247220 */ /* 0x000fe20000410000 */
[----:B------:R-:W-:Y:S01]  /*8f00*/  FFMA.FTZ R39, R13, R24, R56 ;  /* 0x000000180d277223 */ /* 0x000fe20000010038 */
[----:B------:R-:W-:Y:S02]  /*8f10*/  IMAD.U32 R31, R15, 0x10000, RZ ;  /* 0x000100000f1f7824 */ /* 0x000fe400078e00ff */
[----:B------:R-:W-:Y:S01]  /*8f20*/  FMUL.FTZ R24, R37, R20 ;  /* 0x0000001425187220 */ /* 0x000fe20000410000 */
[----:B------:R-:W-:-:S02]  /*8f30*/  IMAD.U32 R12, R48, 0x10000, RZ ;  /* 0x00010000300c7824 */ /* 0x000fc400078e00ff */
[C---:B------:R-:W-:Y:S01]  /*8f40*/  FFMA.FTZ R49, R30.reuse, R21, -R49 ;  /* 0x000000151e317223 */ /* 0x040fe20000010831 */
[----:B------:R-:W-:Y:S01]  /*8f50*/  FFMA.FTZ R36, R30, R33, R36 ;  /* 0x000000211e247223 */ /* 0x000fe20000010024 */
[----:B------:R-:W-:Y:S01]  /*8f60*/  LOP3.LUT R26, R26, 0xffff0000, RZ, 0xc0, !PT ;  /* 0xffff00001a1a7812 */ /* 0x000fe200078ec0ff */
[-C--:B------:R-:W-:Y:S01]  /*8f70*/  FMUL.FTZ R46, R37, R12.reuse ;  /* 0x0000000c252e7220 */ /* 0x080fe20000410000 */
[----:B------:R-:W-:Y:S01]  /*8f80*/  FFMA.FTZ R30, R31, R12, -R24 ;  /* 0x0000000c1f1e7223 */ /* 0x000fe20000010818 */
[----:B------:R-:W-:Y:S02]  /*8f90*/  LOP3.LUT R27, R27, 0xffff0000, RZ, 0xc0, !PT ;  /* 0xffff00001b1b7812 */ /* 0x000fe400078ec0ff */
        /* <DEDUP_REMOVED lines=25> */
.L_x_1672:
[----:B------:R-:W-:Y:S05]  /*9130*/  BSYNC B1 ;  /* 0x0000000000017941 */ /* 0x000fea0003800000 */
.L_x_1671:
[----:B------:R-:W-:Y:S02]  /*9140*/  PRMT R20, R0, 0x7610, R20 ;  /* 0x0000761000147816 */ /* 0x000fe40000000014 */
[----:B------:R-:W-:Y:S01]  /*9150*/  PRMT R30, R3, 0x7610, R30 ;  /* 0x00007610031e7816 */ /* 0x000fe2000000001e */
[----:B------:R-:W-:Y:S06]  /*9160*/  @P0 BRA `(.L_x_1663) ;  /* 0x0000000400a80947 */ /* 0x000fec0003800000 */
[----:B-1----:R-:W2:Y:S01]  /*9170*/  LDL R12, [R1+0x44] ;  /* 0x00004400010c7983 */ /* 0x002ea20000100800 */
[C---:B0-----:R-:W-:Y:S02]  /*9180*/  VIADD R13, R157.reuse, 0x60 ;  /* 0x000000609d0d7836 */ /* 0x041fe40000000000 */
        /* <DEDUP_REMOVED lines=9> */
[----:B------:R-:W-:Y:S02]  /*9220*/  LOP3.LUT R0, R0, R13, RZ, 0x3c, !PT ;  /* 0x0000000d00007212 */ /* 0x000fe400078e3cff */
[----:B------:R-:W-:Y:S02]  /*9230*/  SHF.R.U64 R4, R4, 0x10, R5 ;  /* 0x0000001004047819 */ /* 0x000fe40000001205 */
[--C-:B------:R-:W-:Y:S02]  /*9240*/  SHF.R.U64 R8, R8, 0x10, R9.reuse ;  /* 0x0000001008087819 */ /* 0x100fe40000001209 */
[----:B------:R-:W-:Y:S02]  /*9250*/  SHF.R.U32.HI R9, RZ, 0x10, R9 ;  /* 0x00000010ff097819 */ /* 0x000fe40000011609 */
[----:B------:R-:W-:Y:S02]  /*9260*/  PRMT R43, R43, 0x5410, R4 ;  /* 0x000054102b2b7816 */ /* 0x000fe40000000004 */
[----:B------:R-:W-:-:S02]  /*9270*/  SHF.R.U32.HI R29, RZ, 0x10, R11 ;  /* 0x00000010ff1d7819 */ /* 0x000fc4000001160b */
[----:B------:R-:W-:Y:S01]  /*9280*/  SHF.R.U32.HI R5, RZ, 0x10, R5 ;  /* 0x00000010ff057819 */ /* 0x000fe20000011605 */
[----:B------:R-:W-:Y:S01]  /*9290*/  IMAD.U32 R32, R43, 0x10000, RZ ;  /* 0x000100002b207824 */ /* 0x000fe200078e00ff */
[----:B------:R-:W-:Y:S02]  /*92a0*/  PRMT R45, R45, 0x5410, R8 ;  /* 0x000054102d2d7816 */ /* 0x000fe40000000008 */
[----:B------:R-:W-:Y:S02]  /*92b0*/  PRMT R44, R44, 0x5410, R9 ;  /* 0x000054102c2c7816 */ /* 0x000fe40000000009 */
[----:B------:R-:W-:Y:S01]  /*92c0*/  PRMT R29, R30, 0x5410, R29 ;  /* 0x000054101e1d7816 */ /* 0x000fe2000000001d */
[----:B------:R-:W-:Y:S01]  /*92d0*/  IMAD.U32 R30, R45, 0x10000, RZ ;  /* 0x000100002d1e7824 */ /* 0x000fe200078e00ff */
[----:B------:R-:W-:Y:S02]  /*92e0*/  PRMT R42, R42, 0x5410, R5 ;  /* 0x000054102a2a7816 */ /* 0x000fe40000000005 */
[----:B------:R-:W-:-:S03]  /*92f0*/  SHF.R.U64 R21, R10, 0x10, R11 ;  /* 0x000000100a157819 */ /* 0x000fc6000000120b */
[----:B------:R-:W-:Y:S01]  /*9300*/  IMAD.U32 R34, R42, 0x10000, RZ ;  /* 0x000100002a227824 */ /* 0x000fe200078e00ff */
[----:B------:R-:W-:Y:S02]  /*9310*/  PRMT R21, R20, 0x5410, R21 ;  /* 0x0000541014157816 */ /* 0x000fe40000000015 */
[----:B------:R-:W-:Y:S02]  /*9320*/  LOP3.LUT R43, R43, 0xffff0000, RZ, 0xc0, !PT ;  /* 0xffff00002b2b7812 */ /* 0x000fe400078ec0ff */
[----:B------:R-:W-:Y:S01]  /*9330*/  LOP3.LUT R45, R45, 0xffff0000, RZ, 0xc0, !PT ;  /* 0xffff00002d2d7812 */ /* 0x000fe200078ec0ff */
[----:B--2---:R-:W-:-:S04]  /*9340*/  IMAD.IADD R3, R12, 0x1, R0 ;  /* 0x000000010c037824 */ /* 0x004fc800078e0200 */
[----:B------:R-:W-:Y:S01]  /*9350*/  IMAD R0, R3, 0x2, R2 ;  /* 0x0000000203007824 */ /* 0x000fe200078e0202 */
[----:B---3--:R-:W0:Y:S04]  /*9360*/  LDS.128 R12, [R31+0x8400] ;  /* 0x008400001f0c7984 */ /* 0x008e280000000c00 */
[----:B------:R-:W1:Y:S01]  /*9370*/  LDS.128 R24, [R0+0x8400] ;  /* 0x0084000000187984 */ /* 0x000e620000000c00 */
[--C-:B------:R-:W-:Y:S02]  /*9380*/  SHF.R.U64 R3, R6, 0x10, R7.reuse ;  /* 0x0000001006037819 */ /* 0x100fe40000001207 */
[----:B------:R-:W-:Y:S02]  /*9390*/  SHF.R.U32.HI R6, RZ, 0x10, R7 ;  /* 0x00000010ff067819 */ /* 0x000fe40000011607 */
[----:B------:R-:W-:-:S02]  /*93a0*/  PRMT R40, R40, 0x5410, R3 ;  /* 0x0000541028287816 */ /* 0x000fc40000000003 */
[----:B------:R-:W-:Y:S01]  /*93b0*/  PRMT R35, R35, 0x5410, R6 ;  /* 0x0000541023237816 */ /* 0x000fe20000000006 */
[----:B0-----:R-:W-:Y:S02]  /*93c0*/  IMAD.U32 R3, R12, 0x10000, RZ ;  /* 0x000100000c037824 */ /* 0x001fe400078e00ff */
[----:B-1----:R-:W-:-:S04]  /*93d0*/  IMAD.U32 R9, R24, 0x10000, RZ ;  /* 0x0001000018097824 */ /* 0x002fc800078e00ff */
[----:B------:R-:W-:Y:S01]  /*93e0*/  FMUL.FTZ R36, R9, R32 ;  /* 0x0000002009247220 */ /* 0x000fe20000410000 */
[----:B------:R-:W-:Y:S02]  /*93f0*/  IMAD.U32 R11, R25, 0x10000, RZ ;  /* 0x00010000190b7824 */ /* 0x000fe400078e00ff */
[-C--:B------:R-:W-:Y:S01]  /*9400*/  FMUL.FTZ R38, R9, R30.reuse ;  /* 0x0000001e09267220 */ /* 0x080fe20000410000 */
[----:B------:R-:W-:Y:S01]  /*9410*/  FFMA.FTZ R36, R3, R30, -R36 ;  /* 0x0000001e03247223 */ /* 0x000fe20000010824 */
[----:B------:R-:W-:Y:S02]  /*9420*/  IMAD.U32 R30, R44, 0x10000, RZ ;  /* 0x000100002c1e7824 */ /* 0x000fe400078e00ff */
[----:B------:R-:W-:Y:S01]  /*9430*/  FMUL.FTZ R46, R11, R34 ;  /* 0x000000220b2e7220 */ /* 0x000fe20000410000 */
[----:B------:R-:W-:Y:S02]  /*9440*/  IMAD.U32 R5, R13, 0x10000, RZ ;  /* 0x000100000d057824 */ /* 0x000fe400078e00ff */
[----:B------:R-:W-:Y:S01]  /*9450*/  FFMA.FTZ R38, R3, R32, R38 ;  /* 0x0000002003267223 */ /* 0x000fe20000010026 */
[----:B------:R-:W-:Y:S01]  /*9460*/  IMAD.U32 R20, R27, 0x10000, RZ ;  /* 0x000100001b147824 */ /* 0x000fe200078e00ff */
[----:B------:R-:W-:Y:S01]  /*9470*/  LOP3.LUT R10, R24, 0xffff0000, RZ, 0xc0, !PT ;  /* 0xffff0000180a7812 */ /* 0x000fe200078ec0ff */
[----:B------:R-:W-:-:S02]  /*9480*/  IMAD.U32 R9, R35, 0x10000, RZ ;  /* 0x0001000023097824 */ /* 0x000fc400078e00ff */
[-C--:B------:R-:W-:Y:S01]  /*9490*/  FMUL.FTZ R32, R11, R30.reuse ;  /* 0x0000001e0b207220 */ /* 0x080fe20000410000 */
[----:B------:R-:W-:Y:S02]  /*94a0*/  IMAD.U32 R3, R29, 0x10000, RZ ;  /* 0x000100001d037824 */ /* 0x000fe400078e00ff */
[----:B------:R-:W-:Y:S01]  /*94b0*/  FFMA.FTZ R46, R5, R30, -R46 ;  /* 0x0000001e052e7223 */ /* 0x000fe2000001082e */
[----:B------:R-:W-:Y:S02]  /*94c0*/  IMAD.U32 R8, R15, 0x10000, RZ ;  /* 0x000100000f087824 */ /* 0x000fe400078e00ff */
[----:B------:R-:W-:Y:S01]  /*94d0*/  FMUL.FTZ R11, R20, R9 ;  /* 0x00000009140b7220 */ /* 0x000fe20000410000 */
[----:B------:R-:W-:Y:S01]  /*94e0*/  LOP3.LUT R4, R12, 0xffff0000, RZ, 0xc0, !PT ;  /* 0xffff00000c047812 */ /* 0x000fe200078ec0ff */
[----:B------:R-:W-:Y:S01]  /*94f0*/  FMUL.FTZ R30, R20, R3 ;  /* 0x00000003141e7220 */ /* 0x000fe20000410000 */
[----:B------:R-:W-:Y:S01]  /*9500*/  FFMA.FTZ R32, R5, R34, R32 ;  /* 0x0000002205207223 */ /* 0x000fe20000010020 */
[----:B------:R-:W-:Y:S01]  /*9510*/  FMUL.FTZ R5, R10, R43 ;  /* 0x0000002b0a057220 */ /* 0x000fe20000410000 */
[C---:B------:R-:W-:Y:S01]  /*9520*/  FFMA.FTZ R20, R8.reuse, R3, -R11 ;  /* 0x0000000308147223 */ /* 0x040fe2000001080b */
[----:B------:R-:W-:Y:S01]  /*9530*/  LOP3.LUT R12, R13, 0xffff0000, RZ, 0xc0, !PT ;  /* 0xffff00000d0c7812 */ /* 0x000fe200078ec0ff */
[----:B------:R-:W-:Y:S01]  /*9540*/  FFMA.FTZ R30, R8, R9, R30 ;  /* 0x00000009081e7223 */ /* 0x000fe2000001001e */
[-C--:B------:R-:W-:Y:S01]  /*9550*/  FMUL.FTZ R11, R10, R45.reuse ;  /* 0x0000002d0a0b7220 */ /* 0x080fe20000410000 */
[C---:B------:R-:W-:Y:S01]  /*9560*/  IMAD.U32 R6, R14.reuse, 0x10000, RZ ;  /* 0x000100000e067824 */ /* 0x040fe200078e00ff */
[----:B------:R-:W-:Y:S01]  /*9570*/  LOP3.LUT R7, R14, 0xffff0000, RZ, 0xc0, !PT ;  /* 0xffff00000e077812 */ /* 0x000fe200078ec0ff */
[----:B------:R-:W-:Y:S01]  /*9580*/  IMAD.U32 R13, R26, 0x10000, RZ ;  /* 0x000100001a0d7824 */ /* 0x000fe200078e00ff */
[----:B------:R-:W-:Y:S01]  /*9590*/  LOP3.LUT R24, R25, 0xffff0000, RZ, 0xc0, !PT ;  /* 0xffff000019187812 */ /* 0x000fe200078ec0ff */
[----:B------:R-:W-:Y:S01]  /*95a0*/  FFMA.FTZ R45, R4, R45, -R5 ;  /* 0x0000002d042d7223 */ /* 0x000fe20000010805 */
[----:B------:R-:W-:Y:S01]  /*95b0*/  LOP3.LUT R9, R42, 0xffff0000, RZ, 0xc0, !PT ;  /* 0xffff00002a097812 */ /* 0x000fe200078ec0ff */
[----:B------:R-:W-:Y:S01]  /*95c0*/  IMAD.U32 R8, R40, 0x10000, RZ ;  /* 0x0001000028087824 */ /* 0x000fe200078e00ff */
[----:B------:R-:W-:Y:S01]  /*95d0*/  LOP3.LUT R14, R15, 0xffff0000, RZ, 0xc0, !PT ;  /* 0xffff00000f0e7812 */ /* 0x000fe200078ec0ff */
[----:B------:R-:W-:Y:S01]  /*95e0*/  IMAD.U32 R5, R21, 0x10000, RZ ;  /* 0x0001000015057824 */ /* 0x000fe200078e00ff */
[----:B------:R-:W-:-:S02]  /*95f0*/  LOP3.LUT R15, R26, 0xffff0000, RZ, 0xc0, !PT ;  /* 0xffff00001a0f7812 */ /* 0x000fc400078ec0ff */
[----:B------:R-:W-:Y:S01]  /*9600*/  LOP3.LUT R26, R27, 0xffff0000, RZ, 0xc0, !PT ;  /* 0xffff00001b1a7812 */ /* 0x000fe200078ec0ff */
[C---:B------:R-:W-:Y:S01]  /*9610*/  FMUL.FTZ R27, R13.reuse, R8 ;  /* 0x000000080d1b7220 */ /* 0x040fe20000410000 */
[----:B------:R-:W-:Y:S01]  /*9620*/  LOP3.LUT R3, R44, 0xffff0000, RZ, 0xc0, !PT ;  /* 0xffff00002c037812 */ /* 0x000fe200078ec0ff */
[----:B------:R-:W-:Y:S01]  /*9630*/  FMUL.FTZ R25, R24, R9 ;  /* 0x0000000918197220 */ /* 0x000fe20000410000 */
[----:B------:R-:W-:Y:S01]  /*9640*/  FFMA.FTZ R11, R4, R43, R11 ;  /* 0x0000002b040b7223 */ /* 0x000fe2000001000b */
[----:B------:R-:W-:Y:S01]  /*9650*/  FMUL.FTZ R13, R13, R5 ;  /* 0x000000050d0d7220 */ /* 0x000fe20000410000 */
[----:B------:R-:W-:Y:S02]  /*9660*/  LOP3.LUT R40, R40, 0xffff0000, RZ, 0xc0, !PT ;  /* 0xffff000028287812 */ /* 0x000fe400078ec0ff */
[----:B------:R-:W-:Y:S02]  /*9670*/  LOP3.LUT R35, R35, 0xffff0000, RZ, 0xc0, !PT ;  /* 0xffff000023237812 */ /* 0x000fe400078ec0ff */
[----:B------:R-:W-:-:S02]  /*9680*/  LOP3.LUT R4, R21, 0xffff0000, RZ, 0xc0, !PT ;  /* 0xffff000015047812 */ /* 0x000fc400078ec0ff */
[----:B------:R-:W-:Y:S01]  /*9690*/  LOP3.LUT R29, R29, 0xffff0000, RZ, 0xc0, !PT ;  /* 0xffff00001d1d7812 */ /* 0x000fe200078ec0ff */
[-C--:B------:R-:W-:Y:S01]  /*96a0*/  FMUL.FTZ R24, R24, R3.reuse ;  /* 0x0000000318187220 */ /* 0x080fe20000410000 */
[----:B------:R-:W-:Y:S01]  /*96b0*/  FFMA.FTZ R25, R12, R3, -R25 ;  /* 0x000000030c197223 */ /* 0x000fe20000010819 */
[C---:B------:R-:W-:Y:S01]  /*96c0*/  FFMA.FTZ R27, R6.reuse, R5, -R27 ;  /* 0x00000005061b7223 */ /* 0x040fe2000001081b */
[----:B------:R-:W-:Y:S01]  /*96d0*/  FFMA.FTZ R10, R6, R8, R13 ;  /* 0x00000008060a7223 */ /* 0x000fe2000001000d */
[C---:B------:R-:W-:Y:S01]  /*96e0*/  FMUL.FTZ R6, R15.reuse, R40 ;  /* 0x000000280f067220 */ /* 0x040fe20000410000 */
[C---:B------:R-:W-:Y:S01]  /*96f0*/  FMUL.FTZ R3, R26.reuse, R35 ;  /* 0x000000231a037220 */ /* 0x040fe20000410000 */
[-C--:B------:R-:W-:Y:S01]  /*9700*/  FMUL.FTZ R15, R15, R4.reuse ;  /* 0x000000040f0f7220 */ /* 0x080fe20000410000 */
[-C--:B------:R-:W-:Y:S01]  /*9710*/  FMUL.FTZ R26, R26, R29.reuse ;  /* 0x0000001d1a1a7220 */ /* 0x080fe20000410000 */
[C---:B------:R-:W-:Y:S01]  /*9720*/  FFMA.FTZ R6, R7.reuse, R4, -R6 ;  /* 0x0000000407067223 */ /* 0x040fe20000010806 */
        /* <DEDUP_REMOVED lines=14> */
.L_x_1663:
[----:B------:R-:W-:Y:S05]  /*9810*/  BSYNC B0 ;  /* 0x0000000000007941 */ /* 0x000fea0003800000 */
.L_x_1649:
[----:B------:R-:W-:Y:S01]  /*9820*/  @!PT LDS RZ, [RZ] ;  /* 0x00000000fffff984 */ /* 0x000fe20000000800 */
[----:B------:R-:W-:Y:S01]  /*9830*/  @!PT LDS RZ, [RZ] ;  /* 0x00000000fffff984 */ /* 0x000fe20000000800 */
[----:B------:R-:W-:Y:S01]  /*9840*/  @!PT LDS RZ, [RZ] ;  /* 0x00000000fffff984 */ /* 0x000fe20000000800 */
[----:B------:R-:W-:Y:S01]  /*9850*/  @!PT LDS RZ, [RZ] ;  /* 0x00000000fffff984 */ /* 0x000fe20000000800 */
[----:B------:R3:W-:Y:S06]  /*9860*/  MEMBAR.ALL.CTA ;  /* 0x0000000000007992 */ /* 0x0007ec0000008000 */
[----:B---3--:R-:W3:Y:S01]  /*9870*/  FENCE.VIEW.ASYNC.S ;  /* 0x00000000000073c6 */ /* 0x008ee20000000000 */
[----:B------:R-:W-:Y:S05]  /*9880*/  WARPSYNC.ALL ;  /* 0x0000000000007948 */ /* 0x000fea0003800000 */
[----:B---3--:R-:W-:Y:S06]  /*9890*/  BAR.SYNC.DEFER_BLOCKING 0xd, 0x180 ;  /* 0x0346000000007b1d */ /* 0x008fec0000010000 */
.L_x_1646:
[----:B-12---:R-:W-:-:S05]  /*98a0*/  IMAD.U32 R0, RZ, RZ, UR39 ;  /* 0x00000027ff007e24 */ /* 0x006fca000f8e00ff */
[----:B------:R-:W-:-:S13]  /*98b0*/  ISETP.NE.AND P0, PT, R0, 0x3, PT ;  /* 0x000000030000780c */ /* 0x000fda0003f05270 */
[----:B------:R-:W-:Y:S05]  /*98c0*/  @!P0 BRA `(.L_x_1673) ;  /* 0x0000000000048947 */ /* 0x000fea0003800000 */
[----:B------:R-:W-:Y:S01]  /*98d0*/  BPT.TRAP 0x1 ;  /* 0x000000040000795c */ /* 0x000fe20000300000 */
.L_x_1673:
[----:B------:R-:W-:Y:S01]  /*98e0*/  IMAD R14, R19, 0x8, R2 ;  /* 0x00000008130e7824 */ /* 0x000fe200078e0202 */
[----:B0--3--:R-:W-:-:S04]  /*98f0*/  SHF.L.U32 R3, R154, 0x1f, RZ ;  /* 0x0000001f9a037819 */ /* 0x009fc800000006ff */
[----:B------:R0:W1:Y:S01]  /*9900*/  SYNCS.PHASECHK.TRANS64.TRYWAIT P1, [R14+URZ+0x16830], R3 ;  /* 0x016830030e0075a7 */ /* 0x000062000802017f */
[----:B------:R-:W-:Y:S05]  /*9910*/  @!P0 BRA `(.L_x_1674) ;  /* 0x0000000000048947 */ /* 0x000fea0003800000 */
[----:B------:R-:W-:Y:S01]  /*9920*/  BPT.TRAP 0x1 ;  /* 0x000000040000795c */ /* 0x000fe20000300000 */
.L_x_1674:
[----:B------:R-:W-:Y:S01]  /*9930*/  VIADD R0, R2, 0xe400 ;  /* 0x0000e40002007836 */ /* 0x000fe20000000000 */
[----:B------:R-:W-:Y:S01]  /*9940*/  LOP3.LUT R8, R28, 0x10000, RZ, 0xfc, !PT ;  /* 0x000100001c087812 */ /* 0x000fe200078efcff */
[----:B------:R-:W-:-:S03]  /*9950*/  IMAD.MOV.U32 R9, RZ, RZ, 0x40000040 ;  /* 0x40000040ff097424 */ /* 0x000fc600078e00ff */
[----:B------:R-:W-:-:S04]  /*9960*/  SHF.R.U32.HI R0, RZ, 0x4, R0 ;  /* 0x00000004ff007819 */ /* 0x000fc80000011600 */
[----:B------:R-:W-:-:S04]  /*9970*/  LOP3.LUT R0, R0, 0x3fff, RZ, 0xc0, !PT ;  /* 0x00003fff00007812 */ /* 0x000fc800078ec0ff */
[----:B------:R-:W-:-:S05]  /*9980*/  LOP3.LUT R0, R0, 0x10000, RZ, 0xfc, !PT ;  /* 0x0001000000007812 */ /* 0x000fca00078efcff */
[----:B------:R2:W-:Y:S01]  /*9990*/  STL [R1+0x2c], R0 ;  /* 0x00002c0001007387 */ /* 0x0005e20000100800 */
[----:B-1----:R-:W-:Y:S05]  /*99a0*/  @P1 BRA `(.L_x_1675) ;  /* 0x0000000000081947 */ /* 0x002fea0003800000 */
[----:B------:R-:W1:Y:S02]  /*99b0*/  SYNCS.PHASECHK.TRANS64.TRYWAIT P1, [R14+URZ+0x16830], R3 ;  /* 0x016830030e0075a7 */ /* 0x000e64000802017f */
[----:B-1----:R-:W-:Y:S05]  /*99c0*/  @!P1 BRA `(.L_x_1676) ;  /* 0x0000015c00b89947 */ /* 0x002fea0003800000 */
.L_x_1675:
[----:B--2---:R-:W2:Y:S01]  /*99d0*/  LDL R0, [R1+0x2c] ;  /* 0x00002c0001007983 */ /* 0x004ea20000100800 */
[----:B------:R-:W-:Y:S01]  /*99e0*/  IMAD.MOV.U32 R5, RZ, RZ, 0x40000040 ;  /* 0x40000040ff057424 */ /* 0x000fe200078e00ff */
[----:B------:R-:W-:Y:S05]  /*99f0*/  WARPSYNC.ALL ;  /* 0x0000000000007948 */ /* 0x000fea0003800000 */
[C---:B------:R-:W-:Y:S01]  /*9a00*/  R2UR UR4, R8.reuse ;  /* 0x00000000080472ca */ /* 0x040fe200000e0000 */
[----:B-----5:R-:W-:Y:S01]  /*9a10*/  WARPGROUP.ARRIVE ;  /* 0x00000000000079c5 */ /* 0x020fe20000000000 */
[----:B------:R-:W-:Y:S01]  /*9a20*/  R2UR UR5, R9 ;  /* 0x00000000090572ca */ /* 0x000fe200000e0000 */
        /* <DEDUP_REMOVED lines=10> */
[----:B------:R-:W-:-:S02]  /*9ad0*/  IMAD.MOV.U32 R5, RZ, RZ, 0x40000040 ;  /* 0x40000040ff057424 */ /* 0x000fc400078e00ff */
[----:B--2---:R-:W-:-:S04]  /*9ae0*/  IMAD R4, R19, 0x400, R0 ;  /* 0x0000040013047824 */ /* 0x004fc800078e0200 */
[C---:B------:R-:W-:Y:S01]  /*9af0*/  VIADD R6, R4.reuse, 0x2 ;  /* 0x0000000204067836 */ /* 0x040fe20000000000 */
[----:B------:R-:W-:-:S13]  /*9b00*/  R2UR UR6, R4 ;  /* 0x00000000040672ca */ /* 0x000fda00000e0000 */
[----:B------:R-:W-:Y:S01]  /*9b10*/  HGMMA.64x128x16.F32.BF16 R24, gdesc[UR4], RZ, !UPT, gsb0 ;  /* 0x01e00000041879f0 */ /* 0x000fe2000c0018ff */
[----:B------:R-:W-:Y:S02]  /*9b20*/  R2UR UR4, R20 ;  /* 0x00000000140472ca */ /* 0x000fe400000e0000 */
[----:B------:R-:W-:Y:S02]  /*9b30*/  R2UR UR5, R21 ;  /* 0x00000000150572ca */ /* 0x000fe400000e0000 */
[----:B------:R-:W-:Y:S01]  /*9b40*/  R2UR UR6, R6 ;  /* 0x00000000060672ca */ /* 0x000fe200000e0000 */
[C---:B------:R-:W-:Y:S01]  /*9b50*/  VIADD R6, R4.reuse, 0x4 ;  /* 0x0000000404067836 */ /* 0x040fe20000000000 */
[----:B------:R-:W-:Y:S01]  /*9b60*/  R2UR UR7, R7 ;  /* 0x00000000070772ca */ /* 0x000fe200000e0000 */
[----:B------:R-:W-:Y:S02]  /*9b70*/  IMAD.MOV.U32 R7, RZ, RZ, 0x40000040 ;  /* 0x40000040ff077424 */ /* 0x000fe400078e00ff */
[----:B------:R-:W-:Y:S01]  /*9b80*/  VIADD R4, R4, 0x6 ;  /* 0x0000000604047836 */ /* 0x000fe20000000000 */
[----:B------:R-:W-:-:S02]  /*9b90*/  WARPGROUP.DEPBAR.LE gsb0, 0x0 ;  /* 0x00008000000079c5 */ /* 0x000fc40000010000 */
        /* <DEDUP_REMOVED lines=17> */
[----:B---3--:R-:W-:Y:S05]  /*9cb0*/  @!P0 BRA `(.L_x_1677) ;  /* 0x0000000000048947 */ /* 0x008fea0003800000 */
[----:B------:R-:W-:Y:S01]  /*9cc0*/  BPT.TRAP 0x1 ;  /* 0x000000040000795c */ /* 0x000fe20000300000 */
.L_x_1677:
[----:B------:R-:W2:Y:S01]  /*9cd0*/  LDL R4, [R1+0x30] ;  /* 0x0000300001047983 */ /* 0x000ea20000100800 */
[----:B------:R-:W3:Y:S03]  /*9ce0*/  LDC R92, c[0x0][0x448] ;  /* 0x00011200ff5c7b82 */ /* 0x000ee60000000800 */
[----:B------:R-:W2:Y:S04]  /*9cf0*/  LDL R90, [R1+0x24] ;  /* 0x00002400015a7983 */ /* 0x000ea80000100800 */
[----:B------:R-:W4:Y:S01]  /*9d00*/  LDL R93, [R1] ;  /* 0x00000000015d7983 */ /* 0x000f220000100800 */
[----:B------:R-:W5:Y:S01]  /*9d10*/  LDC.64 R10, c[0x0][0x9e0] ;  /* 0x00027800ff0a7b82 */ /* 0x000f620000000a00 */
[----:B------:R-:W-:Y:S01]  /*9d20*/  IMAD.MOV.U32 R15, RZ, RZ, -0x80 ;  /* 0xffffff80ff0f7424 */ /* 0x000fe200078e00ff */
[----:B------:R-:W-:Y:S01]  /*9d30*/  LOP3.LUT R22, R22, 0xfffffff7, RZ, 0xc0, !PT ;  /* 0xfffffff716167812 */ /* 0x000fe200078ec0ff */
[----:B------:R-:W-:Y:S01]  /*9d40*/  ULDC UR29, c[0x0][0x9dc] ;  /* 0x00027700001d7ab9 */ /* 0x000fe20000000800 */
[----:B---3--:R-:W-:-:S13]  /*9d50*/  ISETP.NE.AND P1, PT, R92, 0x1, PT ;  /* 0x000000015c00780c */ /* 0x008fda0003f25270 */
[----:B------:R-:W3:Y:S08]  /*9d60*/  @P1 LDC R0, c[0x0][0x44c] ;  /* 0x00011300ff001b82 */ /* 0x000ef00000000800 */
[----:B01----:R-:W0:Y:S01]  /*9d70*/  @P1 LDC R3, c[0x0][0x450] ;  /* 0x00011400ff031b82 */ /* 0x003e220000000800 */
[----:B------:R-:W-:Y:S01]  /*9d80*/  IMAD R15, R88, R15, 0x80 ;  /* 0x00000080580f7424 */ /* 0x000fe200078e020f */
[----:B------:R-:W-:Y:S01]  /*9d90*/  @P1 LOP3.LUT R22, R22, 0x8, RZ, 0xfc, !PT ;  /* 0x0000000816161812 */ /* 0x000fe200078efcff */
[----:B------:R-:W-:-:S02]  /*9da0*/  ULOP3.LUT UR4, URZ, UR29, URZ, 0x33, !UPT ;  /* 0x0000001d3f047292 */ /* 0x000fc4000f8e333f */
[----:B------:R-:W-:Y:S01]  /*9db0*/  IMAD.IADD R20, R156, 0x1, R15 ;  /* 0x000000019c147824 */ /* 0x000fe200078e020f */
[----:B------:R-:W-:Y:S01]  /*9dc0*/  LOP3.LUT R22, R22, 0xfffffffb, RZ, 0xc0, !PT ;  /* 0xfffffffb16167812 */ /* 0x000fe200078ec0ff */
[----:B--2---:R-:W-:-:S04]  /*9dd0*/  IMAD.IADD R21, R4, 0x1, R90 ;  /* 0x0000000104157824 */ /* 0x004fc800078e025a */
[----:B---3--:R-:W-:-:S05]  /*9de0*/  @P1 IMAD.HI.U32 R0, R21, R0, RZ ;  /* 0x0000000015001227 */ /* 0x008fca00078e00ff */
[----:B0-----:R-:W-:Y:S01]  /*9df0*/  @P1 SHF.R.U32.HI R21, RZ, R3, R0 ;  /* 0x00000003ff151219 */ /* 0x001fe20000011600 */
[----:B------:R-:W-:Y:S02]  /*9e00*/  VIADD R0, R14, 0x16840 ;  /* 0x000168400e007836 */ /* 0x000fe40000000000 */
[----:B------:R-:W-:Y:S02]  /*9e10*/  IMAD.U32 R3, RZ, RZ, UR38 ;  /* 0x00000026ff037e24 */ /* 0x000fe4000f8e00ff */
[----:B------:R-:W0:Y:S03]  /*9e20*/  SHFL.IDX PT, R91, R21, RZ, 0x1c1f ;  /* 0x001c1fff155b7589 */ /* 0x000e2600000e0000 */
[----:B------:R-:W-:Y:S01]  /*9e30*/  PRMT R0, R3, 0x654, R0 ;  /* 0x0000065403007816 */ /* 0x000fe20000000000 */
[----:B------:R-:W-:Y:S01]  /*9e40*/  VIADD R3, R15, 0x1 ;  /* 0x000000010f037836 */ /* 0x000fe20000000000 */
[----:B-----5:R-:W-:Y:S01]  /*9e50*/  ISETP.GE.AND P1, PT, R11, 0x1, PT ;  /* 0x000000010b00780c */ /* 0x020fe20003f26270 */
[C---:B----4-:R-:W-:Y:S01]  /*9e60*/  IMAD R20, R93.reuse, -0x2, R20 ;  /* 0xfffffffe5d147824 */ /* 0x050fe200078e0214 */
[----:B------:R1:W-:Y:S01]  /*9e70*/  SYNCS.ARRIVE.TRANS64.RED.A1T0 RZ, [R0+URZ], RZ ;  /* 0x000000ff00ff79a7 */ /* 0x0003e2000810043f */
[----:B------:R-:W-:-:S05]  /*9e80*/  IMAD R3, R93, -0x2, R3 ;  /* 0xfffffffe5d037824 */ /* 0x000fca00078e0203 */
[----:B------:R-:W-:-:S05]  /*9e90*/  IADD3 R3, -R155, R3, R156 ;  /* 0x000000039b037210 */ /* 0x000fca0007ffe19c */
[C---:B------:R-:W-:Y:S02]  /*9ea0*/  IMAD.IADD R7, R3.reuse, 0x1, R10 ;  /* 0x0000000103077824 */ /* 0x040fe400078e020a */
[----:B------:R-:W-:Y:S01]  /*9eb0*/  VIADD R14, R3, UR4 ;  /* 0x00000004030e7c36 */ /* 0x000fe20008000000 */
[----:B------:R-:W-:Y:S02]  /*9ec0*/  @P1 LOP3.LUT R22, R22, 0x4, RZ, 0xfc, !PT ;  /* 0x0000000416161812 */ /* 0x000fe400078efcff */
[----:B-1----:R-:W-:Y:S01]  /*9ed0*/  LEA R0, R88, 0xffffff80, 0x7 ;  /* 0xffffff8058007811 */ /* 0x002fe200078e38ff */
[----:B0-----:R-:W-:Y:S01]  /*9ee0*/  IMAD.IADD R3, R14, 0x1, R91 ;  /* 0x000000010e037824 */ /* 0x001fe200078e025b */
[----:B------:R-:W-:Y:S01]  /*9ef0*/  VIADDMNMX R6, R91, R7, R20, PT ;  /* 0x000000075b067246 */ /* 0x000fe20003800114 */
[----:B------:R-:W-:Y:S06]  /*9f00*/  @!P1 BRA `(.L_x_1678) ;  /* 0x0000000000509947 */ /* 0x000fec0003800000 */
[----:B------:R-:W-:Y:S01]  /*9f10*/  IADD3 R91, -R155, R156, R91 ;  /* 0x0000009c9b5b7210 */ /* 0x000fe20007ffe15b */
[----:B------:R-:W-:Y:S03]  /*9f20*/  BSSY B0, `(.L_x_1679) ;  /* 0x000000e000007945 */ /* 0x000fe60003800000 */
[----:B------:R-:W-:-:S13]  /*9f30*/  ISETP.GT.AND P1, PT, R91, -0x1, PT ;  /* 0xffffffff5b00780c */ /* 0x000fda0003f24270 */
        /* <DEDUP_REMOVED lines=8> */
.L_x_1680:
[----:B------:R-:W-:-:S13]  /*9fc0*/  ISETP.NE.AND P1, PT, R11, 0x1, PT ;  /* 0x000000010b00780c */ /* 0x000fda0003f25270 */
[----:B------:R-:W0:Y:S02]  /*9fd0*/  @P1 LDC.64 R4, c[0x0][0x9e8] ;  /* 0x00027a00ff041b82 */ /* 0x000e240000000a00 */
[----:B0-----:R-:W-:-:S05]  /*9fe0*/  @P1 IMAD.HI.U32 R4, R91, R4, RZ ;  /* 0x000000045b041227 */ /* 0x001fca00078e00ff */
[----:B------:R-:W-:-:S07]  /*9ff0*/  @P1 SHF.R.U32.HI R91, RZ, R5, R4 ;  /* 0x00000005ff5b1219 */ /* 0x000fce0000011604 */
.L_x_1681:
[----:B------:R-:W-:Y:S05]  /*a000*/  BSYNC B0 ;  /* 0x0000000000007941 */ /* 0x000fea0003800000 */
.L_x_1679:
[----:B------:R-:W-:-:S04]  /*a010*/  IMAD R91, R91, R11, -R0 ;  /* 0x0000000b5b5b7224 */ /* 0x000fc800078e0a00 */
[----:B------:R-:W-:-:S05]  /*a020*/  IMAD R4, R93, -0x2, R91 ;  /* 0xfffffffe5d047824 */ /* 0x000fca00078e025b */
[----:B------:R-:W-:Y:S02]  /*a030*/  VIMNMX R3, R3, R4, !PT ;  /* 0x0000000403037248 */ /* 0x000fe40007fe0100 */
[----:B------:R-:W-:-:S07]  /*a040*/  VIADDMNMX R6, R4, R11, R6, PT ;  /* 0x0000000b04067246 */ /* 0x000fce0003800106 */
.L_x_1678:
[C---:B------:R-:W-:Y:S02]  /*a050*/  ISETP.GE.AND P1, PT, R15.reuse, 0x2, PT ;  /* 0x000000020f00780c */ /* 0x040fe40003f26270 */
[----:B------:R-:W-:Y:S02]  /*a060*/  ISETP.GE.AND P6, PT, R15, 0x9, PT ;  /* 0x000000090f00780c */ /* 0x000fe40003fc6270 */
[----:B------:R-:W-:Y:S02]  /*a070*/  ISETP.GT.AND P2, PT, R3, 0x1, !P1 ;  /* 0x000000010300780c */ /* 0x000fe40004f44270 */
[----:B------:R-:W-:Y:S02]  /*a080*/  ISETP.GE.AND P3, PT, R15, 0xa, PT ;  /* 0x0000000a0f00780c */ /* 0x000fe40003f66270 */
[----:B------:R-:W-:Y:S02]  /*a090*/  ISETP.LT.OR P2, PT, R6, 0x2, P2 ;  /* 0x000000020600780c */ /* 0x000fe40001741670 */
[----:B------:R-:W-:-:S02]  /*a0a0*/  LOP3.LUT R22, R22, 0xfffffffe, RZ, 0xc0, !PT ;  /* 0xfffffffe16167812 */ /* 0x000fc400078ec0ff */
[----:B------:R-:W-:Y:S02]  /*a0b0*/  FSEL R25, R25, -INF , !P2 ;  /* 0xff80000019197808 */ /* 0x000fe40005000000 */
[----:B------:R-:W-:Y:S02]  /*a0c0*/  ISETP.GT.AND P2, PT, R3, 0x8, !P6 ;  /* 0x000000080300780c */ /* 0x000fe40007744270 */
[----:B------:R-:W-:Y:S02]  /*a0d0*/  ISETP.GE.AND P5, PT, R15, 0x1, PT ;  /* 0x000000010f00780c */ /* 0x000fe40003fa6270 */
[----:B------:R-:W-:Y:S02]  /*a0e0*/  ISETP.LT.OR P2, PT, R6, 0x9, P2 ;  /* 0x000000090600780c */ /* 0x000fe40001741670 */
[----:B------:R-:W-:Y:S02]  /*a0f0*/  @P3 LOP3.LUT R22, R22, 0x1, RZ, 0xfc, !PT ;  /* 0x0000000116163812 */ /* 0x000fe400078efcff */
[----:B------:R-:W-:-:S02]  /*a100*/  FSEL R28, R28, -INF , !P2 ;  /* 0xff8000001c1c7808 */ /* 0x000fc40005000000 */
[----:B------:R-:W-:Y:S02]  /*a110*/  ISETP.GT.AND P2, PT, R3, 0x9, !P3 ;  /* 0x000000090300780c */ /* 0x000fe40005f44270 */
        /* <DEDUP_REMOVED lines=161> */
[----:B------:R-:W-:-:S04]  /*ab30*/  ISETP.GT.AND P4, PT, R3, RZ, !P5 ;  /* 0x000000ff0300720c */ /* 0x000fc80006f84270 */
[----:B------:R-:W-:-:S04]  /*ab40*/  ISETP.LT.OR P4, PT, R6, 0x1, P4 ;  /* 0x000000010600780c */ /* 0x000fc80002781670 */
[----:B------:R-:W-:Y:S02]  /*ab50*/  FSEL R24, R24, -INF , !P4 ;  /* 0xff80000018187808 */ /* 0x000fe40006000000 */
[----:B------:R-:W-:-:S13]  /*ab60*/  ISETP.GE.AND P4, PT, R15, 0x7a, PT ;  /* 0x0000007a0f00780c */ /* 0x000fda0003f86270 */
[----:B------:R-:W-:Y:S02]  /*ab70*/  @P4 LOP3.LUT R22, R22, 0x10000000, RZ, 0xfc, !PT ;  /* 0x1000000016164812 */ /* 0x000fe400078efcff */
[----:B------:R-:W-:Y:S02]  /*ab80*/  ISETP.GT.AND P4, PT, R3, 0x79, !P4 ;  /* 0x000000790300780c */ /* 0x000fe40006784270 */
[----:B------:R-:W0:Y:S02]  /*ab90*/  SHFL.IDX PT, R3, R21, 0x1, 0x1c1f ;  /* 0x003c1f0015037f89 */ /* 0x000e2400000e0000 */
[----:B------:R-:W-:-:S04]  /*aba0*/  ISETP.LT.OR P4, PT, R6, 0x7a, P4 ;  /* 0x0000007a0600780c */ /* 0x000fc80002781670 */
[----:B------:R-:W-:Y:S02]  /*abb0*/  FSEL R85, R85, -INF , !P4 ;  /* 0xff80000055557808 */ /* 0x000fe40006000000 */
[----:B------:R-:W-:Y:S02]  /*abc0*/  ISETP.GE.AND P4, PT, R11, 0x1, PT ;  /* 0x000000010b00780c */ /* 0x000fe40003f86270 */
[----:B0-----:R-:W-:Y:S01]  /*abd0*/  VIADDMNMX R20, R3, R7, R20, PT ;  /* 0x0000000703147246 */ /* 0x001fe20003800114 */
[----:B------:R-:W-:-:S10]  /*abe0*/  IMAD.IADD R14, R14, 0x1, R3 ;  /* 0x000000010e0e7824 */ /* 0x000fd400078e0203 */
[----:B------:R-:W-:Y:S05]  /*abf0*/  @!P4 BRA `(.L_x_1682) ;  /* 0x000000000050c947 */ /* 0x000fea0003800000 */
        /* <DEDUP_REMOVED lines=11> */
.L_x_1684:
[----:B------:R-:W-:-:S13]  /*acb0*/  ISETP.NE.AND P4, PT, R11, 0x1, PT ;  /* 0x000000010b00780c */ /* 0x000fda0003f85270 */
[----:B------:R-:W0:Y:S02]  /*acc0*/  @P4 LDC.64 R4, c[0x0][0x9e8] ;  /* 0x00027a00ff044b82 */ /* 0x000e240000000a00 */
[----:B0-----:R-:W-:-:S05]  /*acd0*/  @P4 IMAD.HI.U32 R4, R3, R4, RZ ;  /* 0x0000000403044227 */ /* 0x001fca00078e00ff */
[----:B------:R-:W-:-:S07]  /*ace0*/  @P4 SHF.R.U32.HI R3, RZ, R5, R4 ;  /* 0x00000005ff034219 */ /* 0x000fce0000011604 */
.L_x_1685:
[----:B------:R-:W-:Y:S05]  /*acf0*/  BSYNC B0 ;  /* 0x0000000000007941 */ /* 0x000fea0003800000 */
.L_x_1683:
[----:B------:R-:W-:-:S04]  /*ad00*/  IMAD R0, R3, R11, -R0 ;  /* 0x0000000b03007224 */ /* 0x000fc800078e0a00 */
[----:B------:R-:W-:-:S05]  /*ad10*/  IMAD R3, R93, -0x2, R0 ;  /* 0xfffffffe5d037824 */ /* 0x000fca00078e0200 */
[----:B------:R-:W-:Y:S02]  /*ad20*/  VIMNMX R14, R14, R3, !PT ;  /* 0x000000030e0e7248 */ /* 0x000fe40007fe0100 */
[----:B------:R-:W-:-:S07]  /*ad30*/  VIADDMNMX R20, R3, R11, R20, PT ;  /* 0x0000000b03147246 */ /* 0x000fce0003800114 */
.L_x_1682:
[C---:B------:R-:W-:Y:S01]  /*ad40*/  ISETP.GT.AND P1, PT, R14.reuse, 0x1, !P1 ;  /* 0x000000010e00780c */ /* 0x040fe20004f24270 */
[----:B------:R-:W-:Y:S01]  /*ad50*/  ULDC UR30, c[0x0][0x988] ;  /* 0x00026200001e7ab9 */ /* 0x000fe20000000800 */
[----:B------:R-:W-:Y:S02]  /*ad60*/  ISETP.GT.AND P6, PT, R14, 0x8, !P6 ;  /* 0x000000080e00780c */ /* 0x000fe400077c4270 */
[C---:B------:R-:W-:Y:S02]  /*ad70*/  ISETP.LT.OR P1, PT, R20.reuse, 0x2, P1 ;  /* 0x000000021400780c */ /* 0x040fe40000f21670 */
[----:B------:R-:W-:Y:S02]  /*ad80*/  ISETP.LT.OR P6, PT, R20, 0x9, P6 ;  /* 0x000000091400780c */ /* 0x000fe400037c1670 */
[----:B------:R-:W-:Y:S02]  /*ad90*/  FSEL R27, R27, -INF , !P1 ;  /* 0xff8000001b1b7808 */ /* 0x000fe40004800000 */
[----:B------:R-:W-:-:S02]  /*ada0*/  LOP3.LUT P1, RZ, R22, 0x1, RZ, 0xc0, !PT ;  /* 0x0000000116ff7812 */ /* 0x000fc4000782c0ff */
[----:B------:R-:W-:Y:S02]  /*adb0*/  FSEL R30, R30, -INF , !P6 ;  /* 0xff8000001e1e7808 */ /* 0x000fe40007000000 */
[----:B------:R-:W-:Y:S02]  /*adc0*/  ISETP.GT.AND P1, PT, R14, 0x9, !P1 ;  /* 0x000000090e00780c */ /* 0x000fe40004f24270 */
[----:B------:R-:W-:Y:S02]  /*add0*/  LOP3.LUT P6, RZ, R22, 0x4000000, RZ, 0xc0, !PT ;  /* 0x0400000016ff7812 */ /* 0x000fe400078cc0ff */
[----:B------:R-:W-:Y:S02]  /*ade0*/  ISETP.LT.OR P1, PT, R20, 0xa, P1 ;  /* 0x0000000a1400780c */ /* 0x000fe40000f21670 */
[----:B------:R-:W-:Y:S02]  /*adf0*/  LOP3.LUT P4, RZ, R22, 0x2000000, RZ, 0xc0, !PT ;  /* 0x0200000016ff7812 */ /* 0x000fe4000788c0ff */
        /* <DEDUP_REMOVED lines=19> */
[----:B------:R-:W-:Y:S02]  /*af30*/  LOP3.LUT P6, RZ, R22, 0x8000, RZ, 0xc0, !PT ;  /* 0x0000800016ff7812 */ /* 0x000fe400078cc0ff */
[----:B------:R-:W-:Y:S02]  /*af40*/  ISETP.GT.AND P1, PT, R14, 0x19, !P1 ;  /* 0x000000190e00780c */ /* 0x000fe40004f24270 */
[----:B------:R-:W-:Y:S02]  /*af50*/  FMNMX.FTZ R0, R40, R3, !PT ;  /* 0x0000000328007209 */ /* 0x000fe40007810000 */
[----:B------:R-:W-:Y:S02]  /*af60*/  ISETP.LT.OR P1, PT, R20, 0x1a, P1 ;  /* 0x0000001a1400780c */ /* 0x000fe40000f21670 */
[----:B------:R-:W-:Y:S02]  /*af70*/  FMNMX.FTZ R3, R41, R0, !PT ;  /* 0x0000000029037209 */ /* 0x000fe40007810000 */
[----:B------:R-:W-:-:S02]  /*af80*/  FSEL R39, R39, -INF , !P1 ;  /* 0xff80000027277808 */ /* 0x000fc40004800000 */
[C---:B------:R-:W-:Y:S02]  /*af90*/  LOP3.LUT P1, RZ, R22.reuse, 0x800000, RZ, 0xc0, !PT ;  /* 0x0080000016ff7812 */ /* 0x040fe4000782c0ff */
[----:B------:R-:W-:Y:S02]  /*afa0*/  LOP3.LUT P4, RZ, R22, 0x4000, RZ, 0xc0, !PT ;  /* 0x0000400016ff7812 */ /* 0x000fe4000788c0ff */
[----:B------:R-:W-:Y:S02]  /*afb0*/  ISETP.GT.AND P1, PT, R14, 0x20, !P1 ;  /* 0x000000200e00780c */ /* 0x000fe40004f24270 */
[----:B------:R-:W-:Y:S02]  /*afc0*/  FMNMX.FTZ R0, R44, R3, !PT ;  /* 0x000000032c007209 */ /* 0x000fe40007810000 */
[----:B------:R-:W-:Y:S02]  /*afd0*/  ISETP.LT.OR P1, PT, R20, 0x21, P1 ;  /* 0x000000211400780c */ /* 0x000fe40000f21670 */
[----:B------:R-:W-:-:S02]  /*afe0*/  FMNMX.FTZ R3, R45, R0, !PT ;  /* 0x000000002d037209 */ /* 0x000fc40007810000 */
[----:B------:R-:W-:Y:S02]  /*aff0*/  FSEL R42, R42, -INF , !P1 ;  /* 0xff8000002a2a7808 */ /* 0x000fe40004800000 */
[----:B------:R-:W-:Y:S02]  /*b000*/  LOP3.LUT P1, RZ, R22, 0x400000, RZ, 0xc0, !PT ;  /* 0x0040000016ff7812 */ /* 0x000fe4000782c0ff */
[----:B------:R-:W-:Y:S02]  /*b010*/  FMNMX.FTZ R0, R48, R3, !PT ;  /* 0x0000000330007209 */ /* 0x000fe40007810000 */
[----:B------:R-:W-:Y:S02]  /*b020*/  ISETP.GT.AND P1, PT, R14, 0x21, !P1 ;  /* 0x000000210e00780c */ /* 0x000fe40004f24270 */
[----:B------:R-:W-:Y:S02]  /*b030*/  FMNMX.FTZ R3, R49, R0, !PT ;  /* 0x0000000031037209 */ /* 0x000fe40007810000 */
        /* <DEDUP_REMOVED lines=43> */
[C---:B------:R-:W-:Y:S01]  /*b2f0*/  ISETP.GT.AND P5, PT, R14.reuse, RZ, !P5 ;  /* 0x000000ff0e00720c */ /* 0x040fe20006fa4270 */
[----:B------:R-:W0:Y:S01]  /*b300*/  SHFL.BFLY PT, R3, R0, 0x2, 0x1f ;  /* 0x0c401f0000037f89 */ /* 0x000e2200000e0000 */
[----:B------:R-:W-:Y:S02]  /*b310*/  FSEL R55, R55, -INF , !P1 ;  /* 0xff80000037377808 */ /* 0x000fe40004800000 */
[----:B------:R-:W-:Y:S02]  /*b320*/  ISETP.GT.AND P1, PT, R14, 0x40, !P6 ;  /* 0x000000400e00780c */ /* 0x000fe40007724270 */
[C---:B------:R-:W-:Y:S02]  /*b330*/  ISETP.LT.OR P5, PT, R20.reuse, 0x1, P5 ;  /* 0x000000011400780c */ /* 0x040fe40002fa1670 */
[----:B------:R-:W-:Y:S02]  /*b340*/  ISETP.LT.OR P1, PT, R20, 0x41, P1 ;  /* 0x000000411400780c */ /* 0x000fe40000f21670 */
[----:B------:R-:W-:-:S02]  /*b350*/  FSEL R26, R26, -INF , !P5 ;  /* 0xff8000001a1a7808 */ /* 0x000fc40006800000 */
[----:B------:R-:W-:Y:S02]  /*b360*/  FSEL R58, R58, -INF , !P1 ;  /* 0xff8000003a3a7808 */ /* 0x000fe40004800000 */
[----:B------:R-:W-:Y:S02]  /*b370*/  ISETP.GT.AND P1, PT, R14, 0x41, !P4 ;  /* 0x000000410e00780c */ /* 0x000fe40006724270 */
[----:B------:R-:W-:Y:S02]  /*b380*/  LOP3.LUT P6, RZ, R22, 0x10, RZ, 0xc0, !PT ;  /* 0x0000001016ff7812 */ /* 0x000fe400078cc0ff */
[----:B------:R-:W-:Y:S02]  /*b390*/  ISETP.LT.OR P1, PT, R20, 0x42, P1 ;  /* 0x000000421400780c */ /* 0x000fe40000f21670 */
[----:B------:R-:W-:Y:S02]  /*b3a0*/  FMNMX.FTZ R15, R26, R27, !PT ;  /* 0x0000001b1a0f7209 */ /* 0x000fe40007810000 */
[----:B------:R-:W-:-:S02]  /*b3b0*/  FSEL R59, R59, -INF , !P1 ;  /* 0xff8000003b3b7808 */ /* 0x000fc40004800000 */
[----:B------:R-:W-:Y:S02]  /*b3c0*/  LOP3.LUT P1, RZ, R22, 0x2000, RZ, 0xc0, !PT ;  /* 0x0000200016ff7812 */ /* 0x000fe4000782c0ff */
[----:B0-----:R-:W-:Y:S02]  /*b3d0*/  FMNMX.FTZ R5, R0, R3, !PT ;  /* 0x0000000300057209 */ /* 0x001fe40007810000 */
[----:B------:R-:W-:Y:S02]  /*b3e0*/  ISETP.GT.AND P1, PT, R14, 0x48, !P1 ;  /* 0x000000480e00780c */ /* 0x000fe40004f24270 */
[----:B------:R-:W-:Y:S01]  /*b3f0*/  FMNMX.FTZ R0, R30, R15, !PT ;  /* 0x0000000f1e007209 */ /* 0x000fe20007810000 */
[----:B------:R-:W0:Y:S01]  /*b400*/  SHFL.BFLY PT, R4, R5, 0x1, 0x1f ;  /* 0x0c201f0005047f89 */ /* 0x000e2200000e0000 */
[----:B------:R-:W-:Y:S02]  /*b410*/  ISETP.LT.OR P1, PT, R20, 0x49, P1 ;  /* 0x000000491400780c */ /* 0x000fe40000f21670 */
[----:B------:R-:W-:-:S02]  /*b420*/  FMNMX.FTZ R15, R31, R0, !PT ;  /* 0x000000001f0f7209 */ /* 0x000fc40007810000 */
[----:B------:R-:W-:Y:S02]  /*b430*/  FSEL R62, R62, -INF , !P1 ;  /* 0xff8000003e3e7808 */ /* 0x000fe40004800000 */
[C---:B------:R-:W-:Y:S02]  /*b440*/  LOP3.LUT P1, RZ, R22.reuse, 0x1000, RZ, 0xc0, !PT ;  /* 0x0000100016ff7812 */ /* 0x040fe4000782c0ff */
[----:B------:R-:W-:Y:S02]  /*b450*/  LOP3.LUT P4, RZ, R22, 0x2, RZ, 0xc0, !PT ;  /* 0x0000000216ff7812 */ /* 0x000fe4000788c0ff */
        /* <DEDUP_REMOVED lines=8> */
[----:B0-----:R-:W-:-:S02]  /*b4e0*/  FMNMX.FTZ R3, R5, R4, !PT ;  /* 0x0000000405037209 */ /* 0x001fc40007810000 */
[----:B------:R-:W-:Y:S02]  /*b4f0*/  ISETP.LT.OR P1, PT, R20, 0x51, P1 ;  /* 0x000000511400780c */ /* 0x000fe40000f21670 */
[----:B------:R-:W-:Y:S01]  /*b500*/  FMNMX.FTZ R21, R39, R0, !PT ;  /* 0x0000000027157209 */ /* 0x000fe20007810000 */
[----:B------:R-:W-:Y:S01]  /*b510*/  FMUL.FTZ R4, R3, UR30 ;  /* 0x0000001e03047c20 */ /* 0x000fe20008410000 */
[----:B------:R-:W-:Y:S02]  /*b520*/  FSEL R66, R66, -INF , !P1 ;  /* 0xff80000042427808 */ /* 0x000fe40004800000 */
[----:B------:R-:W-:Y:S02]  /*b530*/  LOP3.LUT P1, RZ, R22, 0x400, RZ, 0xc0, !PT ;  /* 0x0000040016ff7812 */ /* 0x000fe4000782c0ff */
[----:B------:R-:W-:Y:S02]  /*b540*/  FMNMX.FTZ R0, R42, R21, !PT ;  /* 0x000000152a007209 */ /* 0x000fe40007810000 */
[----:B------:R-:W-:-:S02]  /*b550*/  ISETP.GT.AND P1, PT, R14, 0x51, !P1 ;  /* 0x000000510e00780c */ /* 0x000fc40004f24270 */
[----:B------:R-:W-:Y:S02]  /*b560*/  ISETP.GT.AND P2, PT, R14, 0x71, !P2 ;  /* 0x000000710e00780c */ /* 0x000fe40005744270 */
[----:B------:R-:W-:Y:S02]  /*b570*/  ISETP.LT.OR P1, PT, R20, 0x52, P1 ;  /* 0x000000521400780c */ /* 0x000fe40000f21670 */
[----:B------:R-:W-:Y:S02]  /*b580*/  ISETP.GT.AND P3, PT, R14, 0x78, !P3 ;  /* 0x000000780e00780c */ /* 0x000fe40005f64270 */
[----:B------:R-:W-:Y:S02]  /*b590*/  FSEL R67, R67, -INF , !P1 ;  /* 0xff80000043437808 */ /* 0x000fe40004800000 */
[----:B------:R-:W-:Y:S02]  /*b5a0*/  LOP3.LUT P1, RZ, R22, 0x200, RZ, 0xc0, !PT ;  /* 0x0000020016ff7812 */ /* 0x000fe4000782c0ff */
[----:B------:R-:W-:-:S02]  /*b5b0*/  ISETP.LT.OR P2, PT, R20, 0x72, P2 ;  /* 0x000000721400780c */ /* 0x000fc40001741670 */
[----:B------:R-:W-:Y:S02]  /*b5c0*/  ISETP.GT.AND P1, PT, R14, 0x58, !P1 ;  /* 0x000000580e00780c */ /* 0x000fe40004f24270 */
[C---:B------:R-:W-:Y:S02]  /*b5d0*/  ISETP.LT.OR P3, PT, R20.reuse, 0x79, P3 ;  /* 0x000000791400780c */ /* 0x040fe40001f61670 */
[----:B------:R-:W-:Y:S02]  /*b5e0*/  ISETP.LT.OR P1, PT, R20, 0x59, P1 ;  /* 0x000000591400780c */ /* 0x000fe40000f21670 */
[----:B------:R-:W-:Y:S02]  /*b5f0*/  FSEL R83, R83, -INF , !P2 ;  /* 0xff80000053537808 */ /* 0x000fe40005000000 */
[----:B------:R-:W-:Y:S02]  /*b600*/  FSEL R70, R70, -INF , !P1 ;  /* 0xff80000046467808 */ /* 0x000fe40004800000 */
[----:B------:R-:W-:-:S02]  /*b610*/  LOP3.LUT P1, RZ, R22, 0x100, RZ, 0xc0, !PT ;  /* 0x0000010016ff7812 */ /* 0x000fc4000782c0ff */
[----:B------:R-:W-:Y:S02]  /*b620*/  FSEL R86, R86, -INF , !P3 ;  /* 0xff80000056567808 */ /* 0x000fe40005800000 */
        /* <DEDUP_REMOVED lines=15> */
[----:B------:R-:W-:-:S04]  /*b720*/  ISETP.GT.AND P1, PT, R14, 0x69, !P6 ;  /* 0x000000690e00780c */ /* 0x000fc80007724270 */
[----:B------:R-:W-:-:S04]  /*b730*/  ISETP.LT.OR P1, PT, R20, 0x6a, P1 ;  /* 0x0000006a1400780c */ /* 0x000fc80000f21670 */
[----:B------:R-:W-:Y:S02]  /*b740*/  FSEL R79, R79, -INF , !P1 ;  /* 0xff8000004f4f7808 */ /* 0x000fe40004800000 */
[----:B------:R-:W-:Y:S02]  /*b750*/  ISETP.GT.AND P1, PT, R14, 0x70, !P4 ;  /* 0x000000700e00780c */ /* 0x000fe40006724270 */
[----:B------:R-:W-:Y:S02]  /*b760*/  LOP3.LUT P4, RZ, R22, 0x10000000, RZ, 0xc0, !PT ;  /* 0x1000000016ff7812 */ /* 0x000fe4000788c0ff */
[----:B------:R-:W-:-:S04]  /*b770*/  ISETP.LT.OR P1, PT, R20, 0x71, P1 ;  /* 0x000000711400780c */ /* 0x000fc80000f21670 */
[----:B------:R-:W-:Y:S02]  /*b780*/  FSEL R82, R82, -INF , !P1 ;  /* 0xff80000052527808 */ /* 0x000fe40004800000 */
[----:B------:R-:W-:-:S04]  /*b790*/  FSETP.NEU.FTZ.AND P1, PT, R3, -INF , PT ;  /* 0xff8000000300780b */ /* 0x000fc80003f3d000 */
[----:B------:R-:W-:Y:S02]  /*b7a0*/  FSEL R4, R4, RZ, P1 ;  /* 0x000000ff04047208 */ /* 0x000fe40000800000 */
[----:B------:R-:W-:Y:S02]  /*b7b0*/  ISETP.GT.AND P1, PT, R14, 0x79, !P4 ;  /* 0x000000790e00780c */ /* 0x000fe40006724270 */
[----:B------:R-:W-:Y:S01]  /*b7c0*/  ISETP.NE.AND P4, PT, R92, 0x1, PT ;  /* 0x000000015c00780c */ /* 0x000fe20003f85270 */
[--C-:B------:R-:W-:Y:S01]  /*b7d0*/  FFMA.FTZ R5, R25, UR30, -R4.reuse ;  /* 0x0000001e19057c23 */ /* 0x100fe20008010804 */
[----:B------:R-:W-:Y:S01]  /*b7e0*/  FMNMX.FTZ R25, R43, R0, !PT ;  /* 0x000000002b197209 */ /* 0x000fe20007810000 */
[--C-:B------:R-:W-:Y:S01]  /*b7f0*/  FFMA.FTZ R7, R29, UR30, -R4.reuse ;  /* 0x0000001e1d077c23 */ /* 0x100fe20008010804 */
[--C-:B------:R-:W-:Y:S01]  /*b800*/  FFMA.FTZ R33, R33, UR30, -R4.reuse ;  /* 0x0000001e21217c23 */ /* 0x100fe20008010804 */
[--C-:B------:R-:W-:Y:S01]  /*b810*/  FFMA.FTZ R37, R37, UR30, -R4.reuse ;  /* 0x0000001e25257c23 */ /* 0x100fe20008010804 */
[----:B------:R-:W-:Y:S01]  /*b820*/  FMNMX.FTZ R0, R46, R25, !PT ;  /* 0x000000192e007209 */ /* 0x000fe20007810000 */
[--C-:B------:R-:W-:Y:S01]  /*b830*/  FFMA.FTZ R41, R41, UR30, -R4.reuse ;  /* 0x0000001e29297c23 */ /* 0x100fe20008010804 */
[----:B------:R0:W-:Y:S01]  /*b840*/  MUFU.EX2 R15, R33 ;  /* 0x00000021000f7308 */ /* 0x0001e20000000800 */
[--C-:B------:R-:W-:Y:S01]  /*b850*/  FFMA.FTZ R45, R45, UR30, -R4.reuse ;  /* 0x0000001e2d2d7c23 */ /* 0x100fe20008010804 */
[----:B------:R-:W-:Y:S01]  /*b860*/  FMNMX.FTZ R25, R47, R0, !PT ;  /* 0x000000002f197209 */ /* 0x000fe20007810000 */
[--C-:B------:R-:W-:Y:S01]  /*b870*/  FFMA.FTZ R6, R57, UR30, -R4.reuse ;  /* 0x0000001e39067c23 */ /* 0x100fe20008010804 */
[----:B------:R-:W-:Y:S01]  /*b880*/  ISETP.LT.OR P1, PT, R20, 0x7a, P1 ;  /* 0x0000007a1400780c */ /* 0x000fe20000f21670 */
[--C-:B------:R-:W-:Y:S01]  /*b890*/  FFMA.FTZ R53, R53, UR30, -R4.reuse ;  /* 0x0000001e35357c23 */ /* 0x100fe20008010804 */
[----:B------:R-:W-:Y:S01]  /*b8a0*/  FMNMX.FTZ R0, R50, R25, !PT ;  /* 0x0000001932007209 */ /* 0x000fe20007810000 */
[--C-:B------:R-:W-:Y:S01]  /*b8b0*/  FFMA.FTZ R148, R24, UR30, -R4.reuse ;  /* 0x0000001e18947c23 */ /* 0x100fe20008010804 */
[----:B------:R1:W-:Y:S01]  /*b8c0*/  MUFU.EX2 R21, R37 ;  /* 0x0000002500157308 */ /* 0x0003e20000000800 */
[----:B------:R-:W-:Y:S01]  /*b8d0*/  FSEL R87, R87, -INF , !P1 ;  /* 0xff80000057577808 */ /* 0x000fe20004800000 */
[--C-:B------:R-:W-:Y:S01]  /*b8e0*/  FFMA.FTZ R150, R28, UR30, -R4.reuse ;  /* 0x0000001e1c967c23 */ /* 0x100fe20008010804 */
[----:B------:R-:W-:Y:S01]  /*b8f0*/  FMNMX.FTZ R29, R51, R0, !PT ;  /* 0x00000000331d7209 */ /* 0x000fe20007810000 */
[--C-:B------:R-:W-:Y:S01]  /*b900*/  FFMA.FTZ R49, R49, UR30, -R4.reuse ;  /* 0x0000001e31317c23 */ /* 0x100fe20008010804 */
[--C-:B------:R-:W-:Y:S01]  /*b910*/  FFMA.FTZ R144, R32, UR30, -R4.reuse ;  /* 0x0000001e20907c23 */ /* 0x100fe20008010804 */
[--C-:B------:R-:W-:Y:S01]  /*b920*/  FFMA.FTZ R146, R36, UR30, -R4.reuse ;  /* 0x0000001e24927c23 */ /* 0x100fe20008010804 */
[----:B------:R-:W-:Y:S01]  /*b930*/  FMNMX.FTZ R0, R54, R29, !PT ;  /* 0x0000001d36007209 */ /* 0x000fe20007810000 */
[----:B------:R2:W-:Y:S01]  /*b940*/  MUFU.EX2 R25, R41 ;  /* 0x0000002900197308 */ /* 0x0005e20000000800 */
        /* <DEDUP_REMOVED lines=10> */
[----:B0-----:R-:W-:Y:S01]  /*b9f0*/  FMNMX.FTZ R33, R59, R0, !PT ;  /* 0x000000003b217209 */ /* 0x001fe20007810000 */
[--C-:B------:R-:W-:Y:S01]  /*ba00*/  FFMA.FTZ R130, R68, UR30, -R4.reuse ;  /* 0x0000001e44827c23 */ /* 0x100fe20008010804 */
[--C-:B------:R-:W-:Y:S01]  /*ba10*/  FFMA.FTZ R124, R72, UR30, -R4.reuse ;  /* 0x0000001e487c7c23 */ /* 0x100fe20008010804 */
[--C-:B------:R-:W-:Y:S01]  /*ba20*/  FFMA.FTZ R126, R76, UR30, -R4.reuse ;  /* 0x0000001e4c7e7c23 */ /* 0x100fe20008010804 */
[----:B------:R-:W-:Y:S01]  /*ba30*/  FMNMX.FTZ R0, R62, R33, !PT ;  /* 0x000000213e007209 */ /* 0x000fe20007810000 */
[----:B------:R-:W-:Y:S01]  /*ba40*/  MUFU.EX2 R29, R45 ;  /* 0x0000002d001d7308 */ /* 0x000fe20000000800 */
[--C-:B------:R-:W-:Y:S01]  /*ba50*/  FFMA.FTZ R120, R80, UR30, -R4.reuse ;  /* 0x0000001e50787c23 */ /* 0x100fe20008010804 */
[----:B------:R-:W-:Y:S01]  /*ba60*/  FFMA.FTZ R122, R84, UR30, -R4 ;  /* 0x0000001e547a7c23 */ /* 0x000fe20008010804 */
[----:B------:R-:W-:-:S04]  /*ba70*/  FMNMX.FTZ R33, R63, R0, !PT ;  /* 0x000000003f217209 */ /* 0x000fc80007810000 */
[----:B------:R-:W-:Y:S01]  /*ba80*/  FMNMX.FTZ R0, R66, R33, !PT ;  /* 0x0000002142007209 */ /* 0x000fe20007810000 */
[----:B------:R-:W0:Y:S03]  /*ba90*/  MUFU.EX2 R5, R5 ;  /* 0x0000000500057308 */ /* 0x000e260000000800 */
[----:B-1----:R-:W-:-:S04]  /*baa0*/  FMNMX.FTZ R37, R67, R0, !PT ;  /* 0x0000000043257209 */ /* 0x002fc80007810000 */
[----:B------:R-:W-:Y:S01]  /*bab0*/  FMNMX.FTZ R0, R70, R37, !PT ;  /* 0x0000002546007209 */ /* 0x000fe20007810000 */
[----:B------:R-:W1:Y:S03]  /*bac0*/  MUFU.EX2 R150, R150 ;  /* 0x0000009600967308 */ /* 0x000e660000000800 */
[----:B------:R-:W-:-:S04]  /*bad0*/  FMNMX.FTZ R37, R71, R0, !PT ;  /* 0x0000000047257209 */ /* 0x000fc80007810000 */
[----:B------:R-:W-:Y:S01]  /*bae0*/  FMNMX.FTZ R0, R74, R37, !PT ;  /* 0x000000254a007209 */ /* 0x000fe20007810000 */
[----:B------:R-:W3:Y:S03]  /*baf0*/  MUFU.EX2 R7, R7 ;  /* 0x0000000700077308 */ /* 0x000ee60000000800 */
[----:B--2---:R-:W-:-:S04]  /*bb00*/  FMNMX.FTZ R41, R75, R0, !PT ;  /* 0x000000004b297209 */ /* 0x004fc80007810000 */
[----:B------:R-:W-:Y:S01]  /*bb10*/  FMNMX.FTZ R0, R78, R41, !PT ;  /* 0x000000294e007209 */ /* 0x000fe20007810000 */
[----:B------:R2:W-:Y:S03]  /*bb20*/  MUFU.EX2 R37, R53 ;  /* 0x0000003500257308 */ /* 0x0005e60000000800 */
[----:B------:R-:W-:-:S04]  /*bb30*/  FMNMX.FTZ R41, R79, R0, !PT ;  /* 0x000000004f297209 */ /* 0x000fc80007810000 */
[----:B------:R-:W-:Y:S01]  /*bb40*/  FMNMX.FTZ R0, R82, R41, !PT ;  /* 0x0000002952007209 */ /* 0x000fe20007810000 */
[----:B------:R4:W-:Y:S01]  /*bb50*/  MUFU.EX2 R33, R49 ;  /* 0x0000003100217308 */ /* 0x0009e20000000800 */
[----:B--2---:R-:W-:Y:S02]  /*bb60*/  FFMA.FTZ R53, R69, UR30, -R4 ;  /* 0x0000001e45357c23 */ /* 0x004fe40008010804 */
[----:B------:R-:W-:-:S04]  /*bb70*/  FMNMX.FTZ R45, R83, R0, !PT ;  /* 0x00000000532d7209 */ /* 0x000fc80007810000 */
[----:B------:R-:W-:Y:S01]  /*bb80*/  FMNMX.FTZ R0, R86, R45, !PT ;  /* 0x0000002d56007209 */ /* 0x000fe20007810000 */
[----:B------:R2:W-:Y:S01]  /*bb90*/  MUFU.EX2 R41, R6 ;  /* 0x0000000600297308 */ /* 0x0005e20000000800 */
[--C-:B------:R-:W-:Y:S01]  /*bba0*/  FFMA.FTZ R45, R61, UR30, -R4.reuse ;  /* 0x0000001e3d2d7c23 */ /* 0x100fe20008010804 */
[--C-:B----4-:R-:W-:Y:S01]  /*bbb0*/  FFMA.FTZ R49, R65, UR30, -R4.reuse ;  /* 0x0000001e41317c23 */ /* 0x110fe20008010804 */
[----:B------:R-:W-:Y:S01]  /*bbc0*/  FMNMX.FTZ R0, R87, R0, !PT ;  /* 0x0000000057007209 */ /* 0x000fe20007810000 */
[--C-:B------:R-:W-:Y:S01]  /*bbd0*/  FFMA.FTZ R61, R77, UR30, -R4.reuse ;  /* 0x0000001e4d3d7c23 */ /* 0x100fe20008010804 */
[----:B------:R-:W-:-:S03]  /*bbe0*/  FFMA.FTZ R65, R81, UR30, -R4 ;  /* 0x0000001e51417c23 */ /* 0x000fc60008010804 */
[----:B------:R-:W2:Y:S01]  /*bbf0*/  SHFL.BFLY PT, R57, R0, 0x2, 0x1f ;  /* 0x0c401f0000397f89 */ /* 0x000ea200000e0000 */
[----:B------:R-:W4:Y:S08]  /*bc00*/  MUFU.EX2 R144, R144 ;  /* 0x0000009000907308 */ /* 0x000f300000000800 */
[----:B------:R-:W5:Y:S08]  /*bc10*/  MUFU.EX2 R146, R146 ;  /* 0x0000009200927308 */ /* 0x000f700000000800 */
[----:B------:R-:W-:Y:S01]  /*bc20*/  MUFU.EX2 R140, R140 ;  /* 0x0000008c008c7308 */ /* 0x000fe20000000800 */
[----:B--2---:R-:W-:Y:S01]  /*bc30*/  FMNMX.FTZ R6, R0, R57, !PT ;  /* 0x0000003900067209 */ /* 0x004fe20007810000 */
[----:B------:R-:W-:-:S06]  /*bc40*/  FFMA.FTZ R57, R73, UR30, -R4 ;  /* 0x0000001e49397c23 */ /* 0x000fcc0008010804 */
[----:B------:R-:W-:Y:S01]  /*bc50*/  MUFU.EX2 R142, R142 ;  /* 0x0000008e008e7308 */ /* 0x000fe20000000800 */
[----:B------:R-:W2:Y:S07]  /*bc60*/  SHFL.BFLY PT, R69, R6, 0x1, 0x1f ;  /* 0x0c201f0006457f89 */ /* 0x000eae00000e0000 */
[----:B------:R-:W-:Y:S08]  /*bc70*/  MUFU.EX2 R136, R136 ;  /* 0x0000008800887308 */ /* 0x000ff00000000800 */
[----:B------:R-:W-:Y:S08]  /*bc80*/  MUFU.EX2 R138, R138 ;  /* 0x0000008a008a7308 */ /* 0x000ff00000000800 */
[----:B------:R-:W-:Y:S01]  /*bc90*/  MUFU.EX2 R132, R132 ;  /* 0x0000008400847308 */ /* 0x000fe20000000800 */
[----:B--2---:R-:W-:Y:S01]  /*bca0*/  FMNMX.FTZ R0, R6, R69, !PT ;  /* 0x0000004506007209 */ /* 0x004fe20007810000 */
[----:B------:R-:W-:-:S03]  /*bcb0*/  FFMA.FTZ R69, R85, UR30, -R4 ;  /* 0x0000001e55457c23 */ /* 0x000fc60008010804 */
[C---:B------:R-:W-:Y:S01]  /*bcc0*/  FSETP.NEU.FTZ.AND P1, PT, R0.reuse, -INF , PT ;  /* 0xff8000000000780b */ /* 0x040fe20003f3d000 */
[----:B------:R-:W-:Y:S02]  /*bcd0*/  FMUL.FTZ R6, R0, UR30 ;  /* 0x0000001e00067c20 */ /* 0x000fe40008410000 */
[----:B------:R-:W-:Y:S03]  /*bce0*/  MUFU.EX2 R134, R134 ;  /* 0x0000008600867308 */ /* 0x000fe60000000800 */
[----:B------:R-:W-:-:S05]  /*bcf0*/  FSEL R6, R6, RZ, P1 ;  /* 0x000000ff06067208 */ /* 0x000fca0000800000 */
[----:B------:R-:W-:Y:S01]  /*bd00*/  MUFU.EX2 R45, R45 ;  /* 0x0000002d002d7308 */ /* 0x000fe20000000800 */
[--C-:B------:R-:W-:Y:S01]  /*bd10*/  FFMA.FTZ R149, R26, UR30, -R6.reuse ;  /* 0x0000001e1a957c23 */ /* 0x100fe20008010806 */
[--C-:B------:R-:W-:Y:S01]  /*bd20*/  FFMA.FTZ R4, R27, UR30, -R6.reuse ;  /* 0x0000001e1b047c23 */ /* 0x100fe20008010806 */
[--C-:B------:R-:W-:Y:S01]  /*bd30*/  FFMA.FTZ R151, R30, UR30, -R6.reuse ;  /* 0x0000001e1e977c23 */ /* 0x100fe20008010806 */
[----:B0-----:R-:W-:Y:S01]  /*bd40*/  FADD.FTZ R27, R148, R5 ;  /* 0x00000005941b7221 */ /* 0x001fe20000010000 */
[--C-:B------:R-:W-:Y:S01]  /*bd50*/  FFMA.FTZ R14, R31, UR30, -R6.reuse ;  /* 0x0000001e1f0e7c23 */ /* 0x100fe20008010806 */
[--C-:B------:R-:W-:Y:S01]  /*bd60*/  FFMA.FTZ R145, R34, UR30, -R6.reuse ;  /* 0x0000001e22917c23 */ /* 0x100fe20008010806 */
[--C-:B------:R-:W-:Y:S01]  /*bd70*/  FFMA.FTZ R20, R35, UR30, -R6.reuse ;  /* 0x0000001e23147c23 */ /* 0x100fe20008010806 */
[----:B------:R-:W-:Y:S01]  /*bd80*/  MUFU.EX2 R149, R149 ;  /* 0x0000009500957308 */ /* 0x000fe20000000800 */
[----:B-1----:R-:W-:Y:S01]  /*bd90*/  FADD.FTZ R34, R150, R27 ;  /* 0x0000001b96227221 */ /* 0x002fe20000010000 */
[--C-:B------:R-:W-:Y:S01]  /*bda0*/  FFMA.FTZ R147, R38, UR30, -R6.reuse ;  /* 0x0000001e26937c23 */ /* 0x100fe20008010806 */
[--C-:B------:R-:W-:Y:S01]  /*bdb0*/  FFMA.FTZ R24, R39, UR30, -R6.reuse ;  /* 0x0000001e27187c23 */ /* 0x100fe20008010806 */
[----:B------:R-:W-:Y:S01]  /*bdc0*/  FFMA.FTZ R141, R42, UR30, -R6 ;  /* 0x0000001e2a8d7c23 */ /* 0x000fe20008010806 */
[----:B---3--:R-:W-:Y:S01]  /*bdd0*/  FADD.FTZ R27, R7, R34 ;  /* 0x00000022071b7221 */ /* 0x008fe20000010000 */
[----:B------:R-:W0:Y:S01]  /*bde0*/  @P4 LDC R35, c[0x0][0x44c] ;  /* 0x00011300ff234b82 */ /* 0x000e220000000800 */
[--C-:B------:R-:W-:Y:S01]  /*bdf0*/  FFMA.FTZ R26, R43, UR30, -R6.reuse ;  /* 0x0000001e2b1a7c23 */ /* 0x100fe20008010806 */
[----:B------:R-:W1:Y:S01]  /*be00*/  MUFU.EX2 R4, R4 ;  /* 0x0000000400047308 */ /* 0x000e620000000800 */
[----:B----4-:R-:W-:Y:S01]  /*be10*/  FADD.FTZ R36, R144, R27 ;  /* 0x0000001b90247221 */ /* 0x010fe20000010000 */
[--C-:B------:R-:W-:Y:S01]  /*be20*/  FFMA.FTZ R143, R46, UR30, -R6.reuse ;  /* 0x0000001e2e8f7c23 */ /* 0x100fe20008010806 */
[--C-:B------:R-:W-:Y:S01]  /*be30*/  FFMA.FTZ R28, R47, UR30, -R6.reuse ;  /* 0x0000001e2f1c7c23 */ /* 0x100fe20008010806 */
[----:B------:R-:W-:Y:S01]  /*be40*/  FFMA.FTZ R137, R50, UR30, -R6 ;  /* 0x0000001e32897c23 */ /* 0x000fe20008010806 */
[----:B------:R-:W-:Y:S01]  /*be50*/  FADD.FTZ R27, R15, R36 ;  /* 0x000000240f1b7221 */ /* 0x000fe20000010000 */
[----:B------:R-:W2:Y:S01]  /*be60*/  @P4 LDC R46, c[0x0][0x450] ;  /* 0x00011400ff2e4b82 */ /* 0x000ea20000000800 */
[--C-:B------:R-:W-:Y:S01]  /*be70*/  FFMA.FTZ R30, R51, UR30, -R6.reuse ;  /* 0x0000001e331e7c23 */ /* 0x100fe20008010806 */
[----:B------:R-:W3:Y:S01]  /*be80*/  MUFU.EX2 R151, R151 ;  /* 0x0000009700977308 */ /* 0x000ee20000000800 */
[----:B-----5:R-:W-:Y:S01]  /*be90*/  FADD.FTZ R36, R146, R27 ;  /* 0x0000001b92247221 */ /* 0x020fe20000010000 */
[--C-:B------:R-:W-:Y:S01]  /*bea0*/  FFMA.FTZ R139, R54, UR30, -R6.reuse ;  /* 0x0000001e368b7c23 */ /* 0x100fe20008010806 */
[----:B------:R-:W-:Y:S01]  /*beb0*/  FFMA.FTZ R32, R55, UR30, -R6 ;  /* 0x0000001e37207c23 */ /* 0x000fe20008010806 */
[----:B------:R-:W-:-:S02]  /*bec0*/  IMAD.MOV.U32 R42, RZ, RZ, R90 ;  /* 0x000000ffff2a7224 */ /* 0x000fc400078e005a */
[----:B------:R-:W-:Y:S01]  /*bed0*/  FADD.FTZ R31, R21, R36 ;  /* 0x00000024151f7221 */ /* 0x000fe20000010000 */
[--C-:B------:R-:W-:Y:S01]  /*bee0*/  FFMA.FTZ R133, R58, UR30, -R6.reuse ;  /* 0x0000001e3a857c23 */ /* 0x100fe20008010806 */
[----:B------:R-:W-:Y:S01]  /*bef0*/  FFMA.FTZ R34, R59, UR30, -R6 ;  /* 0x0000001e3b227c23 */ /* 0x000fe20008010806 */
[----:B------:R-:W4:Y:S01]  /*bf00*/  MUFU.EX2 R14, R14 ;  /* 0x0000000e000e7308 */ /* 0x000f220000000800 */
[----:B-1----:R-:W-:Y:S01]  /*bf10*/  FADD.FTZ R38, R149, R4 ;  /* 0x0000000495267221 */ /* 0x002fe20000010000 */
[----:B------:R-:W-:Y:S01]  /*bf20*/  FADD.FTZ R40, R140, R31 ;  /* 0x0000001f8c287221 */ /* 0x000fe20000010000 */
[--C-:B------:R-:W-:Y:S01]  /*bf30*/  FFMA.FTZ R135, R62, UR30, -R6.reuse ;  /* 0x0000001e3e877c23 */ /* 0x100fe20008010806 */
[--C-:B------:R-:W-:Y:S01]  /*bf40*/  FFMA.FTZ R36, R63, UR30, -R6.reuse ;  /* 0x0000001e3f247c23 */ /* 0x100fe20008010806 */
[----:B------:R-:W-:Y:S01]  /*bf50*/  FFMA.FTZ R129, R66, UR30, -R6 ;  /* 0x0000001e42817c23 */ /* 0x000fe20008010806 */
[----:B------:R-:W-:Y:S01]  /*bf60*/  FADD.FTZ R31, R25, R40 ;  /* 0x00000028191f7221 */ /* 0x000fe20000010000 */
[----:B0-----:R-:W-:Y:S01]  /*bf70*/  @P4 IMAD.HI.U32 R35, R90, R35, RZ ;  /* 0x000000235a234227 */ /* 0x001fe200078e00ff */
[----:B------:R-:W0:Y:S03]  /*bf80*/  MUFU.EX2 R145, R145 ;  /* 0x0000009100917308 */ /* 0x000e260000000800 */
[----:B---3--:R-:W-:Y:S01]  /*bf90*/  FADD.FTZ R27, R151, R38 ;  /* 0x00000026971b7221 */ /* 0x008fe20000010000 */
[--C-:B------:R-:W-:Y:S01]  /*bfa0*/  FFMA.FTZ R131, R70, UR30, -R6.reuse ;  /* 0x0000001e46837c23 */ /* 0x100fe20008010806 */
[--C-:B------:R-:W-:Y:S01]  /*bfb0*/  FFMA.FTZ R125, R74, UR30, -R6.reuse ;  /* 0x0000001e4a7d7c23 */ /* 0x100fe20008010806 */
[--C-:B------:R-:W-:Y:S01]  /*bfc0*/  FFMA.FTZ R75, R75, UR30, -R6.reuse ;  /* 0x0000001e4b4b7c23 */ /* 0x100fe20008010806 */
[--C-:B------:R-:W-:Y:S01]  /*bfd0*/  FFMA.FTZ R127, R78, UR30, -R6.reuse ;  /* 0x0000001e4e7f7c23 */ /* 0x100fe20008010806 */
[----:B--2---:R-:W-:Y:S01]  /*bfe0*/  @P4 SHF.R.U32.HI R42, RZ, R46, R35 ;  /* 0x0000002eff2a4219 */ /* 0x004fe20000011623 */
[--C-:B------:R-:W-:Y:S01]  /*bff0*/  FFMA.FTZ R82, R82, UR30, -R6.reuse ;  /* 0x0000001e52527c23 */ /* 0x100fe20008010806 */
[----:B------:R-:W1:Y:S01]  /*c000*/  MUFU.EX2 R20, R20 ;  /* 0x0000001400147308 */ /* 0x000e620000000800 */
[----:B----4-:R-:W-:Y:S01]  /*c010*/  FADD.FTZ R38, R14, R27 ;  /* 0x0000001b0e267221 */ /* 0x010fe20000010000 */
[--C-:B------:R-:W-:Y:S01]  /*c020*/  FFMA.FTZ R83, R83, UR30, -R6.reuse ;  /* 0x0000001e53537c23 */ /* 0x100fe20008010806 */
[--C-:B------:R-:W-:Y:S01]  /*c030*/  FFMA.FTZ R86, R86, UR30, -R6.reuse ;  /* 0x0000001e56567c23 */ /* 0x100fe20008010806 */
[----:B------:R-:W-:Y:S01]  /*c040*/  FFMA.FTZ R87, R87, UR30, -R6 ;  /* 0x0000001e57577c23 */ /* 0x000fe20008010806 */
[----:B------:R-:W-:Y:S01]  /*c050*/  F2FP.BF16.F32.PACK_AB R148, R5, R148 ;  /* 0x000000940594723e */ /* 0x000fe200000010ff */
[----:B------:R-:W-:Y:S01]  /*c060*/  IMAD.IADD R89, R89, 0x1, R42 ;  /* 0x0000000159597824 */ /* 0x000fe200078e022a */
[----:B------:R-:W-:Y:S01]  /*c070*/  F2FP.BF16.F32.PACK_AB R150, R7, R150 ;  /* 0x000000960796723e */ /* 0x000fe200000010ff */
[----:B------:R-:W2:Y:S01]  /*c080*/  MUFU.EX2 R147, R147 ;  /* 0x0000009300937308 */ /* 0x000ea20000000800 */
[----:B0-----:R-:W-:Y:S01]  /*c090*/  FADD.FTZ R27, R145, R38 ;  /* 0x00000026911b7221 */ /* 0x001fe20000010000 */
[----:B------:R-:W-:Y:S01]  /*c0a0*/  FADD.FTZ R38, R142, R31 ;  /* 0x0000001f8e267221 */ /* 0x000fe20000010000 */
[----:B------:R-:W-:Y:S01]  /*c0b0*/  ISETP.GE.AND P4, PT, R11, 0x1, PT ;  /* 0x000000010b00780c */ /* 0x000fe20003f86270 */
[----:B------:R-:W-:Y:S01]  /*c0c0*/  IMAD.IADD R10, R89, 0x1, R10 ;  /* 0x00000001590a7824 */ /* 0x000fe200078e020a */
[----:B------:R-:W-:Y:S01]  /*c0d0*/  F2FP.BF16.F32.PACK_AB R149, R4, R149 ;  /* 0x000000950495723e */ /* 0x000fe200000010ff */
[----:B------:R-:W-:Y:S01]  /*c0e0*/  FADD.FTZ R31, R29, R38 ;  /* 0x000000261d1f7221 */ /* 0x000fe20000010000 */
[----:B------:R-:W-:Y:S01]  /*c0f0*/  FFMA.FTZ R38, R67, UR30, -R6 ;  /* 0x0000001e43267c23 */ /* 0x000fe20008010806 */
[----:B------:R-:W0:Y:S01]  /*c100*/  MUFU.EX2 R24, R24 ;  /* 0x0000001800187308 */ /* 0x000e220000000800 */
[----:B-1----:R-:W-:Y:S01]  /*c110*/  FADD.FTZ R40, R20, R27 ;  /* 0x0000001b14287221 */ /* 0x002fe20000010000 */
[----:B------:R-:W-:Y:S01]  /*c120*/  FADD.FTZ R44, R136, R31 ;  /* 0x0000001f882c7221 */ /* 0x000fe20000010000 */
[----:B------:R-:W-:-:S02]  /*c130*/  F2FP.BF16.F32.PACK_AB R144, R15, R144 ;  /* 0x000000900f90723e */ /* 0x000fc400000010ff */
[----:B------:R-:W-:Y:S01]  /*c140*/  F2FP.BF16.F32.PACK_AB R146, R21, R146 ;  /* 0x000000921592723e */ /* 0x000fe200000010ff */
[----:B------:R-:W-:Y:S01]  /*c150*/  FADD.FTZ R31, R33, R44 ;  /* 0x0000002c211f7221 */ /* 0x000fe20000010000 */
[----:B------:R-:W-:Y:S01]  /*c160*/  F2FP.BF16.F32.PACK_AB R140, R25, R140 ;  /* 0x0000008c198c723e */ /* 0x000fe200000010ff */
[----:B------:R-:W1:Y:S01]  /*c170*/  MUFU.EX2 R141, R141 ;  /* 0x0000008d008d7308 */ /* 0x000e620000000800 */
[----:B--2---:R-:W-:Y:S01]  /*c180*/  FADD.FTZ R27, R147, R40 ;  /* 0x00000028931b7221 */ /* 0x004fe20000010000 */
[----:B------:R-:W-:Y:S01]  /*c190*/  FADD.FTZ R46, R138, R31 ;  /* 0x0000001f8a2e7221 */ /* 0x000fe20000010000 */
[----:B------:R-:W-:Y:S02]  /*c1a0*/  F2FP.BF16.F32.PACK_AB R142, R29, R142 ;  /* 0x0000008e1d8e723e */ /* 0x000fe400000010ff */
[----:B------:R-:W-:Y:S01]  /*c1b0*/  F2FP.BF16.F32.PACK_AB R136, R33, R136 ;  /* 0x000000882188723e */ /* 0x000fe200000010ff */
[C---:B------:R-:W-:Y:S01]  /*c1c0*/  FADD.FTZ R31, R37.reuse, R46 ;  /* 0x0000002e251f7221 */ /* 0x040fe20000010000 */
[----:B------:R-:W-:Y:S01]  /*c1d0*/  F2FP.BF16.F32.PACK_AB R138, R37, R138 ;  /* 0x0000008a258a723e */ /* 0x000fe200000010ff */
[----:B------:R-:W2:Y:S01]  /*c1e0*/  MUFU.EX2 R26, R26 ;  /* 0x0000001a001a7308 */ /* 0x000ea20000000800 */
[----:B0-----:R-:W-:Y:S01]  /*c1f0*/  FADD.FTZ R40, R24, R27 ;  /* 0x0000001b18287221 */ /* 0x001fe20000010000 */
[----:B------:R-:W-:-:S02]  /*c200*/  F2FP.BF16.F32.PACK_AB R151, R14, R151 ;  /* 0x000000970e97723e */ /* 0x000fc400000010ff */
[----:B------:R-:W-:Y:S02]  /*c210*/  F2FP.BF16.F32.PACK_AB R145, R20, R145 ;  /* 0x000000911491723e */ /* 0x000fe400000010ff */
[----:B------:R-:W-:Y:S02]  /*c220*/  F2FP.BF16.F32.PACK_AB R147, R24, R147 ;  /* 0x000000931893723e */ /* 0x000fe400000010ff */
[----:B------:R-:W0:Y:S01]  /*c230*/  MUFU.EX2 R143, R143 ;  /* 0x0000008f008f7308 */ /* 0x000e220000000800 */
[----:B-1----:R-:W-:Y:S01]  /*c240*/  FADD.FTZ R27, R141, R40 ;  /* 0x000000288d1b7221 */ /* 0x002fe20000010000 */
[----:B------:R-:W-:-:S06]  /*c250*/  FFMA.FTZ R40, R71, UR30, -R6 ;  /* 0x0000001e47287c23 */ /* 0x000fcc0008010806 */
[----:B------:R-:W1:Y:S01]  /*c260*/  MUFU.EX2 R28, R28 ;  /* 0x0000001c001c7308 */ /* 0x000e620000000800 */
[C---:B--2---:R-:W-:Y:S01]  /*c270*/  FADD.FTZ R44, R26.reuse, R27 ;  /* 0x0000001b1a2c7221 */ /* 0x044fe20000010000 */
[----:B------:R-:W-:-:S06]  /*c280*/  F2FP.BF16.F32.PACK_AB R141, R26, R141 ;  /* 0x0000008d1a8d723e */ /* 0x000fcc00000010ff */
        /* <DEDUP_REMOVED lines=85> */
[----:B-1----:R-:W-:Y:S01]  /*c7e0*/  FADD.FTZ R6, R122, R7 ;  /* 0x000000077a067221 */ /* 0x002fe20000010000 */
[C---:B--2---:R-:W-:Y:S01]  /*c7f0*/  FADD.FTZ R5, R87.reuse, R4 ;  /* 0x0000000457057221 */ /* 0x044fe20000010000 */
[----:B------:R-:W-:Y:S01]  /*c800*/  F2FP.BF16.F32.PACK_AB R123, R87, R86 ;  /* 0x00000056577b723e */ /* 0x000fe200000010ff */
[----:B------:R-:W-:Y:S02]  /*c810*/  VIADD R4, R88, 0xfffffffe ;  /* 0xfffffffe58047836 */ /* 0x000fe40000000000 */
[C---:B0-----:R-:W-:Y:S01]  /*c820*/  FADD.FTZ R6, R69.reuse, R6 ;  /* 0x0000000645067221 */ /* 0x041fe20000010000 */
[----:B------:R-:W-:Y:S01]  /*c830*/  F2FP.BF16.F32.PACK_AB R122, R69, R122 ;  /* 0x0000007a457a723e */ /* 0x000fe200000010ff */
        /* <DEDUP_REMOVED lines=12> */
.L_x_1688:
[----:B------:R-:W-:-:S13]  /*c900*/  ISETP.NE.AND P1, PT, R11, 0x1, PT ;  /* 0x000000010b00780c */ /* 0x000fda0003f25270 */
[----:B------:R-:W0:Y:S02]  /*c910*/  @P1 LDC.64 R14, c[0x0][0x9e8] ;  /* 0x00027a00ff0e1b82 */ /* 0x000e240000000a00 */
[----:B0-----:R-:W-:-:S05]  /*c920*/  @P1 IMAD.HI.U32 R14, R7, R14, RZ ;  /* 0x0000000e070e1227 */ /* 0x001fca00078e00ff */
[----:B------:R-:W-:-:S07]  /*c930*/  @P1 SHF.R.U32.HI R7, RZ, R15, R14 ;  /* 0x0000000fff071219 */ /* 0x000fce000001160e */
.L_x_1689:
[----:B------:R-:W-:Y:S05]  /*c940*/  BSYNC B0 ;  /* 0x0000000000007941 */ /* 0x000fea0003800000 */
.L_x_1687:
[----:B------:R-:W-:-:S05]  /*c950*/  IMAD R7, R7, R11, R11 ;  /* 0x0000000b07077224 */ /* 0x000fca00078e020b */
[----:B------:R-:W-:-:S07]  /*c960*/  VIMNMX R10, R10, R7, PT ;  /* 0x000000070a0a7248 */ /* 0x000fce0003fe0100 */
.L_x_1686:
[----:B------:R-:W2:Y:S01]  /*c970*/  LDL R11, [R1+0x38] ;  /* 0x00003800010b7983 */ /* 0x000ea20000100800 */
[----:B------:R-:W-:Y:S01]  /*c980*/  SHF.R.S32.HI R7, RZ, 0x1f, R10 ;  /* 0x0000001fff077819 */ /* 0x000fe2000001140a */
[----:B------:R-:W-:Y:S01]  /*c990*/  ULDC UR5, c[0x0][0x9e4] ;  /* 0x0002790000057ab9 */ /* 0x000fe20000000800 */
[----:B------:R-:W-:Y:S01]  /*c9a0*/  ULDC UR4, c[0x0][0x9e4] ;  /* 0x0002790000047ab9 */ /* 0x000fe20000000800 */
[----:B------:R-:W-:Y:S01]  /*c9b0*/  ULDC UR9, c[0x0][0x9dc] ;  /* 0x0002770000097ab9 */ /* 0x000fe20000000800 */
[----:B------:R-:W-:Y:S01]  /*c9c0*/  LEA.HI R7, R7, R10, RZ, 0x7 ;  /* 0x0000000a07077211 */ /* 0x000fe200078f38ff */
[----:B------:R-:W-:Y:S01]  /*c9d0*/  ULDC UR11, c[0x0][0x9dc] ;  /* 0x00027700000b7ab9 */ /* 0x000fe20000000800 */
[----:B------:R-:W-:Y:S01]  /*c9e0*/  ULDC UR6, c[0x0][0x988] ;  /* 0x0002620000067ab9 */ /* 0x000fe20000000800 */
[----:B------:R-:W-:Y:S01]  /*c9f0*/  ULDC UR7, c[0x0][0x988] ;  /* 0x0002620000077ab9 */ /* 0x000fe20000000800 */
[----:B------:R-:W-:Y:S01]  /*ca00*/  SHF.R.S32.HI R7, RZ, 0x7, R7 ;  /* 0x00000007ff077819 */ /* 0x000fe20000011407 */
[----:B------:R-:W-:Y:S01]  /*ca10*/  ULDC UR8, c[0x0][0x988] ;  /* 0x0002620000087ab9 */ /* 0x000fe20000000800 */
[----:B------:R-:W-:Y:S01]  /*ca20*/  ULDC UR28, c[0x0][0x9e0] ;  /* 0x00027800001c7ab9 */ /* 0x000fe20000000800 */
[----:B------:R-:W-:Y:S01]  /*ca30*/  ULDC UR10, c[0x0][0x9e0] ;  /* 0x00027800000a7ab9 */ /* 0x000fe20000000800 */
        /* <DEDUP_REMOVED lines=16> */
[----:B--2---:R-:W-:-:S04]  /*cb40*/  VIMNMX R11, R11, R7, !PT ;  /* 0x000000070b0b7248 */ /* 0x004fc80007fe0100 */
[----:B------:R-:W-:Y:S01]  /*cb50*/  ISETP.GE.AND P1, PT, R4, R11, PT ;  /* 0x0000000b0400720c */ /* 0x000fe20003f26270 */
[----:B------:R0:W-:-:S12]  /*cb60*/  STL [R1+0x20], R11 ;  /* 0x0000200b01007387 */ /* 0x0001d80000100800 */
[----:B0-----:R-:W-:Y:S05]  /*cb70*/  @!P1 BRA `(.L_x_1690) ;  /* 0x0000003000349947 */ /* 0x001fea0003800000 */
[----:B------:R-:W-:-:S07]  /*cb80*/  IMAD.MOV.U32 R119, RZ, RZ, RZ ;  /* 0x000000ffff777224 */ /* 0x000fce00078e00ff */
.L_x_1710:
[----:B------:R-:W2:Y:S01]  /*cb90*/  LDL R10, [R1+0x28] ;  /* 0x00002800010a7983 */ /* 0x000ea20000100800 */
[----:B------:R-:W-:Y:S01]  /*cba0*/  VIADD R7, R19, 0x1 ;  /* 0x0000000113077836 */ /* 0x000fe20000000000 */
[----:B------:R-:W-:Y:S05]  /*cbb0*/  YIELD ;  /* 0x0000000000007946 */ /* 0x000fea0003800000 */
[----:B------:R-:W-:-:S04]  /*cbc0*/  ISETP.NE.AND P2, PT, R7, 0x2, PT ;  /* 0x000000020700780c */ /* 0x000fc80003f45270 */
[----:B------:R-:W-:Y:S02]  /*cbd0*/  SEL R11, RZ, 0x1, P2 ;  /* 0x00000001ff0b7807 */ /* 0x000fe40001000000 */
[----:B------:R-:W-:Y:S02]  /*cbe0*/  SEL R7, R7, RZ, P2 ;  /* 0x000000ff07077207 */ /* 0x000fe40001000000 */
[----:B------:R-:W-:Y:S02]  /*cbf0*/  LOP3.LUT R20, R154, R11, RZ, 0x3c, !PT ;  /* 0x0000000b9a147212 */ /* 0x000fe400078e3cff */
[----:B--2---:R-:W-:-:S13]  /*cc00*/  ISETP.NE.AND P1, PT, R10, RZ, PT ;  /* 0x000000ff0a00720c */ /* 0x004fda0003f25270 */
[----:B------:R-:W-:Y:S05]  /*cc10*/  @P1 BRA `(.L_x_1691) ;  /* 0x0000000000301947 */ /* 0x000fea0003800000 */
[----:B------:R-:W-:Y:S05]  /*cc20*/  @!P0 BRA `(.L_x_1692) ;  /* 0x0000000000048947 */ /* 0x000fea0003800000 */
[----:B------:R-:W-:Y:S01]  /*cc30*/  BPT.TRAP 0x1 ;  /* 0x000000040000795c */ /* 0x000fe20000300000 */
.L_x_1692:
[----:B------:R-:W-:Y:S01]  /*cc40*/  IMAD R11, R7, 0x8, R2 ;  /* 0x00000008070b7824 */ /* 0x000fe200078e0202 */
[----:B------:R-:W-:-:S04]  /*cc50*/  SHF.L.U32 R10, R20, 0x1f, RZ ;  /* 0x0000001f140a7819 */ /* 0x000fc800000006ff */
[----:B------:R0:W1:Y:S01]  /*cc60*/  SYNCS.PHASECHK.TRANS64.TRYWAIT P2, [R11+URZ+0x16830], R10 ;  /* 0x0168300a0b0075a7 */ /* 0x000062000804017f */
[----:B------:R-:W-:Y:S05]  /*cc70*/  @!P0 BRA `(.L_x_1693) ;  /* 0x0000000000048947 */ /* 0x000fea0003800000 */
[----:B------:R-:W-:Y:S01]  /*cc80*/  BPT.TRAP 0x1 ;  /* 0x000000040000795c */ /* 0x000fe20000300000 */
.L_x_1693:
[----:B------:R-:W-:Y:S04]  /*cc90*/  BSSY B0, `(.L_x_1691) ;  /* 0x0000004000007945 */ /* 0x000fe80003800000 */
[----:B-1----:R-:W-:Y:S05]  /*cca0*/  @P2 BRA `(.L_x_1694) ;  /* 0x0000000000082947 */ /* 0x002fea0003800000 */
[----:B------:R-:W1:Y:S02]  /*ccb0*/  SYNCS.PHASECHK.TRANS64.TRYWAIT P2, [R11+URZ+0x16830], R10 ;  /* 0x0168300a0b0075a7 */ /* 0x000e64000804017f */
[----:B-1----:R-:W-:Y:S05]  /*ccc0*/  @!P2 BRA `(.L_x_1695) ;  /* 0x0000012c000ca947 */ /* 0x002fea0003800000 */
.L_x_1694:
[----:B------:R-:W-:Y:S05]  /*ccd0*/  BSYNC B0 ;  /* 0x0000000000007941 */ /* 0x000fea0003800000 */
.L_x_1691:
[----:B------:R-:W2:Y:S01]  /*cce0*/  LDL R14, [R1+0x2c] ;  /* 0x00002c00010e7983 */ /* 0x000ea20000100800 */
[----:B01----:R-:W0:Y:S01]  /*ccf0*/  S2R R10, SR_TID.X ;  /* 0x00000000000a7919 */ /* 0x003e220000002100 */
[----:B------:R-:W-:Y:S01]  /*cd00*/  IMAD.MOV.U32 R11, RZ, RZ, 0x40000040 ;  /* 0x40000040ff0b7424 */ /* 0x000fe200078e00ff */
[----:B------:R-:W-:Y:S05]  /*cd10*/  WARPSYNC.ALL ;  /* 0x0000000000007948 */ /* 0x000fea0003800000 */
[----:B------:R-:W-:Y:S02]  /*cd20*/  R2UR UR23, R11 ;  /* 0x000000000b1772ca */ /* 0x000fe400000e0000 */
[----:B0-----:R-:W-:-:S05]  /*cd30*/  SHF.R.U32.HI R10, RZ, 0x7, R10 ;  /* 0x00000007ff0a7819 */ /* 0x001fca000001160a */
[----:B------:R-:W-:Y:S02]  /*cd40*/  VIADD R21, R10, 0x8 ;  /* 0x000000080a157836 */ /* 0x000fe40000000000 */
[----:B------:R-:W-:-:S05]  /*cd50*/  IMAD.MOV.U32 R15, RZ, RZ, 0x40000040 ;  /* 0x40000040ff0f7424 */ /* 0x000fca00078e00ff */
[----:B------:R-:W-:Y:S01]  /*cd60*/  R2UR UR19, R15 ;  /* 0x000000000f1372ca */ /* 0x000fe200000e0000 */
[----:B------:R-:W-:Y:S01]  /*cd70*/  IMAD.MOV.U32 R25, RZ, RZ, 0x40000040 ;  /* 0x40000040ff197424 */ /* 0x000fe200078e00ff */
[----:B------:R-:W-:Y:S02]  /*cd80*/  R2UR UR12, R8 ;  /* 0x00000000080c72ca */ /* 0x000fe400000e0000 */
[----:B------:R-:W-:Y:S02]  /*cd90*/  R2UR UR13, R9 ;  /* 0x00000000090d72ca */ /* 0x000fe400000e0000 */
[C---:B------:R-:W-:Y:S02]  /*cda0*/  R2UR UR15, R25.reuse ;  /* 0x00000000190f72ca */ /* 0x040fe400000e0000 */
[----:B------:R-:W-:Y:S01]  /*cdb0*/  R2UR UR27, R25 ;  /* 0x00000000191b72ca */ /* 0x000fe200000e0000 */
[----:B------:R0:W-:Y:S01]  /*cdc0*/  BAR.SYNC.DEFER_BLOCKING R21, 0x100 ;  /* 0x000400150000751d */ /* 0x0001e20000010000 */
[----:B--2---:R-:W-:-:S04]  /*cdd0*/  IMAD R24, R7, 0x400, R14 ;  /* 0x0000040007187824 */ /* 0x004fc800078e020e */
[----:B------:R-:W-:-:S05]  /*cde0*/  VIADD R10, R24, 0x4 ;  /* 0x00000004180a7836 */ /* 0x000fca0000000000 */
[----:B------:R-:W-:Y:S02]  /*cdf0*/  R2UR UR22, R10 ;  /* 0x000000000a1672ca */ /* 0x000fe400000e0000 */
[----:B------:R-:W2:Y:S01]  /*ce00*/  LDL.64 R10, [R1+0x18] ;  /* 0x00001800010a7983 */ /* 0x000ea20000100a00 */
[----:B------:R-:W-:-:S05]  /*ce10*/  VIADD R14, R24, 0x2 ;  /* 0x00000002180e7836 */ /* 0x000fca0000000000 */
[----:B------:R-:W-:Y:S02]  /*ce20*/  R2UR UR18, R14 ;  /* 0x000000000e1272ca */ /* 0x000fe400000e0000 */
[----:B------:R-:W3:Y:S01]  /*ce30*/  LDL.64 R14, [R1+0x10] ;  /* 0x00001000010e7983 */ /* 0x000ee20000100a00 */
[C---:B------:R-:W-:Y:S01]  /*ce40*/  R2UR UR14, R24.reuse ;  /* 0x00000000180e72ca */ /* 0x040fe200000e0000 */
[----:B------:R-:W-:-:S05]  /*ce50*/  VIADD R24, R24, 0x6 ;  /* 0x0000000618187836 */ /* 0x000fca0000000000 */
[----:B------:R-:W-:Y:S02]  /*ce60*/  R2UR UR26, R24 ;  /* 0x00000000181a72ca */ /* 0x000fe400000e0000 */
[----:B------:R-:W-:-:S06]  /*ce70*/  WARPGROUP.ARRIVE ;  /* 0x00000000000079c5 */ /* 0x000fcc0000000000 */
[----:B------:R-:W-:Y:S03]  /*ce80*/  HGMMA.64x128x16.F32.BF16 R24, gdesc[UR12], RZ, !UPT, gsb0 ;  /* 0x01e000000c1879f0 */ /* 0x000fe6000c0018ff */
[----:B------:R-:W-:Y:S02]  /*ce90*/  WARPGROUP.DEPBAR.LE gsb0, 0x0 ;  /* 0x00008000000079c5 */ /* 0x000fe40000010000 */
[----:B------:R-:W-:Y:S01]  /*cea0*/  WARPGROUP.ARRIVE ;  /* 0x00000000000079c5 */ /* 0x000fe20000000000 */
[----:B--2---:R-:W-:Y:S02]  /*ceb0*/  R2UR UR16, R10 ;  /* 0x000000000a1072ca */ /* 0x004fe400000e0000 */
[----:B------:R-:W-:-:S13]  /*cec0*/  R2UR UR17, R11 ;  /* 0x000000000b1172ca */ /* 0x000fda00000e0000 */
[----:B------:R-:W-:Y:S01]  /*ced0*/  HGMMA.64x128x16.F32.BF16 R24, gdesc[UR16], R24, gsb0 ;  /* 0x01e00000101879f0 */ /* 0x000fe20008001818 */
[----:B---3--:R-:W-:Y:S02]  /*cee0*/  R2UR UR20, R14 ;  /* 0x000000000e1472ca */ /* 0x008fe400000e0000 */
        /* <DEDUP_REMOVED lines=13> */
.L_x_1697:
[----:B------:R-:W-:Y:S01]  /*cfc0*/  SHF.L.U32 R10, R154, 0x1f, RZ ;  /* 0x0000001f9a0a7819 */ /* 0x000fe200000006ff */
[----:B------:R-:W-:-:S04]  /*cfd0*/  IMAD R11, R19, 0x8, R2 ;  /* 0x00000008130b7824 */ /* 0x000fc800078e0202 */
[----:B------:R0:W1:Y:S01]  /*cfe0*/  SYNCS.PHASECHK.TRANS64.TRYWAIT P1, [R11+URZ+0x16850], R10 ;  /* 0x0168500a0b0075a7 */ /* 0x000062000802017f */
[----:B------:R-:W-:Y:S05]  /*cff0*/  @!P0 BRA `(.L_x_1698) ;  /* 0x0000000000048947 */ /* 0x000fea0003800000 */
[----:B------:R-:W-:Y:S01]  /*d000*/  BPT.TRAP 0x1 ;  /* 0x000000040000795c */ /* 0x000fe20000300000 */
.L_x_1698:
[----:B-1----:R-:W-:Y:S05]  /*d010*/  @P1 BRA `(.L_x_1696) ;  /* 0x0000000000081947 */ /* 0x002fea0003800000 */
[----:B------:R-:W1:Y:S02]  /*d020*/  SYNCS.PHASECHK.TRANS64.TRYWAIT P1, [R11+URZ+0x16850], R10 ;  /* 0x0168500a0b0075a7 */ /* 0x000e64000802017f */
[----:B-1----:R-:W-:Y:S05]  /*d030*/  @!P1 BRA `(.L_x_1699) ;  /* 0x0000012800449947 */ /* 0x002fea0003800000 */
.L_x_1696:
[----:B01----:R-:W-:Y:S01]  /*d040*/  VIADD R10, R2, 0x400 ;  /* 0x00000400020a7836 */ /* 0x003fe20000000000 */
[----:B------:R-:W-:Y:S05]  /*d050*/  WARPSYNC.ALL ;  /* 0x0000000000007948 */ /* 0x000fea0003800000 */
[----:B------:R-:W-:Y:S01]  /*d060*/  SHF.R.U32.HI R10, RZ, 0x4, R10 ;  /* 0x00000004ff0a7819 */ /* 0x000fe2000001160a */
[----:B------:R-:W-:Y:S01]  /*d070*/  IMAD.MOV.U32 R11, RZ, RZ, 0x40000040 ;  /* 0x40000040ff0b7424 */ /* 0x000fe200078e00ff */
[----:B------:R-:W-:Y:S01]  /*d080*/  WARPGROUP.ARRIVE ;  /* 0x00000000000079c5 */ /* 0x000fe20000000000 */
[----:B------:R-:W-:Y:S01]  /*d090*/  IMAD.MOV.U32 R15, RZ, RZ, 0x40000040 ;  /* 0x40000040ff0f7424 */ /* 0x000fe200078e00ff */
[----:B------:R-:W-:-:S04]  /*d0a0*/  LOP3.LUT R10, R10, 0x3fff, RZ, 0xc0, !PT ;  /* 0x00003fff0a0a7812 */ /* 0x000fc800078ec0ff */
[----:B------:R-:W0:Y:S01]  /*d0b0*/  S2R R154, SR_TID.X ;  /* 0x00000000009a7919 */ /* 0x000e220000002100 */
        /* <DEDUP_REMOVED lines=10> */
[----:B0-----:R-:W-:Y:S02]  /*d160*/  SHF.R.U32.HI R21, RZ, 0x7, R154 ;  /* 0x00000007ff157819 */ /* 0x001fe4000001169a */
[----:B------:R-:W-:Y:S01]  /*d170*/  ISETP.GE.U32.AND P1, PT, R154, 0x180, PT ;  /* 0x000001809a00780c */ /* 0x000fe20003f26070 */
        /* <DEDUP_REMOVED lines=37> */
[----:B------:R-:W-:Y:S01]  /*d3d0*/  R2UR UR14, R10 ;  /* 0x000000000a0e72ca */ /* 0x000fe200000e0000 */
[----:B------:R-:W-:Y:S01]  /*d3e0*/  VIADD R10, R21, 0x9 ;  /* 0x00000009150a7836 */ /* 0x000fe20000000000 */
[----:B------:R-:W-:-:S04]  /*d3f0*/  R2UR UR15, R11 ;  /* 0x000000000b0f72ca */ /* 0x000fc800000e0000 */
[----:B------:R-:W-:Y:S01]  /*d400*/  SEL R10, R10, 0x9, !P1 ;  /* 0x000000090a0a7807 */ /* 0x000fe20004800000 */
[----:B------:R-:W-:Y:S02]  /*d410*/  WARPGROUP.DEPBAR.LE gsb0, 0x0 ;  /* 0x00008000000079c5 */ /* 0x000fe40000010000 */
[----:B------:R-:W-:-:S06]  /*d420*/  WARPGROUP.ARRIVE ;  /* 0x00000000000079c5 */ /* 0x000fcc0000000000 */
[----:B------:R-:W-:Y:S03]  /*d430*/  HGMMA.64x64x16.F32.BF16 R88, R120, gdesc[UR12].tnspB, R88, gsb0 ;  /* 0x40e0000c78587df0 */ /* 0x000fe60008001858 */
[----:B------:R-:W-:Y:S02]  /*d440*/  WARPGROUP.DEPBAR.LE gsb0, 0x0 ;  /* 0x00008000000079c5 */ /* 0x000fe40000010000 */
[----:B------:R0:W-:Y:S06]  /*d450*/  BAR.ARV R10, 0x100 ;  /* 0x0004000a0000751d */ /* 0x0001ec0000002000 */
[----:B------:R-:W-:Y:S05]  /*d460*/  @!P0 BRA `(.L_x_1700) ;  /* 0x0000000000048947 */ /* 0x000fea0003800000 */
[----:B------:R-:W-:Y:S01]  /*d470*/  BPT.TRAP 0x1 ;  /* 0x000000040000795c */ /* 0x000fe20000300000 */
.L_x_1700:
[----:B------:R-:W2:Y:S01]  /*d480*/  LDL R15, [R1+0x24] ;  /* 0x00002400010f7983 */ /* 0x000ea20000100800 */
[----:B0-----:R-:W0:Y:S03]  /*d490*/  LDC R10, c[0x0][0x448] ;  /* 0x00011200ff0a7b82 */ /* 0x001e260000000800 */
[----:B------:R-:W2:Y:S04]  /*d4a0*/  LDL R14, [R1+0x30] ;  /* 0x00003000010e7983 */ /* 0x000ea80000100800 */
[----:B------:R-:W3:Y:S01]  /*d4b0*/  LDL R125, [R1] ;  /* 0x00000000017d7983 */ /* 0x000ee20000100800 */
[----:B0-----:R-:W-:-:S13]  /*d4c0*/  ISETP.NE.AND P1, PT, R10, 0x1, PT ;  /* 0x000000010a00780c */ /* 0x001fda0003f25270 */
[----:B------:R-:W0:Y:S08]  /*d4d0*/  @P1 LDC R11, c[0x0][0x44c] ;  /* 0x00011300ff0b1b82 */ /* 0x000e300000000800 */
[----:B------:R-:W1:Y:S01]  /*d4e0*/  @P1 LDC R10, c[0x0][0x450] ;  /* 0x00011400ff0a1b82 */ /* 0x000e620000000800 */
[----:B------:R-:W-:Y:S01]  /*d4f0*/  LOP3.LUT P3, RZ, R22, 0x4, RZ, 0xc0, !PT ;  /* 0x0000000416ff7812 */ /* 0x000fe2000786c0ff */
[----:B------:R-:W-:-:S02]  /*d500*/  UMOV UR29, UR9 ;  /* 0x00000009001d7c82 */ /* 0x000fc40008000000 */
[----:B------:R-:W-:Y:S01]  /*d510*/  ULOP3.LUT UR12, URZ, UR29, URZ, 0x33, !UPT ;  /* 0x0000001d3f0c7292 */ /* 0x000fe2000f8e333f */
[----:B--2---:R-:W-:-:S04]  /*d520*/  IMAD.IADD R120, R14, 0x1, R15 ;  /* 0x000000010e787824 */ /* 0x004fc800078e020f */
[----:B0-----:R-:W-:-:S05]  /*d530*/  @P1 IMAD.HI.U32 R11, R120, R11, RZ ;  /* 0x0000000b780b1227 */ /* 0x001fca00078e00ff */
[----:B-1----:R-:W-:Y:S01]  /*d540*/  @P1 SHF.R.U32.HI R120, RZ, R10, R11 ;  /* 0x0000000aff781219 */ /* 0x002fe2000001160b */
[----:B------:R-:W-:Y:S02]  /*d550*/  IMAD R10, R7, 0x8, R2 ;  /* 0x00000008070a7824 */ /* 0x000fe400078e0202 */
[----:B------:R-:W-:Y:S02]  /*d560*/  IMAD.U32 R11, RZ, RZ, UR38 ;  /* 0x00000026ff0b7e24 */ /* 0x000fe4000f8e00ff */
[----:B------:R-:W-:-:S05]  /*d570*/  VIADD R10, R10, 0x16840 ;  /* 0x000168400a0a7836 */ /* 0x000fca0000000000 */
[----:B------:R-:W-:Y:S01]  /*d580*/  PRMT R10, R11, 0x654, R10 ;  /* 0x000006540b0a7816 */ /* 0x000fe2000000000a */
[----:B------:R-:W0:Y:S03]  /*d590*/  SHFL.IDX PT, R121, R120, RZ, 0x1c1f ;  /* 0x001c1fff78797589 */ /* 0x000e2600000e0000 */
[----:B------:R1:W-:Y:S02]  /*d5a0*/  SYNCS.ARRIVE.TRANS64.RED.A1T0 RZ, [R10+URZ], RZ ;  /* 0x000000ff0aff79a7 */ /* 0x0003e4000810043f */
[----:B-1----:R-:W-:-:S05]  /*d5b0*/  IMAD.SHL.U32 R10, R4, 0x80, RZ ;  /* 0x00000080040a7824 */ /* 0x002fca00078e00ff */
[----:B------:R-:W-:-:S05]  /*d5c0*/  IADD3 R11, -R10, 0x1, RZ ;  /* 0x000000010a0b7810 */ /* 0x000fca0007ffe1ff */
[----:B---3--:R-:W-:-:S05]  /*d5d0*/  IMAD R11, R125, -0x2, R11 ;  /* 0xfffffffe7d0b7824 */ /* 0x008fca00078e020b */
[----:B------:R-:W-:-:S05]  /*d5e0*/  IADD3 R15, -R155, R11, R156 ;  /* 0x0000000b9b0f7210 */ /* 0x000fca0007ffe19c */
[C---:B------:R-:W-:Y:S02]  /*d5f0*/  VIADD R21, R15.reuse, UR28 ;  /* 0x0000001c0f157c36 */ /* 0x040fe40008000000 */
[----:B------:R-:W-:Y:S02]  /*d600*/  VIADD R15, R15, UR12 ;  /* 0x0000000c0f0f7c36 */ /* 0x000fe40008000000 */
[--C-:B0-----:R-:W-:Y:S02]  /*d610*/  IMAD.IADD R14, R21, 0x1, R121.reuse ;  /* 0x00000001150e7824 */ /* 0x101fe400078e0279 */
[----:B------:R-:W-:Y:S01]  /*d620*/  IMAD.IADD R11, R15, 0x1, R121 ;  /* 0x000000010f0b7824 */ /* 0x000fe200078e0279 */
[----:B------:R-:W-:Y:S06]  /*d630*/  @!P3 BRA `(.L_x_1701) ;  /* 0x000000000058b947 */ /* 0x000fec0003800000 */
[----:B------:R-:W-:Y:S01]  /*d640*/  IADD3 R121, -R155, R156, R121 ;  /* 0x0000009c9b797210 */ /* 0x000fe20007ffe179 */
[----:B------:R-:W-:Y:S03]  /*d650*/  BSSY B0, `(.L_x_1702) ;  /* 0x0000010000007945 */ /* 0x000fe60003800000 */
        /* <DEDUP_REMOVED lines=10> */
.L_x_1703:
[----:B------:R-:W-:-:S05]  /*d700*/  IMAD.U32 R124, RZ, RZ, UR5 ;  /* 0x00000005ff7c7e24 */ /* 0x000fca000f8e00ff */
[----:B------:R-:W-:-:S13]  /*d710*/  ISETP.NE.AND P1, PT, R124, 0x1, PT ;  /* 0x000000017c00780c */ /* 0x000fda0003f25270 */
[----:B------:R-:W0:Y:S02]  /*d720*/  @P1 LDC.64 R122, c[0x0][0x9e8] ;  /* 0x00027a00ff7a1b82 */ /* 0x000e240000000a00 */
[----:B0-----:R-:W-:-:S05]  /*d730*/  @P1 IMAD.HI.U32 R122, R121, R122, RZ ;  /* 0x0000007a797a1227 */ /* 0x001fca00078e00ff */
[----:B------:R-:W-:-:S07]  /*d740*/  @P1 SHF.R.U32.HI R121, RZ, R123, R122 ;  /* 0x0000007bff791219 */ /* 0x000fce000001167a */
.L_x_1704:
[----:B------:R-:W-:Y:S05]  /*d750*/  BSYNC B0 ;  /* 0x0000000000007941 */ /* 0x000fea0003800000 */
.L_x_1702:
[----:B------:R-:W-:-:S04]  /*d760*/  IMAD R121, R121, R124, -R10 ;  /* 0x0000007c79797224 */ /* 0x000fc800078e0a0a */
[----:B------:R-:W-:-:S05]  /*d770*/  IMAD R121, R125, -0x2, R121 ;  /* 0xfffffffe7d797824 */ /* 0x000fca00078e0279 */
[----:B------:R-:W-:Y:S02]  /*d780*/  VIMNMX R11, R11, R121, !PT ;  /* 0x000000790b0b7248 */ /* 0x000fe40007fe0100 */
[----:B------:R-:W-:-:S07]  /*d790*/  VIADDMNMX R14, R121, R124, R14, PT ;  /* 0x0000007c790e7246 */ /* 0x000fce000380010e */
.L_x_1701:
[----:B------:R-:W-:Y:S01]  /*d7a0*/  ISETP.GT.AND P5, PT, R4, -0x1, PT ;  /* 0xffffffff0400780c */ /* 0x000fe20003fa4270 */
[----:B------:R-:W0:Y:S03]  /*d7b0*/  SHFL.IDX PT, R120, R120, 0x1, 0x1c1f ;  /* 0x003c1f0078787f89 */ /* 0x000e2600000e0000 */
[C---:B------:R-:W-:Y:S02]  /*d7c0*/  ISETP.GT.AND P2, PT, R11.reuse, RZ, P5 ;  /* 0x000000ff0b00720c */ /* 0x040fe40002f44270 */
[----:B------:R-:W-:Y:S02]  /*d7d0*/  ISETP.GT.AND P1, PT, R11, 0x1, P5 ;  /* 0x000000010b00780c */ /* 0x000fe40002f24270 */
[C---:B------:R-:W-:Y:S02]  /*d7e0*/  ISETP.LT.OR P2, PT, R14.reuse, 0x1, P2 ;  /* 0x000000010e00780c */ /* 0x040fe40001741670 */
[----:B------:R-:W-:-:S02]  /*d7f0*/  ISETP.LT.OR P1, PT, R14, 0x2, P1 ;  /* 0x000000020e00780c */ /* 0x000fc40000f21670 */
[----:B------:R-:W-:Y:S02]  /*d800*/  FSEL R24, R24, -INF , !P2 ;  /* 0xff80000018187808 */ /* 0x000fe40005000000 */
[----:B------:R-:W-:Y:S02]  /*d810*/  FSEL R25, R25, -INF , !P1 ;  /* 0xff80000019197808 */ /* 0x000fe40004800000 */
[C---:B------:R-:W-:Y:S02]  /*d820*/  ISETP.GT.AND P2, PT, R11.reuse, 0x8, P5 ;  /* 0x000000080b00780c */ /* 0x040fe40002f44270 */
[----:B------:R-:W-:Y:S02]  /*d830*/  ISETP.GT.AND P1, PT, R11, 0x9, P5 ;  /* 0x000000090b00780c */ /* 0x000fe40002f24270 */
[C---:B------:R-:W-:Y:S02]  /*d840*/  ISETP.LT.OR P2, PT, R14.reuse, 0x9, P2 ;  /* 0x000000090e00780c */ /* 0x040fe40001741670 */
[----:B------:R-:W-:-:S02]  /*d850*/  ISETP.LT.OR P1, PT, R14, 0xa, P1 ;  /* 0x0000000a0e00780c */ /* 0x000fc40000f21670 */
[----:B------:R-:W-:Y:S01]  /*d860*/  FSEL R28, R28, -INF , !P2 ;  /* 0xff8000001c1c7808 */ /* 0x000fe20005000000 */
[----:B0-----:R-:W-:Y:S01]  /*d870*/  IMAD.IADD R21, R21, 0x1, R120 ;  /* 0x0000000115157824 */ /* 0x001fe200078e0278 */
[----:B------:R-:W-:Y:S02]  /*d880*/  FSEL R29, R29, -INF , !P1 ;  /* 0xff8000001d1d7808 */ /* 0x000fe40004800000 */
[C---:B------:R-:W-:Y:S02]  /*d890*/  ISETP.GT.AND P2, PT, R11.reuse, 0x10, P5 ;  /* 0x000000100b00780c */ /* 0x040fe40002f44270 */
        /* <DEDUP_REMOVED lines=78> */
[----:B------:R-:W-:Y:S01]  /*dd80*/  ISETP.GT.AND P1, PT, R11, 0x79, P5 ;  /* 0x000000790b00780c */ /* 0x000fe20002f24270 */
[----:B------:R-:W-:Y:S01]  /*dd90*/  IMAD.IADD R11, R15, 0x1, R120 ;  /* 0x000000010f0b7824 */ /* 0x000fe200078e0278 */
[C---:B------:R-:W-:Y:S02]  /*dda0*/  ISETP.LT.OR P2, PT, R14.reuse, 0x79, P2 ;  /* 0x000000790e00780c */ /* 0x040fe40001741670 */
[----:B------:R-:W-:-:S02]  /*ddb0*/  ISETP.LT.OR P1, PT, R14, 0x7a, P1 ;  /* 0x0000007a0e00780c */ /* 0x000fc40000f21670 */
[----:B------:R-:W-:Y:S02]  /*ddc0*/  FSEL R84, R84, -INF , !P2 ;  /* 0xff80000054547808 */ /* 0x000fe40005000000 */
[----:B------:R-:W-:Y:S01]  /*ddd0*/  FSEL R85, R85, -INF , !P1 ;  /* 0xff80000055557808 */ /* 0x000fe20004800000 */
[----:B------:R-:W-:Y:S08]  /*dde0*/  @!P3 BRA `(.L_x_1705) ;  /* 0x000000000058b947 */ /* 0x000ff00003800000 */
        /* <DEDUP_REMOVED lines=12> */
.L_x_1707:
[----:B------:R-:W-:-:S05]  /*deb0*/  IMAD.U32 R121, RZ, RZ, UR5 ;  /* 0x00000005ff797e24 */ /* 0x000fca000f8e00ff */
[----:B------:R-:W-:-:S13]  /*dec0*/  ISETP.NE.AND P1, PT, R121, 0x1, PT ;  /* 0x000000017900780c */ /* 0x000fda0003f25270 */
[----:B------:R-:W0:Y:S02]  /*ded0*/  @P1 LDC.64 R14, c[0x0][0x9e8] ;  /* 0x00027a00ff0e1b82 */ /* 0x000e240000000a00 */
[----:B0-----:R-:W-:-:S05]  /*dee0*/  @P1 IMAD.HI.U32 R14, R120, R14, RZ ;  /* 0x0000000e780e1227 */ /* 0x001fca00078e00ff */
[----:B------:R-:W-:-:S07]  /*def0*/  @P1 SHF.R.U32.HI R120, RZ, R15, R14 ;  /* 0x0000000fff781219 */ /* 0x000fce000001160e */
.L_x_1708:
[----:B------:R-:W-:Y:S05]  /*df00*/  BSYNC B0 ;  /* 0x0000000000007941 */ /* 0x000fea0003800000 */
.L_x_1706:
[----:B------:R-:W-:-:S04]  /*df10*/  IMAD R10, R120, R121, -R10 ;  /* 0x00000079780a7224 */ /* 0x000fc800078e0a0a */
[----:B------:R-:W-:-:S05]  /*df20*/  IMAD R10, R125, -0x2, R10 ;  /* 0xfffffffe7d0a7824 */ /* 0x000fca00078e020a */
[----:B------:R-:W-:Y:S02]  /*df30*/  VIMNMX R11, R11, R10, !PT ;  /* 0x0000000a0b0b7248 */ /* 0x000fe40007fe0100 */
[----:B------:R-:W-:-:S07]  /*df40*/  VIADDMNMX R21, R10, R121, R21, PT ;  /* 0x000000790a157246 */ /* 0x000fce0003800115 */
.L_x_1705:
[C---:B------:R-:W-:Y:S01]  /*df50*/  ISETP.GT.AND P1, PT, R11.reuse, 0x1, P5 ;  /* 0x000000010b00780c */ /* 0x040fe20002f24270 */
[----:B------:R-:W-:Y:S01]  /*df60*/  UMOV UR30, UR7 ;  /* 0x00000007001e7c82 */ /* 0x000fe20008000000 */
[----:B------:R-:W-:Y:S02]  /*df70*/  ISETP.GT.AND P2, PT, R11, 0x8, P5 ;  /* 0x000000080b00780c */ /* 0x000fe40002f44270 */
[C---:B------:R-:W-:Y:S02]  /*df80*/  ISETP.LT.OR P1, PT, R21.reuse, 0x2, P1 ;  /* 0x000000021500780c */ /* 0x040fe40000f21670 */
[----:B------:R-:W-:Y:S02]  /*df90*/  ISETP.LT.OR P2, PT, R21, 0x9, P2 ;  /* 0x000000091500780c */ /* 0x000fe40001741670 */
[----:B------:R-:W-:Y:S02]  /*dfa0*/  FSEL R27, R27, -INF , !P1 ;  /* 0xff8000001b1b7808 */ /* 0x000fe40004800000 */
[----:B------:R-:W-:-:S02]  /*dfb0*/  ISETP.GT.AND P1, PT, R11, 0x9, P5 ;  /* 0x000000090b00780c */ /* 0x000fc40002f24270 */
[----:B------:R-:W-:Y:S02]  /*dfc0*/  FSEL R30, R30, -INF , !P2 ;  /* 0xff8000001e1e7808 */ /* 0x000fe40005000000 */
[----:B------:R-:W-:Y:S02]  /*dfd0*/  ISETP.LT.OR P1, PT, R21, 0xa, P1 ;  /* 0x0000000a1500780c */ /* 0x000fe40000f21670 */
[----:B------:R-:W-:Y:S02]  /*dfe0*/  ISETP.GT.AND P2, PT, R11, 0x10, P5 ;  /* 0x000000100b00780c */ /* 0x000fe40002f44270 */
[----:B------:R-:W-:Y:S02]  /*dff0*/  FSEL R31, R31, -INF , !P1 ;  /* 0xff8000001f1f7808 */ /* 0x000fe40004800000 */
[----:B------:R-:W-:Y:S02]  /*e000*/  ISETP.GT.AND P1, PT, R11, 0x11, P5 ;  /* 0x000000110b00780c */ /* 0x000fe40002f24270 */
[----:B------:R-:W-:-:S02]  /*e010*/  ISETP.LT.OR P2, PT, R21, 0x11, P2 ;  /* 0x000000111500780c */ /* 0x000fc40001741670 */
[----:B------:R-:W-:Y:S02]  /*e020*/  ISETP.LT.OR P1, PT, R21, 0x12, P1 ;  /* 0x000000121500780c */ /* 0x000fe40000f21670 */
[----:B------:R-:W-:Y:S02]  /*e030*/  FSEL R34, R34, -INF , !P2 ;  /* 0xff80000022227808 */ /* 0x000fe40005000000 */
[----:B------:R-:W-:Y:S02]  /*e040*/  FSEL R35, R35, -INF , !P1 ;  /* 0xff80000023237808 */ /* 0x000fe40004800000 */
[C---:B------:R-:W-:Y:S02]  /*e050*/  ISETP.GT.AND P2, PT, R11.reuse, 0x18, P5 ;  /* 0x000000180b00780c */ /* 0x040fe40002f44270 */
        /* <DEDUP_REMOVED lines=55> */
[----:B------:R-:W-:-:S02]  /*e3d0*/  LOP3.LUT R22, R22, 0xbfffffff, RZ, 0xc0, !PT ;  /* 0xbfffffff16167812 */ /* 0x000fc400078ec0ff */
[C---:B------:R-:W-:Y:S02]  /*e3e0*/  ISETP.LT.OR P2, PT, R21.reuse, 0x61, P2 ;  /* 0x000000611500780c */ /* 0x040fe40001741670 */
[----:B------:R-:W-:Y:S02]  /*e3f0*/  ISETP.LT.OR P1, PT, R21, 0x62, P1 ;  /* 0x000000621500780c */ /* 0x000fe40000f21670 */
[----:B------:R-:W-:Y:S02]  /*e400*/  FMNMX.FTZ R10, R24, R3, !PT ;  /* 0x00000003180a7209 */ /* 0x000fe40007810000 */
[----:B------:R-:W-:Y:S02]  /*e410*/  @P0 LOP3.LUT R22, R22, 0x40000000, RZ, 0xfc, !PT ;  /* 0x4000000016160812 */ /* 0x000fe400078efcff */
[----:B------:R-:W-:Y:S02]  /*e420*/  FSEL R74, R74, -INF , !P2 ;  /* 0xff8000004a4a7808 */ /* 0x000fe40005000000 */
[----:B------:R-:W-:-:S02]  /*e430*/  FSEL R75, R75, -INF , !P1 ;  /* 0xff8000004b4b7808 */ /* 0x000fc40004800000 */
[C---:B------:R-:W-:Y:S02]  /*e440*/  ISETP.GT.AND P4, PT, R11.reuse, 0x68, P5 ;  /* 0x000000680b00780c */ /* 0x040fe40002f84270 */
[C---:B------:R-:W-:Y:S02]  /*e450*/  ISETP.GT.AND P6, PT, R11.reuse, 0x69, P5 ;  /* 0x000000690b00780c */ /* 0x040fe40002fc4270 */
[C---:B------:R-:W-:Y:S02]  /*e460*/  ISETP.GT.AND P3, PT, R11.reuse, 0x70, P5 ;  /* 0x000000700b00780c */ /* 0x040fe40002f64270 */
[C---:B------:R-:W-:Y:S02]  /*e470*/  ISETP.GT.AND P2, PT, R11.reuse, 0x71, P5 ;  /* 0x000000710b00780c */ /* 0x040fe40002f44270 */
[C---:B------:R-:W-:Y:S02]  /*e480*/  ISETP.GT.AND P1, PT, R11.reuse, 0x78, P5 ;  /* 0x000000780b00780c */ /* 0x040fe40002f24270 */
[----:B------:R-:W-:-:S02]  /*e490*/  ISETP.GT.AND P0, PT, R11, RZ, P5 ;  /* 0x000000ff0b00720c */ /* 0x000fc40002f04270 */
[----:B------:R-:W-:Y:S02]  /*e4a0*/  ISETP.GT.AND P5, PT, R11, 0x79, P5 ;  /* 0x000000790b00780c */ /* 0x000fe40002fa4270 */
[----:B------:R-:W-:Y:S02]  /*e4b0*/  FMNMX.FTZ R11, R25, R10, !PT ;  /* 0x0000000a190b7209 */ /* 0x000fe40007810000 */
[----:B------:R-:W-:Y:S02]  /*e4c0*/  ISETP.LT.OR P4, PT, R21, 0x69, P4 ;  /* 0x000000691500780c */ /* 0x000fe40002781670 */
[----:B------:R-:W-:Y:S02]  /*e4d0*/  FMNMX.FTZ R10, R28, R11, !PT ;  /* 0x0000000b1c0a7209 */ /* 0x000fe40007810000 */
[----:B------:R-:W-:Y:S02]  /*e4e0*/  LOP3.LUT R22, R22, 0xfffffffd, RZ, 0xc0, !PT ;  /* 0xfffffffd16167812 */ /* 0x000fe400078ec0ff */
[----:B------:R-:W-:-:S02]  /*e4f0*/  FMNMX.FTZ R11, R29, R10, !PT ;  /* 0x0000000a1d0b7209 */ /* 0x000fc40007810000 */
[----:B------:R-:W-:Y:S02]  /*e500*/  ISETP.LT.OR P0, PT, R21, 0x1, P0 ;  /* 0x000000011500780c */ /* 0x000fe40000701670 */
[----:B------:R-:W-:Y:S02]  /*e510*/  FMNMX.FTZ R10, R32, R11, !PT ;  /* 0x0000000b200a7209 */ /* 0x000fe40007810000 */
[----:B------:R-:W-:Y:S02]  /*e520*/  FSEL R26, R26, -INF , !P0 ;  /* 0xff8000001a1a7808 */ /* 0x000fe40004000000 */
[----:B------:R-:W-:Y:S02]  /*e530*/  FMNMX.FTZ R11, R33, R10, !PT ;  /* 0x0000000a210b7209 */ /* 0x000fe40007810000 */
[----:B------:R-:W-:Y:S02]  /*e540*/  @P4 LOP3.LUT R22, R22, 0x2, RZ, 0xfc, !PT ;  /* 0x0000000216164812 */ /* 0x000fe400078efcff */
[----:B------:R-:W-:-:S02]  /*e550*/  FMNMX.FTZ R10, R36, R11, !PT ;  /* 0x0000000b240a7209 */ /* 0x000fc40007810000 */
[----:B------:R-:W-:Y:S02]  /*e560*/  ISETP.LT.OR P4, PT, R21, 0x6a, P6 ;  /* 0x0000006a1500780c */ /* 0x000fe40003781670 */
[----:B------:R-:W-:Y:S02]  /*e570*/  FMNMX.FTZ R11, R37, R10, !PT ;  /* 0x0000000a250b7209 */ /* 0x000fe40007810000 */
[----:B------:R-:W-:Y:S02]  /*e580*/  ISETP.LT.OR P3, PT, R21, 0x71, P3 ;  /* 0x000000711500780c */ /* 0x000fe40001f61670 */
[----:B------:R-:W-:Y:S02]  /*e590*/  FMNMX.FTZ R10, R40, R11, !PT ;  /* 0x0000000b280a7209 */ /* 0x000fe40007810000 */
[----:B------:R-:W-:Y:S02]  /*e5a0*/  FSEL R79, R79, -INF , !P4 ;  /* 0xff8000004f4f7808 */ /* 0x000fe40006000000 */
[----:B------:R-:W-:-:S02]  /*e5b0*/  FMNMX.FTZ R11, R41, R10, !PT ;  /* 0x0000000a290b7209 */ /* 0x000fc40007810000 */
[----:B------:R-:W-:Y:S02]  /*e5c0*/  ISETP.LT.OR P2, PT, R21, 0x72, P2 ;  /* 0x000000721500780c */ /* 0x000fe40001741670 */
[----:B------:R-:W-:Y:S02]  /*e5d0*/  FMNMX.FTZ R10, R44, R11, !PT ;  /* 0x0000000b2c0a7209 */ /* 0x000fe40007810000 */
[----:B------:R-:W-:Y:S02]  /*e5e0*/  FSEL R82, R82, -INF , !P3 ;  /* 0xff80000052527808 */ /* 0x000fe40005800000 */
[----:B------:R-:W-:Y:S02]  /*e5f0*/  FMNMX.FTZ R11, R45, R10, !PT ;  /* 0x0000000a2d0b7209 */ /* 0x000fe40007810000 */
[----:B------:R-:W-:Y:S02]  /*e600*/  ISETP.LT.OR P1, PT, R21, 0x79, P1 ;  /* 0x000000791500780c */ /* 0x000fe40000f21670 */
[----:B------:R-:W-:-:S02]  /*e610*/  FMNMX.FTZ R10, R48, R11, !PT ;  /* 0x0000000b300a7209 */ /* 0x000fc40007810000 */
[----:B------:R-:W-:Y:S02]  /*e620*/  FSEL R83, R83, -INF , !P2 ;  /* 0xff80000053537808 */ /* 0x000fe40005000000 */
[----:B------:R-:W-:Y:S02]  /*e630*/  FMNMX.FTZ R11, R49, R10, !PT ;  /* 0x0000000a310b7209 */ /* 0x000fe40007810000 */
[----:B------:R-:W-:Y:S02]  /*e640*/  ISETP.LT.OR P5, PT, R21, 0x7a, P5 ;  /* 0x0000007a1500780c */ /* 0x000fe40002fa1670 */
[----:B------:R-:W-:Y:S02]  /*e650*/  FMNMX.FTZ R10, R52, R11, !PT ;  /* 0x0000000b340a7209 */ /* 0x000fe40007810000 */
[----:B------:R-:W-:Y:S02]  /*e660*/  FSEL R86, R86, -INF , !P1 ;  /* 0xff80000056567808 */ /* 0x000fe40004800000 */
[----:B------:R-:W-:-:S02]  /*e670*/  FMNMX.FTZ R11, R53, R10, !PT ;  /* 0x0000000a350b7209 */ /* 0x000fc40007810000 */
[----:B------:R-:W-:Y:S02]  /*e680*/  FSEL R87, R87, -INF , !P5 ;  /* 0xff80000057577808 */ /* 0x000fe40006800000 */
[----:B------:R-:W-:Y:S02]  /*e690*/  FMNMX.FTZ R10, R56, R11, !PT ;  /* 0x0000000b380a7209 */ /* 0x000fe40007810000 */
[----:B------:R-:W-:Y:S02]  /*e6a0*/  LOP3.LUT P0, RZ, R22, 0x40000000, RZ, 0xc0, !PT ;  /* 0x4000000016ff7812 */ /* 0x000fe4000780c0ff */
        /* <DEDUP_REMOVED lines=16> */
[----:B0-----:R-:W-:-:S05]  /*e7b0*/  FMNMX.FTZ R10, R10, R11, !PT ;  /* 0x0000000b0a0a7209 */ /* 0x001fca0007810000 */
[----:B------:R-:W0:Y:S02]  /*e7c0*/  SHFL.BFLY PT, R11, R10, 0x1, 0x1f ;  /* 0x0c201f000a0b7f89 */ /* 0x000e2400000e0000 */
[----:B0-----:R-:W-:-:S04]  /*e7d0*/  FMNMX.FTZ R10, R10, R11, !PT ;  /* 0x0000000b0a0a7209 */ /* 0x001fc80007810000 */
[----:B------:R-:W-:-:S04]  /*e7e0*/  FSETP.NEU.FTZ.AND P6, PT, R10, -INF , PT ;  /* 0xff8000000a00780b */ /* 0x000fc80003fdd000 */
[----:B------:R-:W-:-:S05]  /*e7f0*/  FSEL R11, R10, RZ, P6 ;  /* 0x000000ff0a0b7208 */ /* 0x000fca0003000000 */
[----:B------:R-:W-:Y:S01]  /*e800*/  FADD.FTZ R3, -R11, R3 ;  /* 0x000000030b037221 */ /* 0x000fe20000010100 */
[----:B------:R-:W-:-:S03]  /*e810*/  FMUL.FTZ R11, R10, UR30 ;  /* 0x0000001e0a0b7c20 */ /* 0x000fc60008410000 */
[----:B------:R-:W-:Y:S02]  /*e820*/  FMUL.FTZ R15, R3, UR30 ;  /* 0x0000001e030f7c20 */ /* 0x000fe40008410000 */
[----:B------:R-:W-:Y:S02]  /*e830*/  FSEL R11, R11, RZ, P6 ;  /* 0x000000ff0b0b7208 */ /* 0x000fe40003000000 */
[----:B------:R-:W-:-:S03]  /*e840*/  LOP3.LUT P6, RZ, R22, 0x2, RZ, 0xc0, !PT ;  /* 0x0000000216ff7812 */ /* 0x000fc600078cc0ff */
[--C-:B------:R-:W-:Y:S01]  /*e850*/  FFMA.FTZ R24, R24, UR30, -R11.reuse ;  /* 0x0000001e18187c23 */ /* 0x100fe2000801080b */
        /* <DEDUP_REMOVED lines=30> */
[----:B------:R-:W-:Y:S01]  /*ea40*/  FFMA.FTZ R85, R85, UR30, -R11 ;  /* 0x0000001e55557c23 */ /* 0x000fe2000801080b */
[----:B------:R-:W-:Y:S01]  /*ea50*/  FMNMX.FTZ R11, R26, R0, !PT ;  /* 0x000000001a0b7209 */ /* 0x000fe20007810000 */
[----:B------:R-:W-:Y:S01]  /*ea60*/  MUFU.EX2 R24, R24 ;  /* 0x0000001800187308 */ /* 0x000fe20000000800 */
[----:B------:R-:W-:-:S02]  /*ea70*/  FSEL R78, R78, -INF , !P6 ;  /* 0xff8000004e4e7808 */ /* 0x000fc40007000000 */
        /* <DEDUP_REMOVED lines=45> */
[----:B------:R-:W-:-:S05]  /*ed50*/  FMNMX.FTZ R11, R87, R11, !PT ;  /* 0x0000000b570b7209 */ /* 0x000fca0007810000 */
[----:B------:R-:W0:Y:S01]  /*ed60*/  SHFL.BFLY PT, R14, R11, 0x2, 0x1f ;  /* 0x0c401f000b0e7f89 */ /* 0x000e2200000e0000 */
        /* <DEDUP_REMOVED lines=10> */
[----:B------:R-:W-:-:S03]  /*ee10*/  FSETP.NEU.FTZ.AND P1, PT, R11, -INF , PT ;  /* 0xff8000000b00780b */ /* 0x000fc60003f3d000 */
[----:B------:R-:W-:Y:S01]  /*ee20*/  MUFU.EX2 R69, R69 ;  /* 0x0000004500457308 */ /* 0x000fe20000000800 */
[----:B------:R-:W-:-:S05]  /*ee30*/  FSEL R14, R11, RZ, P1 ;  /* 0x000000ff0b0e7208 */ /* 0x000fca0000800000 */
[----:B------:R-:W-:Y:S01]  /*ee40*/  FADD.FTZ R14, -R14, R0 ;  /* 0x000000000e0e7221 */ /* 0x000fe20000010100 */
[----:B------:R-:W-:Y:S01]  /*ee50*/  FMUL.FTZ R0, R11, UR30 ;  /* 0x0000001e0b007c20 */ /* 0x000fe20008410000 */
[----:B------:R-:W-:Y:S04]  /*ee60*/  MUFU.EX2 R72, R72 ;  /* 0x0000004800487308 */ /* 0x000fe80000000800 */
[----:B------:R-:W-:-:S04]  /*ee70*/  FSEL R3, R0, RZ, P1 ;  /* 0x000000ff00037208 */ /* 0x000fc80000800000 */
        /* <DEDUP_REMOVED lines=33> */
[----:B------:R-:W-:Y:S01]  /*f090*/  FMUL.FTZ R3, R14, UR30 ;  /* 0x0000001e0e037c20 */ /* 0x000fe20008410000 */
[----:B------:R-:W-:Y:S01]  /*f0a0*/  MUFU.EX2 R26, R26 ;  /* 0x0000001a001a7308 */ /* 0x000fe20000000800 */
[----:B0-----:R-:W-:-:S04]  /*f0b0*/  FFMA.FTZ R6, R0, R6, R24 ;  /* 0x0000000600067223 */ /* 0x001fc80000010018 */
[----:B------:R-:W-:-:S03]  /*f0c0*/  FADD.FTZ R6, R25, R6 ;  /* 0x0000000619067221 */ /* 0x000fc60000010000 */
[----:B------:R-:W0:Y:S08]  /*f0d0*/  MUFU.EX2 R3, R3 ;  /* 0x0000000300037308 */ /* 0x000e300000000800 */
[----:B------:R-:W1:Y:S08]  /*f0e0*/  MUFU.EX2 R27, R27 ;  /* 0x0000001b001b7308 */ /* 0x000e700000000800 */
[----:B------:R-:W2:Y:S01]  /*f0f0*/  MUFU.EX2 R30, R30 ;  /* 0x0000001e001e7308 */ /* 0x000ea20000000800 */
[----:B0-----:R-:W-:-:S07]  /*f100*/  FFMA.FTZ R5, R3, R5, R26 ;  /* 0x0000000503057223 */ /* 0x001fce000001001a */
[----:B------:R-:W0:Y:S01]  /*f110*/  MUFU.EX2 R31, R31 ;  /* 0x0000001f001f7308 */ /* 0x000e220000000800 */
[----:B-1----:R-:W-:Y:S01]  /*f120*/  FADD.FTZ R14, R27, R5 ;  /* 0x000000051b0e7221 */ /* 0x002fe20000010000 */
[----:B------:R-:W-:-:S04]  /*f130*/  FADD.FTZ R5, R28, R6 ;  /* 0x000000061c057221 */ /* 0x000fc80000010000 */
        /* <DEDUP_REMOVED lines=43> */
[----:B------:R-:W-:-:S06]  /*f3f0*/  FADD.FTZ R5, R72, R5 ;  /* 0x0000000548057221 */ /* 0x000fcc0000010000 */
        /* <DEDUP_REMOVED lines=47> */
[----:B0-----:R-:W-:Y:S01]  /*f6f0*/  FADD.FTZ R14, R86, R6 ;  /* 0x00000006560e7221 */ /* 0x001fe20000010000 */
[----:B-1----:R-:W-:-:S03]  /*f700*/  FADD.FTZ R6, R85, R5 ;  /* 0x0000000555067221 */ /* 0x002fc60000010000 */
[----:B--2---:R-:W-:Y:S01]  /*f710*/  FADD.FTZ R5, R87, R14 ;  /* 0x0000000e57057221 */ /* 0x004fe20000010000 */
[----:B------:R-:W-:Y:S06]  /*f720*/  @!P0 BRA `(.L_x_1709) ;  /* 0x0000000000048947 */ /* 0x000fec0003800000 */
[----:B------:R-:W-:Y:S01]  /*f730*/  BPT.TRAP 0x1 ;  /* 0x000000040000795c */ /* 0x000fe20000300000 */
.L_x_1709:
[----:B------:R-:W2:Y:S01]  /*f740*/  LDL R21, [R1+0x20] ;  /* 0x0000200001157983 */ /* 0x000ea20000100800 */
[----:B------:R-:W-:Y:S02]  /*f750*/  IMAD R14, R19, 0x8, R2 ;  /* 0x00000008130e7824 */ /* 0x000fe400078e0202 */
[-C--:B------:R-:W-:Y:S01]  /*f760*/  FMUL.FTZ R88, R88, R0.reuse ;  /* 0x0000000058587220 */ /* 0x080fe20000410000 */
[----:B------:R-:W-:Y:S02]  /*f770*/  IMAD.U32 R15, RZ, RZ, UR38 ;  /* 0x00000026ff0f7e24 */ /* 0x000fe4000f8e00ff */
[-C--:B------:R-:W-:Y:S01]  /*f780*/  FMUL.FTZ R89, R89, R0.reuse ;  /* 0x0000000059597220 */ /* 0x080fe20000410000 */
[----:B------:R-:W-:Y:S02]  /*f790*/  VIADD R14, R14, 0x16860 ;  /* 0x000168600e0e7836 */ /* 0x000fe40000000000 */
[-C--:B------:R-:W-:Y:S01]  /*f7a0*/  FMUL.FTZ R92, R92, R0.reuse ;  /* 0x000000005c5c7220 */ /* 0x080fe20000410000 */
        /* <DEDUP_REMOVED lines=67> */
[C---:B--2---:R-:W-:Y:S01]  /*fbe0*/  ISETP.GT.AND P1, PT, R4.reuse, R21, PT ;  /* 0x000000150400720c */ /* 0x044fe20003f24270 */
[----:B------:R-:W-:-:S12]  /*fbf0*/  VIADD R4, R4, 0xffffffff ;  /* 0xffffffff04047836 */ /* 0x000fd80000000000 */
[----:B0-----:R-:W-:Y:S05]  /*fc00*/  @P1 BRA `(.L_x_1710) ;  /* 0xffffffcc00e01947 */ /* 0x001fea000383ffff */
[----:B------:R-:W-:Y:S02]  /*fc10*/  IMAD.MOV.U32 R0, RZ, RZ, R11 ;  /* 0x000000ffff007224 */ /* 0x000fe400078e000b */
[----:B------:R-:W-:Y:S02]  /*fc20*/  IMAD.MOV.U32 R3, RZ, RZ, R10 ;  /* 0x000000ffff037224 */ /* 0x000fe400078e000a */
[----:B------:R-:W-:Y:S02]  /*fc30*/  IMAD.MOV.U32 R19, RZ, RZ, R7 ;  /* 0x000000ffff137224 */ /* 0x000fe400078e0007 */
[----:B------:R-:W-:-:S07]  /*fc40*/  IMAD.MOV.U32 R154, RZ, RZ, R20 ;  /* 0x000000ffff9a7224 */ /* 0x000fce00078e0014 */
.L_x_1690:
[----:B------:R-:W2:Y:S01]  /*fc50*/  LDL R7, [R1+0x24] ;  /* 0x0000240001077983 */ /* 0x000ea20000100800 */
[----:B------:R-:W0:Y:S01]  /*fc60*/  LDC R10, c[0x0][0x448] ;  /* 0x00011200ff0a7b82 */ /* 0x000e220000000800 */
[----:B------:R-:W-:Y:S02]  /*fc70*/  LOP3.LUT R22, R22, 0xfffffffb, RZ, 0xc0, !PT ;  /* 0xfffffffb16167812 */ /* 0x000fe400078ec0ff */
[----:B------:R-:W-:-:S05]  /*fc80*/  IADD3 R14, R156, 0x1, -R155 ;  /* 0x000000019c0e7810 */ /* 0x000fca0007ffe89b */
[----:B------:R-:W1:Y:S01]  /*fc90*/  LDC R15, c[0x0][0x9e4] ;  /* 0x00027900ff0f7b82 */ /* 0x000e620000000800 */
[----:B0-----:R-:W-:-:S13]  /*fca0*/  ISETP.NE.AND P1, PT, R10, 0x1, PT ;  /* 0x000000010a00780c */ /* 0x001fda0003f25270 */
[----:B------:R-:W0:Y:S01]  /*fcb0*/  @P1 LDC R10, c[0x0][0x44c] ;  /* 0x00011300ff0a1b82 */ /* 0x000e220000000800 */
[----:B------:R-:W-:-:S04]  /*fcc0*/  @P1 LOP3.LUT R22, R22, 0x4, RZ, 0xfc, !PT ;  /* 0x0000000416161812 */ /* 0x000fc800078efcff */
[----:B------:R-:W-:-:S03]  /*fcd0*/  LOP3.LUT R22, R22, 0xfffffff7, RZ, 0xc0, !PT ;  /* 0xfffffff716167812 */ /* 0x000fc600078ec0ff */
[----:B------:R-:W3:Y:S01]  /*fce0*/  @P1 LDC R11, c[0x0][0x450] ;  /* 0x00011400ff0b1b82 */ /* 0x000ee20000000800 */
[----:B--2---:R-:W-:-:S04]  /*fcf0*/  VIADD R7, R7, 0xbf ;  /* 0x000000bf07077836 */ /* 0x004fc80000000000 */
[----:B0-----:R-:W-:-:S05]  /*fd00*/  @P1 IMAD.HI.U32 R10, R7, R10, RZ ;  /* 0x0000000a070a1227 */ /* 0x001fca00078e00ff */
[----:B---3--:R-:W-:Y:S02]  /*fd10*/  @P1 SHF.R.U32.HI R7, RZ, R11, R10 ;  /* 0x0000000bff071219 */ /* 0x008fe4000001160a */
[----:B-1----:R-:W-:-:S03]  /*fd20*/  ISETP.GE.AND P1, PT, R15, 0x1, PT ;  /* 0x000000010f00780c */ /* 0x002fc60003f26270 */
[----:B------:R-:W-:-:S04]  /*fd30*/  IMAD.IADD R7, R14, 0x1, R7 ;  /* 0x000000010e077824 */ /* 0x000fc800078e0207 */
[----:B------:R-:W-:-:S06]  /*fd40*/  VIADD R14, R7, -UR29 ;  /* 0x8000001d070e7c36 */ /* 0x000fcc0008000000 */
[----:B------:R-:W-:Y:S01]  /*fd50*/  @P1 LOP3.LUT R22, R22, 0x8, RZ, 0xfc, !PT ;  /* 0x0000000816161812 */ /* 0x000fe200078efcff */
        /* <DEDUP_REMOVED lines=11> */
.L_x_1713:
[----:B------:R-:W-:-:S13]  /*fe10*/  ISETP.NE.AND P1, PT, R15, 0x1, PT ;  /* 0x000000010f00780c */ /* 0x000fda0003f25270 */
[----:B------:R-:W0:Y:S02]  /*fe20*/  @P1 LDC.64 R10, c[0x0][0x9e8] ;  /* 0x00027a00ff0a1b82 */ /* 0x000e240000000a00 */
[----:B0-----:R-:W-:-:S05]  /*fe30*/  @P1 IMAD.HI.U32 R10, R7, R10, RZ ;  /* 0x0000000a070a1227 */ /* 0x001fca00078e00ff */
[----:B------:R-:W-:-:S07]  /*fe40*/  @P1 SHF.R.U32.HI R7, RZ, R11, R10 ;  /* 0x0000000bff071219 */ /* 0x000fce000001160a */
.L_x_1714:
[----:B------:R-:W-:Y:S05]  /*fe50*/  BSYNC B0 ;  /* 0x0000000000007941 */ /* 0x000fea0003800000 */
.L_x_1712:
[----:B------:R-:W-:-:S05]  /*fe60*/  IMAD R7, R7, R15, RZ ;  /* 0x0000000f07077224 */ /* 0x000fca00078e02ff */
[----:B------:R-:W-:-:S07]  /*fe70*/  VIMNMX R14, R14, R7, !PT ;  /* 0x000000070e0e7248 */ /* 0x000fce0007fe0100 */
.L_x_1711:
[----:B------:R-:W2:Y:S01]  /*fe80*/  LDL R10, [R1+0x38] ;  /* 0x00003800010a7983 */ /* 0x000ea20000100800 */
[----:B------:R-:W-:-:S05]  /*fe90*/  VIADD R14, R14, 0x7f ;  /* 0x0000007f0e0e7836 */ /* 0x000fca0000000000 */
[----:B------:R-:W-:-:S04]  /*fea0*/  SHF.R.S32.HI R7, RZ, 0x1f, R14 ;  /* 0x0000001fff077819 */ /* 0x000fc8000001140e */
[----:B------:R-:W-:-:S04]  /*feb0*/  LEA.HI R7, R7, R14, RZ, 0x7 ;  /* 0x0000000e07077211 */ /* 0x000fc800078f38ff */
[----:B------:R-:W-:-:S04]  /*fec0*/  SHF.R.S32.HI R7, RZ, 0x7, R7 ;  /* 0x00000007ff077819 */ /* 0x000fc80000011407 */
[----:B--2---:R-:W-:-:S04]  /*fed0*/  VIMNMX R10, R10, R7, !PT ;  /* 0x000000070a0a7248 */ /* 0x004fc80007fe0100 */
[----:B------:R-:W-:Y:S01]  /*fee0*/  ISETP.GE.AND P1, PT, R4, R10, PT ;  /* 0x0000000a0400720c */ /* 0x000fe20003f26270 */
[----:B------:R0:W-:-:S12]  /*fef0*/  STL [R1+0x20], R10 ;  /* 0x0000200a01007387 */ /* 0x0001d80000100800 */
[----:B0-----:R-:W-:Y:S05]  /*ff00*/  @!P1 BRA `(.L_x_1715) ;  /* 0x0000001c00f89947 */ /* 0x001fea0003800000 */
[----:B------:R-:W-:Y:S02]  /*ff10*/  IMAD.MOV.U32 R20, RZ, RZ, R0 ;  /* 0x000000ffff147224 */ /* 0x000fe400078e0000 */
[----:B------:R-:W-:Y:S02]  /*ff20*/  IMAD.MOV.U32 R7, RZ, RZ, R3 ;  /* 0x000000ffff077224 */ /* 0x000fe400078e0003 */
[----:B------:R-:W-:Y:S02]  /*ff30*/  IMAD.MOV.U32 R10, RZ, RZ, R154 ;  /* 0x000000ffff0a7224 */ /* 0x000fe400078e009a */
[----:B------:R-:W-:-:S07]  /*ff40*/  IMAD.MOV.U32 R21, RZ, RZ, R19 ;  /* 0x000000ffff157224 */ /* 0x000fce00078e0013 */
.L_x_1727:
        /* <DEDUP_REMOVED lines=9> */
.L_x_1717:
        /* <DEDUP_REMOVED lines=8> */
.L_x_1718:
[----:B------:R-:W-:Y:S04]  /*10060*/  BSSY B0, `(.L_x_1716) ;  /* 0x0000004000007945 */ /* 0x000fe80003800000 */
[----:B-1----:R-:W-:Y:S05]  /*10070*/  @P2 BRA `(.L_x_1719) ;  /* 0x0000000000082947 */ /* 0x002fea0003800000 */
[----:B------:R-:W1:Y:S02]  /*10080*/  SYNCS.PHASECHK.TRANS64.TRYWAIT P2, [R3+URZ+0x16830], R0 ;  /* 0x01683000030075a7 */ /* 0x000e64000804017f */
[----:B-1----:R-:W-:Y:S05]  /*10090*/  @!P2 BRA `(.L_x_1720) ;  /* 0x000000f80040a947 */ /* 0x002fea0003800000 */
.L_x_1719:
[----:B------:R-:W-:Y:S05]  /*100a0*/  BSYNC B0 ;  /* 0x0000000000007941 */ /* 0x000fea0003800000 */
.L_x_1716:
[----:B------:R-:W2:Y:S04]  /*100b0*/  LDL R11, [R1+0x2c] ;  /* 0x00002c00010b7983 */ /* 0x000ea80000100800 */
[----:B------:R3:W-:Y:S01]  /*100c0*/  STL [R1+0x68], R2 ;  /* 0x0000680201007387 */ /* 0x0007e20000100800 */
[----:B01----:R-:W0:Y:S03]  /*100d0*/  S2R R0, SR_TID.X ;  /* 0x0000000000007919 */ /* 0x003e260000002100 */
[----:B---3--:R-:W3:Y:S01]  /*100e0*/  LDL.64 R2, [R1+0x18] ;  /* 0x0000180001027983 */ /* 0x008ee20000100a00 */
        /* <DEDUP_REMOVED lines=9> */
[----:B------:R-:W-:Y:S02]  /*10180*/  R2UR UR13, R9 ;  /* 0x00000000090d72ca */ /* 0x000fe400000e0000 */
[----:B------:R-:W-:Y:S02]  /*10190*/  R2UR UR15, R27 ;  /* 0x000000001b0f72ca */ /* 0x000fe400000e0000 */
[----:B------:R-:W-:Y:S02]  /*101a0*/  R2UR UR19, R25 ;  /* 0x00000000191372ca */ /* 0x000fe400000e0000 */
[----:B0-----:R-:W-:-:S05]  /*101b0*/  SHF.R.U32.HI R0, RZ, 0x7, R0 ;  /* 0x00000007ff007819 */ /* 0x001fca0000011600 */
[----:B------:R-:W-:Y:S01]  /*101c0*/  VIADD R0, R0, 0x8 ;  /* 0x0000000800007836 */ /* 0x000fe20000000000 */
[----:B------:R-:W-:-:S04]  /*101d0*/  R2UR UR27, R27 ;  /* 0x000000001b1b72ca */ /* 0x000fc800000e0000 */
[----:B------:R0:W-:Y:S01]  /*101e0*/  BAR.SYNC.DEFER_BLOCKING R0, 0x100 ;  /* 0x000400000000751d */ /* 0x0001e20000010000 */
[----:B--2---:R-:W-:-:S04]  /*101f0*/  IMAD R26, R19, 0x400, R11 ;  /* 0x00000400131a7824 */ /* 0x004fc800078e020b */
[C---:B------:R-:W-:Y:S01]  /*10200*/  VIADD R14, R26.reuse, 0x4 ;  /* 0x000000041a0e7836 */ /* 0x040fe20000000000 */
[C---:B------:R-:W-:Y:S01]  /*10210*/  R2UR UR14, R26.reuse ;  /* 0x000000001a0e72ca */ /* 0x040fe200000e0000 */
[C---:B------:R-:W-:Y:S02]  /*10220*/  VIADD R24, R26.reuse, 0x2 ;  /* 0x000000021a187836 */ /* 0x040fe40000000000 */
[----:B------:R-:W-:Y:S01]  /*10230*/  VIADD R26, R26, 0x6 ;  /* 0x000000061a1a7836 */ /* 0x000fe20000000000 */
[----:B------:R-:W-:Y:S02]  /*10240*/  R2UR UR22, R14 ;  /* 0x000000000e1672ca */ /* 0x000fe400000e0000 */
[----:B------:R-:W2:Y:S01]  /*10250*/  LDL.64 R14, [R1+0x10] ;  /* 0x00001000010e7983 */ /* 0x000ea20000100a00 */
[----:B------:R-:W-:Y:S02]  /*10260*/  R2UR UR18, R24 ;  /* 0x00000000181272ca */ /* 0x000fe400000e0000 */
[----:B------:R-:W-:-:S02]  /*10270*/  R2UR UR26, R26 ;  /* 0x000000001a1a72ca */ /* 0x000fc400000e0000 */
[----:B------:R-:W-:-:S06]  /*10280*/  WARPGROUP.ARRIVE ;  /* 0x00000000000079c5 */ /* 0x000fcc0000000000 */
[----:B------:R-:W-:Y:S01]  /*10290*/  HGMMA.64x128x16.F32.BF16 R24, gdesc[UR12], RZ, !UPT, gsb0 ;  /* 0x01e000000c1879f0 */ /* 0x000fe2000c0018ff */
[----:B---3--:R-:W-:Y:S02]  /*102a0*/  R2UR UR16, R2 ;  /* 0x00000000021072ca */ /* 0x008fe400000e0000 */
[----:B------:R-:W-:Y:S01]  /*102b0*/  R2UR UR17, R3 ;  /* 0x00000000031172ca */ /* 0x000fe200000e0000 */
[----:B------:R0:W5:Y:S01]  /*102c0*/  LDL.LU R2, [R1+0x68] ;  /* 0x0000680001027983 */ /* 0x0001620000300800 */
[----:B------:R-:W-:Y:S02]  /*102d0*/  WARPGROUP.DEPBAR.LE gsb0, 0x0 ;  /* 0x00008000000079c5 */ /* 0x000fe40000010000 */
[----:B------:R-:W-:-:S09]  /*102e0*/  WARPGROUP.ARRIVE ;  /* 0x00000000000079c5 */ /* 0x000fd20000000000 */
[----:B------:R-:W-:Y:S01]  /*102f0*/  HGMMA.64x128x16.F32.BF16 R24, gdesc[UR16], R24, gsb0 ;  /* 0x01e00000101879f0 */ /* 0x000fe20008001818 */
[----:B------:R-:W-:Y:S02]  /*10300*/  R2UR UR24, R12 ;  /* 0x000000000c1872ca */ /* 0x000fe400000e0000 */
[----:B------:R-:W-:Y:S01]  /*10310*/  R2UR UR25, R13 ;  /* 0x000000000d1972ca */ /* 0x000fe200000e0000 */
[----:B------:R-:W-:Y:S02]  /*10320*/  WARPGROUP.DEPBAR.LE gsb0, 0x0 ;  /* 0x00008000000079c5 */ /* 0x000fe40000010000 */
[----:B------:R-:W-:Y:S01]  /*10330*/  WARPGROUP.ARRIVE ;  /* 0x00000000000079c5 */ /* 0x000fe20000000000 */
[----:B--2---:R-:W-:Y:S02]  /*10340*/  R2UR UR20, R14 ;  /* 0x000000000e1472ca */ /* 0x004fe400000e0000 */
[----:B------:R-:W-:-:S13]  /*10350*/  R2UR UR21, R15 ;  /* 0x000000000f1572ca */ /* 0x000fda00000e0000 */
        /* <DEDUP_REMOVED lines=8> */
.L_x_1722:
[----:B------:R-:W-:Y:S01]  /*103e0*/  SHF.L.U32 R0, R10, 0x1f, RZ ;  /* 0x0000001f0a007819 */ /* 0x000fe200000006ff */
[----:B-----5:R-:W-:-:S04]  /*103f0*/  IMAD R3, R21, 0x8, R2 ;  /* 0x0000000815037824 */ /* 0x020fc800078e0202 */
[----:B------:R0:W1:Y:S01]  /*10400*/  SYNCS.PHASECHK.TRANS64.TRYWAIT P1, [R3+URZ+0x16850], R0 ;  /* 0x01685000030075a7 */ /* 0x000062000802017f */
[----:B------:R-:W-:Y:S05]  /*10410*/  @!P0 BRA `(.L_x_1723) ;  /* 0x0000000000048947 */ /* 0x000fea0003800000 */
[----:B------:R-:W-:Y:S01]  /*10420*/  BPT.TRAP 0x1 ;  /* 0x000000040000795c */ /* 0x000fe20000300000 */
.L_x_1723:
[----:B-1----:R-:W-:Y:S05]  /*10430*/  @P1 BRA `(.L_x_1721) ;  /* 0x0000000000081947 */ /* 0x002fea0003800000 */
[----:B------:R-:W1:Y:S02]  /*10440*/  SYNCS.PHASECHK.TRANS64.TRYWAIT P1, [R3+URZ+0x16850], R0 ;  /* 0x01685000030075a7 */ /* 0x000e64000802017f */
[----:B-1----:R-:W-:Y:S05]  /*10450*/  @!P1 BRA `(.L_x_1724) ;  /* 0x000000f400649947 */ /* 0x002fea0003800000 */
.L_x_1721:
[----:B01---5:R-:W-:Y:S01]  /*10460*/  VIADD R0, R2, 0x400 ;  /* 0x0000040002007836 */ /* 0x023fe20000000000 */
[----:B------:R-:W-:Y:S05]  /*10470*/  WARPSYNC.ALL ;  /* 0x0000000000007948 */ /* 0x000fea0003800000 */
[----:B------:R-:W-:Y:S01]  /*10480*/  SHF.R.U32.HI R0, RZ, 0x4, R0 ;  /* 0x00000004ff007819 */ /* 0x000fe20000011600 */
[----:B------:R-:W-:Y:S01]  /*10490*/  IMAD.MOV.U32 R11, RZ, RZ, 0x40000040 ;  /* 0x40000040ff0b7424 */ /* 0x000fe200078e00ff */
[----:B------:R-:W-:Y:S01]  /*104a0*/  WARPGROUP.ARRIVE ;  /* 0x00000000000079c5 */ /* 0x000fe20000000000 */
[----:B------:R-:W-:Y:S01]  /*104b0*/  IMAD.MOV.U32 R15, RZ, RZ, 0x40000040 ;  /* 0x40000040ff0f7424 */ /* 0x000fe200078e00ff */
[----:B------:R-:W-:-:S02]  /*104c0*/  LOP3.LUT R0, R0, 0x3fff, RZ, 0xc0, !PT ;  /* 0x00003fff00007812 */ /* 0x000fc400078ec0ff */
[----:B------:R-:W-:Y:S01]  /*104d0*/  R2UR UR15, R11 ;  /* 0x000000000b0f72ca */ /* 0x000fe200000e0000 */
[----:B------:R-:W-:Y:S02]  /*104e0*/  IMAD.MOV.U32 R11, RZ, RZ, 0x40000040 ;  /* 0x40000040ff0b7424 */ /* 0x000fe400078e00ff */
[----:B------:R-:W-:Y:S02]  /*104f0*/  IMAD R10, R21, 0x400, R0 ;  /* 0x00000400150a7824 */ /* 0x000fe400078e0200 */
[----:B------:R-:W0:Y:S02]  /*10500*/  S2R R0, SR_TID.X ;  /* 0x0000000000007919 */ /* 0x000e240000002100 */
        /* <DEDUP_REMOVED lines=57> */
.L_x_1725:
[----:B0-----:R-:W-:Y:S01]  /*108a0*/  IMAD R0, R19, 0x8, R2 ;  /* 0x0000000813007824 */ /* 0x001fe200078e0202 */
[----:B------:R-:W-:Y:S01]  /*108b0*/  UMOV UR30, UR8 ;  /* 0x00000008001e7c82 */ /* 0x000fe20008000000 */
[----:B------:R-:W-:Y:S02]  /*108c0*/  IMAD.U32 R3, RZ, RZ, UR38 ;  /* 0x00000026ff037e24 */ /* 0x000fe4000f8e00ff */
        /* <DEDUP_REMOVED lines=38> */
[----:B0-----:R-:W-:Y:S02]  /*10b30*/  FMNMX.FTZ R3, R3, R0, !PT ;  /* 0x0000000003037209 */ /* 0x001fe40007810000 */
[----:B------:R-:W-:-:S03]  /*10b40*/  FMNMX.FTZ R0, R26, R20, !PT ;  /* 0x000000141a007209 */ /* 0x000fc60007810000 */
[----:B------:R-:W-:Y:S01]  /*10b50*/  FMUL.FTZ R11, R3, UR30 ;  /* 0x0000001e030b7c20 */ /* 0x000fe20008410000 */
[----:B------:R-:W-:Y:S01]  /*10b60*/  FMNMX.FTZ R0, R27, R0, !PT ;  /* 0x000000001b007209 */ /* 0x000fe20007810000 */
[----:B------:R-:W-:Y:S02]  /*10b70*/  FADD.FTZ R7, -R3, R7 ;  /* 0x0000000703077221 */ /* 0x000fe40000010100 */
[--C-:B------:R-:W-:Y:S01]  /*10b80*/  FFMA.FTZ R24, R24, UR30, -R11.reuse ;  /* 0x0000001e18187c23 */ /* 0x100fe2000801080b */
[----:B------:R-:W-:Y:S01]  /*10b90*/  FMNMX.FTZ R0, R30, R0, !PT ;  /* 0x000000001e007209 */ /* 0x000fe20007810000 */
[----:B------:R-:W-:Y:S01]  /*10ba0*/  FMUL.FTZ R7, R7, UR30 ;  /* 0x0000001e07077c20 */ /* 0x000fe20008410000 */
        /* <DEDUP_REMOVED lines=11> */
[----:B------:R-:W0:Y:S01]  /*10c60*/  MUFU.EX2 R7, R7 ;  /* 0x0000000700077308 */ /* 0x000e220000000800 */
[--C-:B------:R-:W-:Y:S01]  /*10c70*/  FFMA.FTZ R40, R40, UR30, -R11.reuse ;  /* 0x0000001e28287c23 */ /* 0x100fe2000801080b */
[--C-:B------:R-:W-:Y:S01]  /*10c80*/  FFMA.FTZ R41, R41, UR30, -R11.reuse ;  /* 0x0000001e29297c23 */ /* 0x100fe2000801080b */
[----:B------:R-:W-:Y:S01]  /*10c90*/  FMNMX.FTZ R0, R38, R0, !PT ;  /* 0x0000000026007209 */ /* 0x000fe20007810000 */
[--C-:B------:R-:W-:Y:S01]  /*10ca0*/  FFMA.FTZ R44, R44, UR30, -R11.reuse ;  /* 0x0000001e2c2c7c23 */ /* 0x100fe2000801080b */
[--C-:B------:R-:W-:Y:S01]  /*10cb0*/  FFMA.FTZ R45, R45, UR30, -R11.reuse ;  /* 0x0000001e2d2d7c23 */ /* 0x100fe2000801080b */
[--C-:B------:R-:W-:Y:S01]  /*10cc0*/  FFMA.FTZ R48, R48, UR30, -R11.reuse ;  /* 0x0000001e30307c23 */ /* 0x100fe2000801080b */
[----:B------:R-:W-:Y:S01]  /*10cd0*/  FMNMX.FTZ R0, R39, R0, !PT ;  /* 0x0000000027007209 */ /* 0x000fe20007810000 */
[----:B------:R-:W1:Y:S01]  /*10ce0*/  MUFU.EX2 R25, R25 ;  /* 0x0000001900197308 */ /* 0x000e620000000800 */
        /* <DEDUP_REMOVED lines=8> */
[----:B0-----:R-:W-:Y:S01]  /*10d70*/  FFMA.FTZ R6, R7, R6, R24 ;  /* 0x0000000607067223 */ /* 0x001fe20000010018 */
[--C-:B------:R-:W-:Y:S01]  /*10d80*/  FFMA.FTZ R60, R60, UR30, -R11.reuse ;  /* 0x0000001e3c3c7c23 */ /* 0x100fe2000801080b */
[----:B------:R-:W-:Y:S01]  /*10d90*/  FMNMX.FTZ R0, R46, R0, !PT ;  /* 0x000000002e007209 */ /* 0x000fe20007810000 */
[--C-:B------:R-:W-:Y:S01]  /*10da0*/  FFMA.FTZ R61, R61, UR30, -R11.reuse ;  /* 0x0000001e3d3d7c23 */ /* 0x100fe2000801080b */
[--C-:B------:R-:W-:Y:S01]  /*10db0*/  FFMA.FTZ R64, R64, UR30, -R11.reuse ;  /* 0x0000001e40407c23 */ /* 0x100fe2000801080b */
[--C-:B------:R-:W-:Y:S01]  /*10dc0*/  FFMA.FTZ R65, R65, UR30, -R11.reuse ;  /* 0x0000001e41417c23 */ /* 0x100fe2000801080b */
[----:B------:R-:W-:Y:S01]  /*10dd0*/  FMNMX.FTZ R0, R47, R0, !PT ;  /* 0x000000002f007209 */ /* 0x000fe20007810000 */
[----:B------:R-:W-:Y:S01]  /*10de0*/  MUFU.EX2 R29, R29 ;  /* 0x0000001d001d7308 */ /* 0x000fe20000000800 */
[----:B-1----:R-:W-:Y:S01]  /*10df0*/  FADD.FTZ R6, R25, R6 ;  /* 0x0000000619067221 */ /* 0x002fe20000010000 */
        /* <DEDUP_REMOVED lines=15> */
[----:B------:R-:W-:-:S02]  /*10ef0*/  FFMA.FTZ R11, R85, UR30, -R11 ;  /* 0x0000001e550b7c23 */ /* 0x000fc4000801080b */
        /* <DEDUP_REMOVED lines=34> */
[----:B0-----:R-:W-:-:S05]  /*11120*/  FMNMX.FTZ R0, R0, R10, !PT ;  /* 0x0000000a00007209 */ /* 0x001fca0007810000 */
[C---:B------:R-:W-:Y:S01]  /*11130*/  FADD.FTZ R10, -R0.reuse, R20 ;  /* 0x00000014000a7221 */ /* 0x040fe20000010100 */
[----:B------:R-:W-:Y:S01]  /*11140*/  FMUL.FTZ R14, R0, UR30 ;  /* 0x0000001e000e7c20 */ /* 0x000fe20008410000 */
[----:B------:R-:W-:Y:S02]  /*11150*/  MUFU.EX2 R65, R65 ;  /* 0x0000004100417308 */ /* 0x000fe40000000800 */
[----:B------:R-:W-:Y:S01]  /*11160*/  FMUL.FTZ R10, R10, UR30 ;  /* 0x0000001e0a0a7c20 */ /* 0x000fe20008410000 */
        /* <DEDUP_REMOVED lines=21> */
[----:B------:R-:W1:Y:S01]  /*112c0*/  MUFU.EX2 R27, R27 ;  /* 0x0000001b001b7308 */ /* 0x000e620000000800 */
[--C-:B------:R-:W-:Y:S01]  /*112d0*/  FFMA.FTZ R63, R63, UR30, -R14.reuse ;  /* 0x0000001e3f3f7c23 */ /* 0x100fe2000801080e */
[--C-:B------:R-:W-:Y:S01]  /*112e0*/  FFMA.FTZ R66, R66, UR30, -R14.reuse ;  /* 0x0000001e42427c23 */ /* 0x100fe2000801080e */
[--C-:B------:R-:W-:Y:S01]  /*112f0*/  FFMA.FTZ R67, R67, UR30, -R14.reuse ;  /* 0x0000001e43437c23 */ /* 0x100fe2000801080e */
[--C-:B------:R-:W-:Y:S01]  /*11300*/  FFMA.FTZ R70, R70, UR30, -R14.reuse ;  /* 0x0000001e46467c23 */ /* 0x100fe2000801080e */
[--C-:B------:R-:W-:Y:S01]  /*11310*/  FFMA.FTZ R71, R71, UR30, -R14.reuse ;  /* 0x0000001e47477c23 */ /* 0x100fe2000801080e */
[--C-:B------:R-:W-:Y:S01]  /*11320*/  FFMA.FTZ R74, R74, UR30, -R14.reuse ;  /* 0x0000001e4a4a7c23 */ /* 0x100fe2000801080e */
[----:B------:R-:W-:Y:S01]  /*11330*/  FFMA.FTZ R75, R75, UR30, -R14 ;  /* 0x0000001e4b4b7c23 */ /* 0x000fe2000801080e */
[----:B------:R-:W2:Y:S01]  /*11340*/  MUFU.EX2 R30, R30 ;  /* 0x0000001e001e7308 */ /* 0x000ea20000000800 */
[----:B0-----:R-:W-:Y:S01]  /*11350*/  FFMA.FTZ R5, R10, R5, R26 ;  /* 0x000000050a057223 */ /* 0x001fe2000001001a */
[--C-:B------:R-:W-:Y:S01]  /*11360*/  FFMA.FTZ R78, R78, UR30, -R14.reuse ;  /* 0x0000001e4e4e7c23 */ /* 0x100fe2000801080e */
[--C-:B------:R-:W-:Y:S01]  /*11370*/  FFMA.FTZ R79, R79, UR30, -R14.reuse ;  /* 0x0000001e4f4f7c23 */ /* 0x100fe2000801080e */
[--C-:B------:R-:W-:Y:S01]  /*11380*/  FFMA.FTZ R82, R82, UR30, -R14.reuse ;  /* 0x0000001e52527c23 */ /* 0x100fe2000801080e */
[--C-:B------:R-:W-:Y:S01]  /*11390*/  FFMA.FTZ R83, R83, UR30, -R14.reuse ;  /* 0x0000001e53537c23 */ /* 0x100fe2000801080e */
[--C-:B------:R-:W-:Y:S01]  /*113a0*/  FFMA.FTZ R123, R86, UR30, -R14.reuse ;  /* 0x0000001e567b7c23 */ /* 0x100fe2000801080e */
[----:B------:R-:W-:Y:S01]  /*113b0*/  FFMA.FTZ R14, R87, UR30, -R14 ;  /* 0x0000001e570e7c23 */ /* 0x000fe2000801080e */
        /* <DEDUP_REMOVED lines=102> */
.L_x_1726:
        /* <DEDUP_REMOVED lines=77> */
.L_x_1715:
[----:B------:R-:W2:Y:S02]  /*11ef0*/  LDL R7, [R1+0x38] ;  /* 0x0000380001077983 */ /* 0x000ea40000100800 */
[----:B--2---:R-:W-:-:S13]  /*11f00*/  ISETP.GE.AND P1, PT, R4, R7, PT ;  /* 0x000000070400720c */ /* 0x004fda0003f26270 */
[----:B------:R-:W-:Y:S05]  /*11f10*/  @!P1 BRA `(.L_x_1728) ;  /* 0x0000003000489947 */ /* 0x000fea0003800000 */
[----:B------:R-:W-:Y:S02]  /*11f20*/  IMAD.MOV.U32 R7, RZ, RZ, R0 ;  /* 0x000000ffff077224 */ /* 0x000fe400078e0000 */
[----:B------:R-:W-:Y:S02]  /*11f30*/  IMAD.MOV.U32 R20, RZ, RZ, R3 ;  /* 0x000000ffff147224 */ /* 0x000fe400078e0003 */
[----:B------:R-:W-:Y:S02]  /*11f40*/  IMAD.MOV.U32 R10, RZ, RZ, R154 ;  /* 0x000000ffff0a7224 */ /* 0x000fe400078e009a */
[----:B------:R-:W-:-:S07]  /*11f50*/  IMAD.MOV.U32 R21, RZ, RZ, R19 ;  /* 0x000000ffff157224 */ /* 0x000fce00078e0013 */
.L_x_1748:
        /* <DEDUP_REMOVED lines=9> */
.L_x_1730:
        /* <DEDUP_REMOVED lines=8> */
.L_x_1731:
[----:B------:R-:W-:Y:S04]  /*12070*/  BSSY B0, `(.L_x_1729) ;  /* 0x0000004000007945 */ /* 0x000fe80003800000 */
[----:B-1----:R-:W-:Y:S05]  /*12080*/  @P2 BRA `(.L_x_1732) ;  /* 0x0000000000082947 */ /* 0x002fea0003800000 */
[----:B------:R-:W1:Y:S02]  /*12090*/  SYNCS.PHASECHK.TRANS64.TRYWAIT P2, [R3+URZ+0x16830], R0 ;  /* 0x01683000030075a7 */ /* 0x000e64000804017f */
[----:B-1----:R-:W-:Y:S05]  /*120a0*/  @!P2 BRA `(.L_x_1733) ;  /* 0x000000d80064a947 */ /* 0x002fea0003800000 */
.L_x_1732:
[----:B------:R-:W-:Y:S05]  /*120b0*/  BSYNC B0 ;  /* 0x0000000000007941 */ /* 0x000fea0003800000 */
.L_x_1729:
        /* <DEDUP_REMOVED lines=51> */
.L_x_1735:
[----:B------:R-:W-:Y:S01]  /*123f0*/  SHF.L.U32 R0, R10, 0x1f, RZ ;  /* 0x0000001f0a007819 */ /* 0x000fe200000006ff */
[----:B-----5:R-:W-:-:S04]  /*12400*/  IMAD R3, R21, 0x8, R2 ;  /* 0x0000000815037824 */ /* 0x020fc800078e0202 */
[----:B------:R0:W1:Y:S01]  /*12410*/  SYNCS.PHASECHK.TRANS64.TRYWAIT P1, [R3+URZ+0x16850], R0 ;  /* 0x01685000030075a7 */ /* 0x000062000802017f */
[----:B------:R-:W-:Y:S05]  /*12420*/  @!P0 BRA `(.L_x_1736) ;  /* 0x0000000000048947 */ /* 0x000fea0003800000 */
[----:B------:R-:W-:Y:S01]  /*12430*/  BPT.TRAP 0x1 ;  /* 0x000000040000795c */ /* 0x000fe20000300000 */
.L_x_1736:
[----:B-1----:R-:W-:Y:S05]  /*12440*/  @P1 BRA `(.L_x_1734) ;  /* 0x0000000000081947 */ /* 0x002fea0003800000 */
[----:B------:R-:W1:Y:S02]  /*12450*/  SYNCS.PHASECHK.TRANS64.TRYWAIT P1, [R3+URZ+0x16850], R0 ;  /* 0x01685000030075a7 */ /* 0x000e64000802017f */
[----:B-1----:R-:W-:Y:S05]  /*12460*/  @!P1 BRA `(.L_x_1737) ;  /* 0x000000d400889947 */ /* 0x002fea0003800000 */
.L_x_1734:
        /* <DEDUP_REMOVED lines=68> */
.L_x_1738:
[----:B------:R-:W2:Y:S01]  /*128b0*/  LDL R11, [R1+0x24] ;  /* 0x00002400010b7983 */ /* 0x000ea20000100800 */
[----:B0-----:R-:W0:Y:S03]  /*128c0*/  LDC R0, c[0x0][0x448] ;  /* 0x00011200ff007b82 */ /* 0x001e260000000800 */
[----:B------:R-:W2:Y:S04]  /*128d0*/  LDL R10, [R1+0x30] ;  /* 0x00003000010a7983 */ /* 0x000ea80000100800 */
[----:B------:R-:W3:Y:S01]  /*128e0*/  LDL R124, [R1] ;  /* 0x00000000017c7983 */ /* 0x000ee20000100800 */
[----:B0-----:R-:W-:-:S13]  /*128f0*/  ISETP.NE.AND P1, PT, R0, 0x1, PT ;  /* 0x000000010000780c */ /* 0x001fda0003f25270 */
[----:B------:R-:W0:Y:S08]  /*12900*/  @P1 LDC R3, c[0x0][0x44c] ;  /* 0x00011300ff031b82 */ /* 0x000e300000000800 */
[----:B------:R-:W1:Y:S01]  /*12910*/  @P1 LDC R0, c[0x0][0x450] ;  /* 0x00011400ff001b82 */ /* 0x000e620000000800 */
[----:B------:R-:W-:Y:S01]  /*12920*/  ULOP3.LUT UR12, URZ, UR11, URZ, 0x33, !UPT ;  /* 0x0000000b3f0c7292 */ /* 0x000fe2000f8e333f */
[----:B--2---:R-:W-:-:S06]  /*12930*/  IMAD.IADD R15, R10, 0x1, R11 ;  /* 0x000000010a0f7824 */ /* 0x004fcc00078e020b */
[----:B------:R-:W2:Y:S01]  /*12940*/  LDC R10, c[0x0][0x9e4] ;  /* 0x00027900ff0a7b82 */ /* 0x000ea20000000800 */
        /* <DEDUP_REMOVED lines=9> */
[----:B------:R-:W-:Y:S02]  /*129e0*/  IADD3 R3, -R0, 0x1, RZ ;  /* 0x0000000100037810 */ /* 0x000fe40007ffe1ff */
[----:B--2---:R-:W-:-:S03]  /*129f0*/  ISETP.GE.AND P3, PT, R10, 0x1, PT ;  /* 0x000000010a00780c */ /* 0x004fc60003f66270 */
        /* <DEDUP_REMOVED lines=19> */
.L_x_1741:
[----:B------:R-:W-:-:S05]  /*12b30*/  IMAD.U32 R123, RZ, RZ, UR4 ;  /* 0x00000004ff7b7e24 */ /* 0x000fca000f8e00ff */
[----:B------:R-:W-:-:S13]  /*12b40*/  ISETP.NE.AND P1, PT, R123, 0x1, PT ;  /* 0x000000017b00780c */ /* 0x000fda0003f25270 */
[----:B------:R-:W0:Y:S02]  /*12b50*/  @P1 LDC.64 R120, c[0x0][0x9e8] ;  /* 0x00027a00ff781b82 */ /* 0x000e240000000a00 */
[----:B0-----:R-:W-:-:S05]  /*12b60*/  @P1 IMAD.HI.U32 R120, R122, R120, RZ ;  /* 0x000000787a781227 */ /* 0x001fca00078e00ff */
[----:B------:R-:W-:-:S07]  /*12b70*/  @P1 SHF.R.U32.HI R122, RZ, R121, R120 ;  /* 0x00000079ff7a1219 */ /* 0x000fce0000011678 */
.L_x_1742:
[----:B------:R-:W-:Y:S05]  /*12b80*/  BSYNC B0 ;  /* 0x0000000000007941 */ /* 0x000fea0003800000 */
.L_x_1740:
[----:B------:R-:W-:-:S04]  /*12b90*/  IMAD R122, R122, R123, -R0 ;  /* 0x0000007b7a7a7224 */ /* 0x000fc800078e0a00 */
[----:B------:R-:W-:-:S05]  /*12ba0*/  IMAD R122, R124, -0x2, R122 ;  /* 0xfffffffe7c7a7824 */ /* 0x000fca00078e027a */
[----:B------:R-:W-:Y:S02]  /*12bb0*/  VIMNMX R3, R3, R122, !PT ;  /* 0x0000007a03037248 */ /* 0x000fe40007fe0100 */
[----:B------:R-:W-:-:S07]  /*12bc0*/  VIADDMNMX R10, R122, R123, R10, PT ;  /* 0x0000007b7a0a7246 */ /* 0x000fce000380010a */
.L_x_1739:
        /* <DEDUP_REMOVED lines=113> */
.L_x_1745:
[----:B------:R-:W-:-:S05]  /*132e0*/  IMAD.U32 R120, RZ, RZ, UR4 ;  /* 0x00000004ff787e24 */ /* 0x000fca000f8e00ff */
[----:B------:R-:W-:-:S13]  /*132f0*/  ISETP.NE.AND P1, PT, R120, 0x1, PT ;  /* 0x000000017800780c */ /* 0x000fda0003f25270 */
[----:B------:R-:W0:Y:S02]  /*13300*/  @P1 LDC.64 R10, c[0x0][0x9e8] ;  /* 0x00027a00ff0a1b82 */ /* 0x000e240000000a00 */
[----:B0-----:R-:W-:-:S05]  /*13310*/  @P1 IMAD.HI.U32 R10, R15, R10, RZ ;  /* 0x0000000a0f0a1227 */ /* 0x001fca00078e00ff */
[----:B------:R-:W-:-:S07]  /*13320*/  @P1 SHF.R.U32.HI R15, RZ, R11, R10 ;  /* 0x0000000bff0f1219 */ /* 0x000fce000001160a */
.L_x_1746:
[----:B------:R-:W-:Y:S05]  /*13330*/  BSYNC B0 ;  /* 0x0000000000007941 */ /* 0x000fea0003800000 */
.L_x_1744:
[----:B------:R-:W-:-:S04]  /*13340*/  IMAD R0, R15, R120, -R0 ;  /* 0x000000780f007224 */ /* 0x000fc800078e0a00 */
[----:B------:R-:W-:-:S05]  /*13350*/  IMAD R0, R124, -0x2, R0 ;  /* 0xfffffffe7c007824 */ /* 0x000fca00078e0200 */
[----:B------:R-:W-:Y:S02]  /*13360*/  VIMNMX R3, R3, R0, !PT ;  /* 0x0000000003037248 */ /* 0x000fe40007fe0100 */
[----:B------:R-:W-:-:S07]  /*13370*/  VIADDMNMX R14, R0, R120, R14, PT ;  /* 0x00000078000e7246 */ /* 0x000fce000380010e */
.L_x_1743:
[----:B------:R-:W-:Y:S01]  /*13380*/  FMNMX.FTZ R0, R24, R20, !PT ;  /* 0x0000001418007209 */ /* 0x000fe20007810000 */
[----:B------:R-:W-:Y:S01]  /*13390*/  UMOV UR30, UR6 ;  /* 0x00000006001e7c82 */ /* 0x000fe20008000000 */
[----:B------:R-:W-:Y:S02]  /*133a0*/  ISETP.GT.AND P1, PT, R3, 0x1, P5 ;  /* 0x000000010300780c */ /* 0x000fe40002f24270 */
[----:B------:R-:W-:Y:S02]  /*133b0*/  FMNMX.FTZ R0, R25, R0, !PT ;  /* 0x0000000019007209 */ /* 0x000fe40007810000 */
[----:B------:R-:W-:Y:S02]  /*133c0*/  ISETP.LT.OR P1, PT, R14, 0x2, P1 ;  /* 0x000000020e00780c */ /* 0x000fe40000f21670 */
[----:B------:R-:W-:Y:S02]  /*133d0*/  FMNMX.FTZ R0, R28, R0, !PT ;  /* 0x000000001c007209 */ /* 0x000fe40007810000 */
[----:B------:R-:W-:-:S02]  /*133e0*/  FSEL R27, R27, -INF , !P1 ;  /* 0xff8000001b1b7808 */ /* 0x000fc40004800000 */
[----:B------:R-:W-:Y:S02]  /*133f0*/  FMNMX.FTZ R0, R29, R0, !PT ;  /* 0x000000001d007209 */ /* 0x000fe40007810000 */
[C---:B------:R-:W-:Y:S02]  /*13400*/  ISETP.GT.AND P2, PT, R3.reuse, 0x8, P5 ;  /* 0x000000080300780c */ /* 0x040fe40002f44270 */
[----:B------:R-:W-:Y:S02]  /*13410*/  FMNMX.FTZ R0, R32, R0, !PT ;  /* 0x0000000020007209 */ /* 0x000fe40007810000 */
[----:B------:R-:W-:Y:S02]  /*13420*/  ISETP.GT.AND P1, PT, R3, 0x9, P5 ;  /* 0x000000090300780c */ /* 0x000fe40002f24270 */
[----:B------:R-:W-:Y:S02]  /*13430*/  FMNMX.FTZ R0, R33, R0, !PT ;  /* 0x0000000021007209 */ /* 0x000fe40007810000 */
[----:B------:R-:W-:-:S02]  /*13440*/  ISETP.LT.OR P2, PT, R14, 0x9, P2 ;  /* 0x000000090e00780c */ /* 0x000fc40001741670 */
[----:B------:R-:W-:Y:S02]  /*13450*/  ISETP.LT.OR P1, PT, R14, 0xa, P1 ;  /* 0x0000000a0e00780c */ /* 0x000fe40000f21670 */
[----:B------:R-:W-:Y:S02]  /*13460*/  FMNMX.FTZ R0, R36, R0, !PT ;  /* 0x0000000024007209 */ /* 0x000fe40007810000 */
[----:B------:R-:W-:Y:S02]  /*13470*/  FSEL R30, R30, -INF , !P2 ;  /* 0xff8000001e1e7808 */ /* 0x000fe40005000000 */
[----:B------:R-:W-:Y:S02]  /*13480*/  FSEL R31, R31, -INF , !P1 ;  /* 0xff8000001f1f7808 */ /* 0x000fe40004800000 */
[C---:B------:R-:W-:Y:S02]  /*13490*/  ISETP.GT.AND P2, PT, R3.reuse, 0x10, P5 ;  /* 0x000000100300780c */ /* 0x040fe40002f44270 */
[----:B------:R-:W-:-:S02]  /*134a0*/  ISETP.GT.AND P1, PT, R3, 0x11, P5 ;  /* 0x000000110300780c */ /* 0x000fc40002f24270 */
[----:B------:R-:W-:Y:S02]  /*134b0*/  FMNMX.FTZ R0, R37, R0, !PT ;  /* 0x0000000025007209 */ /* 0x000fe40007810000 */
[C---:B------:R-:W-:Y:S02]  /*134c0*/  ISETP.LT.OR P2, PT, R14.reuse, 0x11, P2 ;  /* 0x000000110e00780c */ /* 0x040fe40001741670 */
[----:B------:R-:W-:Y:S02]  /*134d0*/  ISETP.LT.OR P1, PT, R14, 0x12, P1 ;  /* 0x000000120e00780c */ /* 0x000fe40000f21670 */
[----:B------:R-:W-:Y:S02]  /*134e0*/  FMNMX.FTZ R0, R40, R0, !PT ;  /* 0x0000000028007209 */ /* 0x000fe40007810000 */
[----:B------:R-:W-:Y:S02]  /*134f0*/  FSEL R34, R34, -INF , !P2 ;  /* 0xff80000022227808 */ /* 0x000fe40005000000 */
[----:B------:R-:W-:-:S02]  /*13500*/  FSEL R35, R35, -INF , !P1 ;  /* 0xff80000023237808 */ /* 0x000fc40004800000 */
[----:B------:R-:W-:Y:S02]  /*13510*/  FMNMX.FTZ R0, R41, R0, !PT ;  /* 0x0000000029007209 */ /* 0x000fe40007810000 */
[C---:B------:R-:W-:Y:S02]  /*13520*/  ISETP.GT.AND P2, PT, R3.reuse, 0x18, P5 ;  /* 0x000000180300780c */ /* 0x040fe40002f44270 */
[----:B------:R-:W-:Y:S02]  /*13530*/  ISETP.GT.AND P1, PT, R3, 0x19, P5 ;  /* 0x000000190300780c */ /* 0x000fe40002f24270 */
[----:B------:R-:W-:Y:S02]  /*13540*/  FMNMX.FTZ R0, R44, R0, !PT ;  /* 0x000000002c007209 */ /* 0x000fe40007810000 */
[C---:B------:R-:W-:Y:S02]  /*13550*/  ISETP.LT.OR P2, PT, R14.reuse, 0x19, P2 ;  /* 0x000000190e00780c */ /* 0x040fe40001741670 */
[----:B------:R-:W-:-:S02]  /*13560*/  ISETP.LT.OR P1, PT, R14, 0x1a, P1 ;  /* 0x0000001a0e00780c */ /* 0x000fc40000f21670 */
[----:B------:R-:W-:Y:S02]  /*13570*/  FMNMX.FTZ R0, R45, R0, !PT ;  /* 0x000000002d007209 */ /* 0x000fe40007810000 */
[----:B------:R-:W-:Y:S02]  /*13580*/  FSEL R38, R38, -INF , !P2 ;  /* 0xff80000026267808 */ /* 0x000fe40005000000 */
[----:B------:R-:W-:Y:S02]  /*13590*/  FSEL R39, R39, -INF , !P1 ;  /* 0xff80000027277808 */ /* 0x000fe40004800000 */
[C---:B------:R-:W-:Y:S02]  /*135a0*/  ISETP.GT.AND P2, PT, R3.reuse, 0x20, P5 ;  /* 0x000000200300780c */ /* 0x040fe40002f44270 */
[----:B------:R-:W-:Y:S02]  /*135b0*/  ISETP.GT.AND P1, PT, R3, 0x21, P5 ;  /* 0x000000210300780c */ /* 0x000fe40002f24270 */
[----:B------:R-:W-:-:S02]  /*135c0*/  FMNMX.FTZ R0, R48, R0, !PT ;  /* 0x0000000030007209 */ /* 0x000fc40007810000 */
[C---:B------:R-:W-:Y:S02]  /*135d0*/  ISETP.LT.OR P2, PT, R14.reuse, 0x21, P2 ;  /* 0x000000210e00780c */ /* 0x040fe40001741670 */
[----:B------:R-:W-:Y:S02]  /*135e0*/  ISETP.LT.OR P1, PT, R14, 0x22, P1 ;  /* 0x000000220e00780c */ /* 0x000fe40000f21670 */
[----:B------:R-:W-:Y:S02]  /*135f0*/  FMNMX.FTZ R0, R49, R0, !PT ;  /* 0x0000000031007209 */ /* 0x000fe40007810000 */
[----:B------:R-:W-:Y:S02]  /*13600*/  FSEL R42, R42, -INF , !P2 ;  /* 0xff8000002a2a7808 */ /* 0x000fe40005000000 */
[----:B------:R-:W-:Y:S02]  /*13610*/  FSEL R43, R43, -INF , !P1 ;  /* 0xff8000002b2b7808 */ /* 0x000fe40004800000 */
[----:B------:R-:W-:-:S02]  /*13620*/  ISETP.GT.AND P2, PT, R3, 0x28, P5 ;  /* 0x000000280300780c */ /* 0x000fc40002f44270 */
[----:B------:R-:W-:Y:S02]  /*13630*/  ISETP.GT.AND P1, PT, R3, 0x29, P5 ;  /* 0x000000290300780c */ /* 0x000fe40002f24270 */
[----:B------:R-:W-:Y:S02]  /*13640*/  FMNMX.FTZ R0, R52, R0, !PT ;  /* 0x0000000034007209 */ /* 0x000fe40007810000 */
[C---:B------:R-:W-:Y:S02]  /*13650*/  ISETP.LT.OR P2, PT, R14.reuse, 0x29, P2 ;  /* 0x000000290e00780c */ /* 0x040fe40001741670 */
[----:B------:R-:W-:Y:S02]  /*13660*/  ISETP.LT.OR P1, PT, R14, 0x2a, P1 ;  /* 0x0000002a0e00780c */ /* 0x000fe40000f21670 */
[----:B------:R-:W-:Y:S02]  /*13670*/  FMNMX.FTZ R0, R53, R0, !PT ;  /* 0x0000000035007209 */ /* 0x000fe40007810000 */
[----:B------:R-:W-:-:S02]  /*13680*/  FSEL R46, R46, -INF , !P2 ;  /* 0xff8000002e2e7808 */ /* 0x000fc40005000000 */
[----:B------:R-:W-:Y:S02]  /*13690*/  FSEL R47, R47, -INF , !P1 ;  /* 0xff8000002f2f7808 */ /* 0x000fe40004800000 */
        /* <DEDUP_REMOVED lines=8> */
[----:B------:R-:W-:Y:S02]  /*13720*/  FMNMX.FTZ R0, R60, R0, !PT ;  /* 0x000000003c007209 */ /* 0x000fe40007810000 */
        /* <DEDUP_REMOVED lines=8> */
[C---:B------:R-:W-:Y:S02]  /*137b0*/  ISETP.GT.AND P2, PT, R3.reuse, 0x40, P5 ;  /* 0x000000400300780c */ /* 0x040fe40002f44270 */
[----:B------:R-:W-:Y:S02]  /*137c0*/  ISETP.GT.AND P1, PT, R3, 0x41, P5 ;  /* 0x000000410300780c */ /* 0x000fe40002f24270 */
[----:B------:R-:W-:Y:S02]  /*137d0*/  FMNMX.FTZ R0, R65, R0, !PT ;  /* 0x0000000041007209 */ /* 0x000fe40007810000 */
[C---:B------:R-:W-:Y:S02]  /*137e0*/  ISETP.LT.OR P2, PT, R14.reuse, 0x41, P2 ;  /* 0x000000410e00780c */ /* 0x040fe40001741670 */
[----:B------:R-:W-:Y:S02]  /*137f0*/  ISETP.LT.OR P1, PT, R14, 0x42, P1 ;  /* 0x000000420e00780c */ /* 0x000fe40000f21670 */
[----:B------:R-:W-:-:S02]  /*13800*/  FMNMX.FTZ R0, R68, R0, !PT ;  /* 0x0000000044007209 */ /* 0x000fc40007810000 */
[----:B------:R-:W-:Y:S02]  /*13810*/  FSEL R58, R58, -INF , !P2 ;  /* 0xff8000003a3a7808 */ /* 0x000fe40005000000 */
[----:B------:R-:W-:Y:S02]  /*13820*/  FSEL R59, R59, -INF , !P1 ;  /* 0xff8000003b3b7808 */ /* 0x000fe40004800000 */
[C---:B------:R-:W-:Y:S02]  /*13830*/  ISETP.GT.AND P2, PT, R3.reuse, 0x48, P5 ;  /* 0x000000480300780c */ /* 0x040fe40002f44270 */
        /* <DEDUP_REMOVED lines=27> */
[----:B------:R-:W-:Y:S02]  /*139f0*/  LOP3.LUT R22, R22, 0xbfffffff, RZ, 0xc0, !PT ;  /* 0xbfffffff16167812 */ /* 0x000fe400078ec0ff */
[C---:B------:R-:W-:Y:S02]  /*13a00*/  ISETP.LT.OR P2, PT, R14.reuse, 0x61, P2 ;  /* 0x000000610e00780c */ /* 0x040fe40001741670 */
[----:B------:R-:W-:Y:S02]  /*13a10*/  ISETP.LT.OR P1, PT, R14, 0x62, P1 ;  /* 0x000000620e00780c */ /* 0x000fe40000f21670 */
[----:B------:R-:W-:Y:S02]  /*13a20*/  FMNMX.FTZ R0, R85, R0, !PT ;  /* 0x0000000055007209 */ /* 0x000fe40007810000 */
[----:B------:R-:W-:Y:S02]  /*13a30*/  @P0 LOP3.LUT R22, R22, 0x40000000, RZ, 0xfc, !PT ;  /* 0x4000000016160812 */ /* 0x000fe400078efcff */
[----:B------:R-:W-:-:S02]  /*13a40*/  FSEL R74, R74, -INF , !P2 ;  /* 0xff8000004a4a7808 */ /* 0x000fc40005000000 */
[----:B------:R-:W-:Y:S02]  /*13a50*/  FSEL R75, R75, -INF , !P1 ;  /* 0xff8000004b4b7808 */ /* 0x000fe40004800000 */
[C---:B------:R-:W-:Y:S02]  /*13a60*/  ISETP.GT.AND P4, PT, R3.reuse, 0x68, P5 ;  /* 0x000000680300780c */ /* 0x040fe40002f84270 */
[C---:B------:R-:W-:Y:S02]  /*13a70*/  ISETP.GT.AND P6, PT, R3.reuse, 0x69, P5 ;  /* 0x000000690300780c */ /* 0x040fe40002fc4270 */
[C---:B------:R-:W-:Y:S02]  /*13a80*/  ISETP.GT.AND P3, PT, R3.reuse, 0x70, P5 ;  /* 0x000000700300780c */ /* 0x040fe40002f64270 */
[C---:B------:R-:W-:Y:S02]  /*13a90*/  ISETP.GT.AND P2, PT, R3.reuse, 0x71, P5 ;  /* 0x000000710300780c */ /* 0x040fe40002f44270 */
[----:B------:R-:W-:-:S02]  /*13aa0*/  ISETP.GT.AND P1, PT, R3, 0x78, P5 ;  /* 0x000000780300780c */ /* 0x000fc40002f24270 */
[C---:B------:R-:W-:Y:S02]  /*13ab0*/  ISETP.GT.AND P0, PT, R3.reuse, RZ, P5 ;  /* 0x000000ff0300720c */ /* 0x040fe40002f04270 */
[----:B------:R-:W-:Y:S02]  /*13ac0*/  ISETP.GT.AND P5, PT, R3, 0x79, P5 ;  /* 0x000000790300780c */ /* 0x000fe40002fa4270 */
[----:B------:R-:W0:Y:S01]  /*13ad0*/  SHFL.BFLY PT, R3, R0, 0x2, 0x1f ;  /* 0x0c401f0000037f89 */ /* 0x000e2200000e0000 */
[----:B------:R-:W-:Y:S02]  /*13ae0*/  ISETP.LT.OR P4, PT, R14, 0x69, P4 ;  /* 0x000000690e00780c */ /* 0x000fe40002781670 */
[----:B------:R-:W-:Y:S02]  /*13af0*/  LOP3.LUT R22, R22, 0xfffffffd, RZ, 0xc0, !PT ;  /* 0xfffffffd16167812 */ /* 0x000fe400078ec0ff */
[C---:B------:R-:W-:Y:S02]  /*13b00*/  ISETP.LT.OR P0, PT, R14.reuse, 0x1, P0 ;  /* 0x000000010e00780c */ /* 0x040fe40000701670 */
[----:B------:R-:W-:-:S02]  /*13b10*/  ISETP.LT.OR P3, PT, R14, 0x71, P3 ;  /* 0x000000710e00780c */ /* 0x000fc40001f61670 */
[----:B------:R-:W-:Y:S02]  /*13b20*/  FSEL R26, R26, -INF , !P0 ;  /* 0xff8000001a1a7808 */ /* 0x000fe40004000000 */
[----:B------:R-:W-:Y:S02]  /*13b30*/  ISETP.LT.OR P2, PT, R14, 0x72, P2 ;  /* 0x000000720e00780c */ /* 0x000fe40001741670 */
[----:B------:R-:W-:Y:S02]  /*13b40*/  FSEL R82, R82, -INF , !P3 ;  /* 0xff80000052527808 */ /* 0x000fe40005800000 */
[----:B------:R-:W-:Y:S02]  /*13b50*/  @P4 LOP3.LUT R22, R22, 0x2, RZ, 0xfc, !PT ;  /* 0x0000000216164812 */ /* 0x000fe400078efcff */
[C---:B------:R-:W-:Y:S02]  /*13b60*/  ISETP.LT.OR P4, PT, R14.reuse, 0x6a, P6 ;  /* 0x0000006a0e00780c */ /* 0x040fe40003781670 */
[----:B------:R-:W-:-:S02]  /*13b70*/  ISETP.LT.OR P1, PT, R14, 0x79, P1 ;  /* 0x000000790e00780c */ /* 0x000fc40000f21670 */
[----:B------:R-:W-:Y:S02]  /*13b80*/  FSEL R79, R79, -INF , !P4 ;  /* 0xff8000004f4f7808 */ /* 0x000fe40006000000 */
[----:B------:R-:W-:Y:S02]  /*13b90*/  FSEL R83, R83, -INF , !P2 ;  /* 0xff80000053537808 */ /* 0x000fe40005000000 */
[----:B0-----:R-:W-:Y:S02]  /*13ba0*/  FMNMX.FTZ R3, R0, R3, !PT ;  /* 0x0000000300037209 */ /* 0x001fe40007810000 */
[----:B------:R-:W-:Y:S02]  /*13bb0*/  ISETP.LT.OR P5, PT, R14, 0x7a, P5 ;  /* 0x0000007a0e00780c */ /* 0x000fe40002fa1670 */
[----:B------:R-:W-:Y:S01]  /*13bc0*/  FSEL R86, R86, -INF , !P1 ;  /* 0xff80000056567808 */ /* 0x000fe20004800000 */
[----:B------:R-:W0:Y:S01]  /*13bd0*/  SHFL.BFLY PT, R0, R3, 0x1, 0x1f ;  /* 0x0c201f0003007f89 */ /* 0x000e2200000e0000 */
[----:B------:R-:W-:-:S02]  /*13be0*/  FSEL R87, R87, -INF , !P5 ;  /* 0xff80000057577808 */ /* 0x000fc40006800000 */
[----:B------:R-:W-:Y:S02]  /*13bf0*/  LOP3.LUT P0, RZ, R22, 0x40000000, RZ, 0xc0, !PT ;  /* 0x4000000016ff7812 */ /* 0x000fe4000780c0ff */
[----:B0-----:R-:W-:-:S04]  /*13c00*/  FMNMX.FTZ R3, R3, R0, !PT ;  /* 0x0000000003037209 */ /* 0x001fc80007810000 */
[C---:B------:R-:W-:Y:S01]  /*13c10*/  FSETP.NEU.FTZ.AND P6, PT, R3.reuse, -INF , PT ;  /* 0xff8000000300780b */ /* 0x040fe20003fdd000 */
[----:B------:R-:W-:-:S03]  /*13c20*/  FMUL.FTZ R0, R3, UR30 ;  /* 0x0000001e03007c20 */ /* 0x000fc60008410000 */
[----:B------:R-:W-:Y:S02]  /*13c30*/  FSEL R10, R3, RZ, P6 ;  /* 0x000000ff030a7208 */ /* 0x000fe40003000000 */
[----:B------:R-:W-:Y:S02]  /*13c40*/  FSEL R0, R0, RZ, P6 ;  /* 0x000000ff00007208 */ /* 0x000fe40003000000 */
[----:B------:R-:W-:Y:S01]  /*13c50*/  LOP3.LUT P6, RZ, R22, 0x2, RZ, 0xc0, !PT ;  /* 0x0000000216ff7812 */ /* 0x000fe200078cc0ff */
[----:B------:R-:W-:Y:S02]  /*13c60*/  FADD.FTZ R10, -R10, R20 ;  /* 0x000000140a0a7221 */ /* 0x000fe40000010100 */
        /* <DEDUP_REMOVED lines=33> */
[----:B------:R-:W-:Y:S01]  /*13e80*/  FMUL.FTZ R14, R10, UR30 ;  /* 0x0000001e0a0e7c20 */ /* 0x000fe20008410000 */
[----:B------:R-:W-:Y:S01]  /*13e90*/  FSEL R78, R78, -INF , !P6 ;  /* 0xff8000004e4e7808 */ /* 0x000fe20007000000 */
        /* <DEDUP_REMOVED lines=205> */
.L_x_1747:
        /* <DEDUP_REMOVED lines=77> */
.L_x_1728:
[----:B------:R-:W-:Y:S05]  /*15040*/  WARPSYNC.ALL ;  /* 0x0000000000007948 */ /* 0x000fea0003800000 */
[----:B------:R-:W-:Y:S06]  /*15050*/  BAR.ARV 0x8, 0x200 ;  /* 0x0208000000007b1d */ /* 0x000fec0000002000 */
[----:B------:R-:W-:Y:S05]  /*15060*/  @!P0 BRA `(.L_x_1749) ;  /* 0x0000000000048947 */ /* 0x000fea0003800000 */
[----:B------:R-:W-:Y:S01]  /*15070*/  BPT.TRAP 0x1 ;  /* 0x000000040000795c */ /* 0x000fe20000300000 */
.L_x_1749:
[----:B------:R-:W-:Y:S01]  /*15080*/  IMAD R11, R19, 0x8, R2 ;  /* 0x00000008130b7824 */ /* 0x000fe200078e0202 */
[----:B------:R-:W-:-:S04]  /*15090*/  SHF.L.U32 R4, R154, 0x1f, RZ ;  /* 0x0000001f9a047819 */ /* 0x000fc800000006ff */
[----:B------:R0:W1:Y:S01]  /*150a0*/  SYNCS.PHASECHK.TRANS64.TRYWAIT P1, [R11+URZ+0x16850], R4 ;  /* 0x016850040b0075a7 */ /* 0x000062000802017f */
[----:B------:R-:W-:Y:S05]  /*150b0*/  @!P0 BRA `(.L_x_1750) ;  /* 0x0000000000048947 */ /* 0x000fea0003800000 */
[----:B------:R-:W-:Y:S01]  /*150c0*/  BPT.TRAP 0x1 ;  /* 0x000000040000795c */ /* 0x000fe20000300000 */
.L_x_1750:
[----:B------:R-:W-:-:S05]  /*150d0*/  VIADD R2, R2, 0x400 ;  /* 0x0000040002027836 */ /* 0x000fca0000000000 */
[----:B------:R-:W-:-:S04]  /*150e0*/  SHF.R.U32.HI R2, RZ, 0x4, R2 ;  /* 0x00000004ff027819 */ /* 0x000fc80000011602 */
[----:B------:R-:W-:Y:S01]  /*150f0*/  LOP3.LUT R2, R2, 0x3fff, RZ, 0xc0, !PT ;  /* 0x00003fff02027812 */ /* 0x000fe200078ec0ff */
[----:B-1----:R-:W-:Y:S06]  /*15100*/  @P1 BRA `(.L_x_1751) ;  /* 0x0000000000081947 */ /* 0x002fec0003800000 */
[----:B------:R-:W1:Y:S02]  /*15110*/  SYNCS.PHASECHK.TRANS64.TRYWAIT P1, [R11+URZ+0x16850], R4 ;  /* 0x016850040b0075a7 */ /* 0x000e64000802017f */
[----:B-1----:R-:W-:Y:S05]  /*15120*/  @!P1 BRA `(.L_x_1752) ;  /* 0x000000a8006c9947 */ /* 0x002fea0003800000 */
.L_x_1751:
[----:B------:R-:W-:Y:S01]  /*15130*/  IMAD R8, R19, 0x400, R2 ;  /* 0x0000040013087824 */ /* 0x000fe200078e0202 */
[----:B------:R-:W-:Y:S05]  /*15140*/  WARPSYNC.ALL ;  /* 0x0000000000007948 */ /* 0x000fea0003800000 */
[----:B------:R-:W-:Y:S01]  /*15150*/  IMAD.MOV.U32 R9, RZ, RZ, 0x40000040 ;  /* 0x40000040ff097424 */ /* 0x000fe200078e00ff */
[C---:B------:R-:W-:Y:S01]  /*15160*/  R2UR UR6, R8.reuse ;  /* 0x00000000080672ca */ /* 0x040fe200000e0000 */
[----:B------:R-:W-:Y:S01]  /*15170*/  WARPGROUP.ARRIVE ;  /* 0x00000000000079c5 */ /* 0x000fe20000000000 */
[----:B------:R-:W-:Y:S01]  /*15180*/  VIADD R12, R8, 0x80 ;  /* 0x00000080080c7836 */ /* 0x000fe20000000000 */
[----:B------:R-:W2:Y:S01]  /*15190*/  SHFL.BFLY PT, R7, R6, 0x2, 0x1f ;  /* 0x0c401f0006077f89 */ /* 0x000ea200000e0000 */
[----:B------:R-:W-:Y:S01]  /*151a0*/  R2UR UR7, R9 ;  /* 0x00000000090772ca */ /* 0x000fe200000e0000 */
[----:B------:R-:W-:Y:S01]  /*151b0*/  IMAD.MOV.U32 R13, RZ, RZ, 0x40000040 ;  /* 0x40000040ff0d7424 */ /* 0x000fe200078e00ff */
[----:B------:R-:W-:Y:S01]  /*151c0*/  CS2R R14, SRZ ;  /* 0x00000000000e7805 */ /* 0x000fe2000001ff00 */
[----:B------:R-:W0:Y:S01]  /*151d0*/  SHFL.BFLY PT, R2, R5, 0x2, 0x1f ;  /* 0x0c401f0005027f89 */ /* 0x000e2200000e0000 */
[----:B------:R-:W-:-:S02]  /*151e0*/  IMAD.MOV.U32 R9, RZ, RZ, 0x40000040 ;  /* 0x40000040ff097424 */ /* 0x000fc400078e00ff */
[----:B------:R-:W-:Y:S02]  /*151f0*/  IMAD.MOV.U32 R21, RZ, RZ, -0x800000 ;  /* 0xff800000ff157424 */ /* 0x000fe400078e00ff */
[----:B------:R-:W-:-:S05]  /*15200*/  IMAD.MOV.U32 R20, RZ, RZ, -0x800000 ;  /* 0xff800000ff147424 */ /* 0x000fca00078e00ff */
[----:B------:R-:W-:Y:S01]  /*15210*/  HGMMA.64x64x16.F32.BF16 R88, R148, gdesc[UR4].tnspB, R88, gsb0 ;  /* 0x40e0000494587df0 */ /* 0x000fe20008001858 */
[----:B------:R-:W-:Y:S01]  /*15220*/  R2UR UR6, R12 ;  /* 0x000000000c0672ca */ /* 0x000fe200000e0000 */
[----:B------:R-:W-:Y:S01]  /*15230*/  VIADD R12, R8, 0x100 ;  /* 0x00000100080c7836 */ /* 0x000fe20000000000 */
[----:B------:R-:W-:Y:S01]  /*15240*/  R2UR UR7, R13 ;  /* 0x000000000d0772ca */ /* 0x000fe200000e0000 */
[----:B------:R-:W-:Y:S02]  /*15250*/  IMAD.MOV.U32 R13, RZ, RZ, 0x40000040 ;  /* 0x40000040ff0d7424 */ /* 0x000fe400078e00ff */
[----:B--2---:R-:W-:Y:S01]  /*15260*/  FADD.FTZ R7, R7, R6 ;  /* 0x0000000607077221 */ /* 0x004fe20000010000 */
[----:B01----:R-:W-:-:S04]  /*15270*/  FADD.FTZ R4, R2, R5 ;  /* 0x0000000502047221 */ /* 0x003fc80000010000 */
[----:B------:R-:W0:Y:S01]  /*15280*/  SHFL.BFLY PT, R2, R7, 0x1, 0x1f ;  /* 0x0c201f0007027f89 */ /* 0x000e2200000e0000 */
        /* <DEDUP_REMOVED lines=38> */
[----:B0-----:R-:W-:Y:S01]  /*154f0*/  FADD.FTZ R8, R7, R2 ;  /* 0x0000000207087221 */ /* 0x001fe20000010000 */
[----:B------:R-:W-:Y:S01]  /*15500*/  R2UR UR7, R9 ;  /* 0x00000000090772ca */ /* 0x000fe200000e0000 */
[----:B------:R-:W-:Y:S01]  /*15510*/  IMAD.U32 R2, RZ, RZ, UR30 ;  /* 0x0000001eff027e24 */ /* 0x000fe2000f8e00ff */
[----:B------:R-:W0:Y:S02]  /*15520*/  SHFL.BFLY PT, R9, R4, 0x1, 0x1f ;  /* 0x0c201f0004097f89 */ /* 0x000e2400000e0000 */
[----:B------:R-:W-:-:S13]  /*15530*/  FSETP.NE.FTZ.AND P1, PT, R8, RZ, PT ;  /* 0x000000ff0800720b */ /* 0x000fda0003f35000 */
[----:B------:R-:W1:Y:S01]  /*15540*/  @P1 MUFU.LG2 R5, R8 ;  /* 0x0000000800051308 */ /* 0x000e620000000c00 */
[----:B------:R-:W-:-:S07]  /*15550*/  @P1 FMUL.FTZ R2, R2, 0.69314718246459960938 ;  /* 0x3f31721802021820 */ /* 0x000fce0000410000 */
[----:B------:R-:W-:Y:S01]  /*15560*/  @P1 MUFU.RCP R14, R8 ;  /* 0x00000008000e1308 */ /* 0x000fe20000001000 */
[----:B0-----:R-:W-:Y:S01]  /*15570*/  FADD.FTZ R9, R4, R9 ;  /* 0x0000000904097221 */ /* 0x001fe20000010000 */
[----:B------:R-:W-:-:S04]  /*15580*/  IMAD.U32 R4, RZ, RZ, UR30 ;  /* 0x0000001eff047e24 */ /* 0x000fc8000f8e00ff */
[----:B------:R-:W-:Y:S01]  /*15590*/  FSETP.NE.FTZ.AND P2, PT, R9, RZ, PT ;  /* 0x000000ff0900720b */ /* 0x000fe20003f55000 */
[----:B-1----:R-:W-:-:S04]  /*155a0*/  @P1 FMUL.FTZ R5, R5, 0.69314718246459960938 ;  /* 0x3f31721805051820 */ /* 0x002fc80000410000 */
[----:B------:R-:W-:-:S08]  /*155b0*/  @P1 FFMA.FTZ R21, R2, R3, R5 ;  /* 0x0000000302151223 */ /* 0x000fd00000010005 */
        /* <DEDUP_REMOVED lines=11> */
.L_x_1753:
[----:B------:R-:W-:Y:S02]  /*15670*/  VIADD R2, R11, 0x16860 ;  /* 0x000168600b027836 */ /* 0x000fe40000000000 */
[-C--:B------:R-:W-:Y:S01]  /*15680*/  FMUL.FTZ R33, R88, R14.reuse ;  /* 0x0000000e58217220 */ /* 0x080fe20000410000 */
[----:B------:R-:W-:Y:S02]  /*15690*/  IMAD.U32 R3, RZ, RZ, UR38 ;  /* 0x00000026ff037e24 */ /* 0x000fe4000f8e00ff */
[-C--:B------:R-:W-:Y:S01]  /*156a0*/  FMUL.FTZ R0, R89, R14.reuse ;  /* 0x0000000e59007220 */ /* 0x080fe20000410000 */
[----:B------:R-:W-:Y:S02]  /*156b0*/  VIADD R19, R19, 0x1 ;  /* 0x0000000113137836 */ /* 0x000fe40000000000 */
[-C--:B------:R-:W-:Y:S01]  /*156c0*/  FMUL.FTZ R27, R92, R14.reuse ;  /* 0x0000000e5c1b7220 */ /* 0x080fe20000410000 */
[-C--:B------:R-:W-:Y:S01]  /*156d0*/  FMUL.FTZ R10, R93, R14.reuse ;  /* 0x0000000e5d0a7220 */ /* 0x080fe20000410000 */
[----:B------:R-:W-:Y:S01]  /*156e0*/  PRMT R2, R3, 0x654, R2 ;  /* 0x0000065403027816 */ /* 0x000fe20000000002 */
[-C--:B------:R-:W-:Y:S01]  /*156f0*/  FMUL.FTZ R96, R96, R14.reuse ;  /* 0x0000000e60607220 */ /* 0x080fe20000410000 */
[----:B------:R-:W-:Y:S01]  /*15700*/  ISETP.NE.AND P1, PT, R19, 0x2, PT ;  /* 0x000000021300780c */ /* 0x000fe20003f25270 */
[-C--:B------:R-:W-:Y:S01]  /*15710*/  FMUL.FTZ R97, R97, R14.reuse ;  /* 0x0000000e61617220 */ /* 0x080fe20000410000 */
[----:B------:R0:W-:Y:S01]  /*15720*/  SYNCS.ARRIVE.TRANS64.RED.A1T0 RZ, [R2+URZ], RZ ;  /* 0x000000ff02ff79a7 */ /* 0x0001e2000810043f */
        /* <DEDUP_REMOVED lines=28> */
[----:B------:R-:W-:Y:S01]  /*158f0*/  LOP3.LUT R154, R154, R5, RZ, 0x3c, !PT ;  /* 0x000000059a9a7212 */ /* 0x000fe200078e3cff */
[----:B------:R-:W-:Y:S01]  /*15900*/  UIADD3 UR36, UR36, 0x1, URZ ;  /* 0x0000000124247890 */ /* 0x000fe2000fffe03f */
[----:B0-----:R-:W-:-:S11]  /*15910*/  SEL R19, R19, RZ, P1 ;  /* 0x000000ff13137207 */ /* 0x001fd60000800000 */
.L_x_1638:
        /* <DEDUP_REMOVED lines=10> */
[----:B------:R-:W3:Y:S04]  /*159c0*/  LDL R4, [R1+0x60] ;  /* 0x0000600001047983 */ /* 0x000ee80000100800 */
[----:B------:R-:W4:Y:S01]  /*159d0*/  LDL R36, [R1+0x4c] ;  /* 0x00004c0001247983 */ /* 0x000f220000100800 */
[----:B------:R-:W2:Y:S01]  /*159e0*/  S2R R5, SR_SWINHI ;  /* 0x0000000000057919 */ /* 0x000ea20000002f00 */
[----:B------:R-:W-:Y:S05]  /*159f0*/  WARPSYNC.ALL ;  /* 0x0000000000007948 */ /* 0x000fea0003800000 */
[----:B------:R-:W-:Y:S01]  /*15a00*/  F2FP.BF16.F32.PACK_AB R10, R10, R27 ;  /* 0x0000001b0a0a723e */ /* 0x000fe200000010ff */
[----:B------:R-:W-:Y:S01]  /*15a10*/  ULDC.64 UR4, c[0x0][0xc00] ;  /* 0x0003000000047ab9 */ /* 0x000fe20000000a00 */
[----:B------:R-:W4:Y:S01]  /*15a20*/  LDC.64 R26, c[0x0][0xc00] ;  /* 0x00030000ff1a7b82 */ /* 0x000f220000000a00 */
[----:B------:R-:W4:Y:S04]  /*15a30*/  LDL R38, [R1+0x30] ;  /* 0x0000300001267983 */ /* 0x000f280000100800 */
[----:B------:R-:W4:Y:S01]  /*15a40*/  LDL R42, [R1+0x24] ;  /* 0x00002400012a7983 */ /* 0x000f220000100800 */
[----:B-----5:R-:W-:-:S02]  /*15a50*/  MOV R24, R2 ;  /* 0x0000000200187202 */ /* 0x020fc40000000f00 */
[----:B--2---:R-:W-:Y:S02]  /*15a60*/  MOV R25, R5 ;  /* 0x0000000500197202 */ /* 0x004fe40000000f00 */
[----:B------:R-:W-:Y:S02]  /*15a70*/  F2FP.BF16.F32.PACK_AB R11, R11, R94 ;  /* 0x0000005e0b0b723e */ /* 0x000fe400000010ff */
[----:B------:R-:W-:Y:S02]  /*15a80*/  F2FP.BF16.F32.PACK_AB R14, R14, R3 ;  /* 0x000000030e0e723e */ /* 0x000fe400000010ff */
[----:B------:R-:W-:Y:S01]  /*15a90*/  F2FP.BF16.F32.PACK_AB R15, R15, R118 ;  /* 0x000000760f0f723e */ /* 0x000fe200000010ff */
[----:B------:R-:W-:Y:S01]  /*15aa0*/  IMAD.MOV.U32 R37, RZ, RZ, RZ ;  /* 0x000000ffff257224 */ /* 0x000fe200078e00ff */
[----:B------:R-:W-:Y:S01]  /*15ab0*/  BAR.SYNC.DEFER_BLOCKING 0x1, 0x180 ;  /* 0x0046000000007b1d */ /* 0x000fe20000010000 */
[----:B---3--:R-:W-:-:S03]  /*15ac0*/  IMAD.WIDE R8, R4, 0x2, R24 ;  /* 0x0000000204087825 */ /* 0x008fc600078e0218 */
[C---:B------:R-:W-:Y:S02]  /*15ad0*/  LOP3.LUT R5, R8.reuse, 0x380, RZ, 0xc0, !PT ;  /* 0x0000038008057812 */ /* 0x040fe400078ec0ff */
[C---:B------:R-:W-:Y:S02]  /*15ae0*/  IADD3 R7, P1, R8.reuse, 0x40, RZ ;  /* 0x0000004008077810 */ /* 0x040fe40007f3e0ff */
[C---:B------:R-:W-:Y:S02]  /*15af0*/  IADD3 R35, P0, R8.reuse, 0x60, RZ ;  /* 0x0000006008237810 */ /* 0x040fe40007f1e0ff */
[----:B------:R-:W-:Y:S02]  /*15b00*/  SHF.R.U64 R5, R5, 0x3, RZ ;  /* 0x0000000305057819 */ /* 0x000fe400000012ff */
[----:B------:R-:W-:Y:S02]  /*15b10*/  IADD3 R13, P2, R8, 0x20, RZ ;  /* 0x00000020080d7810 */ /* 0x000fe40007f5e0ff */
[----:B------:R-:W-:-:S02]  /*15b20*/  LOP3.LUT R6, R7, 0x380, RZ, 0xc0, !PT ;  /* 0x0000038007067812 */ /* 0x000fc400078ec0ff */
[----:B------:R-:W-:Y:S01]  /*15b30*/  LOP3.LUT R8, R5, R8, RZ, 0x3c, !PT ;  /* 0x0000000805087212 */ /* 0x000fe200078e3cff */
[--C-:B------:R-:W-:Y:S01]  /*15b40*/  IMAD.X R5, RZ, RZ, R9.reuse, P0 ;  /* 0x000000ffff057224 */ /* 0x100fe200000e0609 */
[----:B------:R-:W-:Y:S02]  /*15b50*/  ISETP.NE.U32.AND P0, PT, RZ, UR4, PT ;  /* 0x00000004ff007c0c */ /* 0x000fe4000bf05070 */
[----:B------:R-:W-:Y:S02]  /*15b60*/  SHF.R.U64 R6, R6, 0x3, RZ ;  /* 0x0000000306067819 */ /* 0x000fe400000012ff */
[----:B------:R-:W-:Y:S01]  /*15b70*/  ISETP.NE.AND.EX P0, PT, RZ, UR5, PT, P0 ;  /* 0x00000005ff007c0c */ /* 0x000fe2000bf05300 */
[----:B------:R-:W-:Y:S01]  /*15b80*/  ULDC.64 UR4, c[0x0][0xc08] ;  /* 0x0003020000047ab9 */ /* 0x000fe20000000a00 */
[----:B------:R-:W-:Y:S01]  /*15b90*/  LOP3.LUT R6, R6, R7, RZ, 0x3c, !PT ;  /* 0x0000000706067212 */ /* 0x000fe200078e3cff */
[----:B------:R-:W-:Y:S01]  /*15ba0*/  IMAD.X R7, RZ, RZ, R9, P1 ;  /* 0x000000ffff077224 */ /* 0x000fe200008e0609 */
[----:B------:R-:W-:-:S02]  /*15bb0*/  LOP3.LUT R12, R13, 0x380, RZ, 0xc0, !PT ;  /* 0x000003800d0c7812 */ /* 0x000fc400078ec0ff */
[----:B------:R-:W-:Y:S02]  /*15bc0*/  ISETP.NE.U32.AND P1, PT, RZ, UR4, PT ;  /* 0x00000004ff007c0c */ /* 0x000fe4000bf25070 */
[----:B------:R-:W-:Y:S02]  /*15bd0*/  LOP3.LUT R4, R35, 0x380, RZ, 0xc0, !PT ;  /* 0x0000038023047812 */ /* 0x000fe400078ec0ff */
[----:B------:R-:W-:Y:S02]  /*15be0*/  SHF.R.U64 R12, R12, 0x3, RZ ;  /* 0x000000030c0c7819 */ /* 0x000fe400000012ff */
[----:B------:R-:W-:Y:S02]  /*15bf0*/  ISETP.NE.AND.EX P1, PT, RZ, UR5, PT, P1 ;  /* 0x00000005ff007c0c */ /* 0x000fe4000bf25310 */
[----:B------:R-:W-:Y:S02]  /*15c00*/  SHF.R.U64 R4, R4, 0x3, RZ ;  /* 0x0000000304047819 */ /* 0x000fe400000012ff */
[----:B------:R-:W-:Y:S01]  /*15c10*/  LOP3.LUT R12, R12, R13, RZ, 0x3c, !PT ;  /* 0x0000000d0c0c7212 */ /* 0x000fe200078e3cff */
[----:B------:R-:W-:Y:S01]  /*15c20*/  IMAD.X R13, RZ, RZ, R9, P2 ;  /* 0x000000ffff0d7224 */ /* 0x000fe200010e0609 */
[----:B------:R-:W-:-:S02]  /*15c30*/  MOV R32, R8 ;  /* 0x0000000800207202 */ /* 0x000fc40000000f00 */
[----:B------:R-:W-:Y:S02]  /*15c40*/  LOP3.LUT R4, R4, R35, RZ, 0x3c, !PT ;  /* 0x0000002304047212 */ /* 0x000fe400078e3cff */
[----:B------:R-:W-:Y:S02]  /*15c50*/  F2FP.BF16.F32.PACK_AB R8, R0, R33 ;  /* 0x000000210008723e */ /* 0x000fe400000010ff */
[----:B------:R-:W-:Y:S02]  /*15c60*/  F2FP.BF16.F32.PACK_AB R9, R91, R90 ;  /* 0x0000005a5b09723e */ /* 0x000fe400000010ff */
[----:B------:R-:W-:Y:S01]  /*15c70*/  MOV R34, R6 ;  /* 0x0000000600227202 */ /* 0x000fe20000000f00 */
[----:B------:R-:W-:Y:S01]  /*15c80*/  ULDC UR4, c[0x0][0xa88] ;  /* 0x0002a20000047ab9 */ /* 0x000fe20000000800 */
[----:B-1----:R-:W-:Y:S01]  /*15c90*/  MOV R28, R4 ;  /* 0x00000004001c7202 */ /* 0x002fe20000000f00 */
[----:B------:R1:W-:Y:S01]  /*15ca0*/  STSM.16.M88.4 [R32], R8 ;  /* 0x0000000820007844 */ /* 0x0003e20000000200 */
[----:B------:R-:W-:Y:S01]  /*15cb0*/  MOV R35, R12 ;  /* 0x0000000c00237202 */ /* 0x000fe20000000f00 */
[----:B------:R-:W2:Y:S01]  /*15cc0*/  LDC R0, c[0x0][0xbe8] ;  /* 0x0002fa00ff007b82 */ /* 0x000ea20000000800 */
[----:B------:R-:W-:-:S02]  /*15cd0*/  F2FP.BF16.F32.PACK_AB R4, R97, R96 ;  /* 0x000000606104723e */ /* 0x000fc400000010ff */
[----:B------:R-:W-:Y:S02]  /*15ce0*/  F2FP.BF16.F32.PACK_AB R5, R99, R98 ;  /* 0x000000626305723e */ /* 0x000fe400000010ff */
[----:B------:R-:W-:Y:S02]  /*15cf0*/  F2FP.BF16.F32.PACK_AB R6, R101, R100 ;  /* 0x000000646506723e */ /* 0x000fe400000010ff */
[----:B------:R-:W-:Y:S02]  /*15d00*/  F2FP.BF16.F32.PACK_AB R7, R103, R102 ;  /* 0x000000666707723e */ /* 0x000fe400000010ff */
[----:B------:R-:W-:Y:S02]  /*15d10*/  F2FP.BF16.F32.PACK_AB R12, R113, R112 ;  /* 0x00000070710c723e */ /* 0x000fe400000010ff */
[----:B------:R-:W-:Y:S02]  /*15d20*/  F2FP.BF16.F32.PACK_AB R13, R115, R114 ;  /* 0x00000072730d723e */ /* 0x000fe400000010ff */
[----:B-1----:R-:W-:Y:S01]  /*15d30*/  F2FP.BF16.F32.PACK_AB R8, R105, R104 ;  /* 0x000000686908723e */ /* 0x002fe200000010ff */
[----:B----4-:R-:W-:Y:S01]  /*15d40*/  IMAD.WIDE R32, R36, 0x4, R26 ;  /* 0x0000000424207825 */ /* 0x010fe200078e021a */
[----:B------:R-:W-:Y:S01]  /*15d50*/  F2FP.BF16.F32.PACK_AB R9, R107, R106 ;  /* 0x0000006a6b09723e */ /* 0x000fe200000010ff */
[----:B------:R-:W1:Y:S01]  /*15d60*/  @P1 LDC.64 R26, c[0x0][0xc08] ;  /* 0x00030200ff1a1b82 */ /* 0x000e620000000a00 */
[----:B------:R-:W-:-:S02]  /*15d70*/  F2FP.BF16.F32.PACK_AB R10, R109, R108 ;  /* 0x0000006c6d0a723e */ /* 0x000fc400000010ff */
[----:B------:R-:W-:Y:S01]  /*15d80*/  F2FP.BF16.F32.PACK_AB R11, R111, R110 ;  /* 0x0000006e6f0b723e */ /* 0x000fe200000010ff */
[----:B------:R1:W-:Y:S04]  /*15d90*/  STSM.16.M88.4 [R35], R4 ;  /* 0x0000000423007844 */ /* 0x0003e80000000200 */
[----:B------:R3:W-:Y:S04]  /*15da0*/  STSM.16.M88.4 [R34], R8 ;  /* 0x0000000822007844 */ /* 0x0007e80000000200 */
[----:B------:R4:W-:Y:S01]  /*15db0*/  STSM.16.M88.4 [R28], R12 ;  /* 0x0000000c1c007844 */ /* 0x0009e20000000200 */
[----:B------:R-:W-:Y:S01]  /*15dc0*/  BAR.SYNC.DEFER_BLOCKING 0x1, 0x180 ;  /* 0x0046000000007b1d */ /* 0x000fe20000010000 */
[----:B------:R-:W-:-:S02]  /*15dd0*/  IMAD.U32 R3, RZ, RZ, UR4 ;  /* 0x00000004ff037e24 */ /* 0x000fc4000f8e00ff */
[----:B-1----:R-:W-:-:S03]  /*15de0*/  @P1 IMAD.WIDE R4, R36, 0x4, R26 ;  /* 0x0000000424041825 */ /* 0x002fc600078e021a */
[----:B------:R1:W5:Y:S04]  /*15df0*/  @P0 LDG.E R37, desc[UR42][R32.64] ;  /* 0x0000002a20250981 */ /* 0x000368000c1e1900 */
[----:B------:R1:W5:Y:S01]  /*15e00*/  @P1 LDG.E R3, desc[UR42][R4.64] ;  /* 0x0000002a04031981 */ /* 0x000362000c1e1900 */
[----:B--2---:R-:W-:-:S13]  /*15e10*/  ISETP.NE.AND P2, PT, R0, 0x1, PT ;  /* 0x000000010000780c */ /* 0x004fda0003f45270 */
[----:B------:R-:W2:Y:S08]  /*15e20*/  @P2 LDC R6, c[0x0][0xbec] ;  /* 0x0002fb00ff062b82 */ /* 0x000eb00000000800 */
[----:B---3--:R-:W3:Y:S01]  /*15e30*/  @P2 LDC R9, c[0x0][0xbf0] ;  /* 0x0002fc00ff092b82 */ /* 0x008ee20000000800 */
[----:B----4-:R-:W-:Y:S01]  /*15e40*/  IMAD.IADD R13, R38, 0x1, R42 ;  /* 0x00000001260d7824 */ /* 0x010fe200078e022a */
[----:B-1----:R-:W-:Y:S06]  /*15e50*/  @P1 BRA `(.L_x_1756) ;  /* 0x0000000000101947 */ /* 0x002fec0003800000 */
[----:B------:R-:W-:Y:S05]  /*15e60*/  @!P0 BRA `(.L_x_1756) ;  /* 0x00000000000c8947 */ /* 0x000fea0003800000 */
[----:B------:R-:W4:Y:S04]  /*15e70*/  LDG.E R4, desc[UR42][R32.64] ;  /* 0x0000002a20047981 */ /* 0x000f28000c1e1900 */
[----:B-----5:R-:W4:Y:S02]  /*15e80*/  LDG.E R3, desc[UR42][R32.64+0x4] ;  /* 0x0000042a20037981 */ /* 0x020f24000c1e1900 */
[----:B----4-:R-:W-:-:S07]  /*15e90*/  IMAD.IADD R3, R3, 0x1, -R4 ;  /* 0x0000000103037824 */ /* 0x010fce00078e0a04 */
.L_x_1756:
[----:B------:R-:W4:Y:S01]  /*15ea0*/  LDL.LU R40, [R1+0x48] ;  /* 0x0000480001287983 */ /* 0x000f220000300800 */
[----:B--2---:R-:W-:Y:S01]  /*15eb0*/  @P2 IMAD.HI.U32 R4, R13, R6, RZ ;  /* 0x000000060d042227 */ /* 0x004fe200078e00ff */
[----:B------:R-:W-:Y:S02]  /*15ec0*/  ULDC.64 UR4, c[0x0][0xb90] ;  /* 0x0002e40000047ab9 */ /* 0x000fe40000000a00 */
[----:B------:R-:W2:Y:S04]  /*15ed0*/  LDL R12, [R1+0x5c] ;  /* 0x00005c00010c7983 */ /* 0x000ea80000100800 */
[----:B------:R-:W2:Y:S01]  /*15ee0*/  LDL R38, [R1+0x50] ;  /* 0x0000500001267983 */ /* 0x000ea20000100800 */
[----:B-----5:R-:W-:Y:S01]  /*15ef0*/  SHF.R.S32.HI R33, RZ, 0x1f, R37 ;  /* 0x0000001fff217819 */ /* 0x020fe20000011425 */
[----:B------:R-:W-:Y:S01]  /*15f00*/  IMAD.MOV.U32 R7, RZ, RZ, R13 ;  /* 0x000000ffff077224 */ /* 0x000fe200078e000d */
[----:B---3--:R-:W-:Y:S01]  /*15f10*/  @P2 SHF.R.U32.HI R7, RZ, R9, R4 ;  /* 0x00000009ff072219 */ /* 0x008fe20000011604 */
[----:B------:R-:W1:Y:S01]  /*15f20*/  S2R R10, SR_TID.X ;  /* 0x00000000000a7919 */ /* 0x000e620000002100 */
[----:B------:R-:W-:Y:S01]  /*15f30*/  IMAD.MOV.U32 R32, RZ, RZ, R37 ;  /* 0x000000ffff207224 */ /* 0x000fe200078e0025 */
[----:B------:R-:W-:-:S02]  /*15f40*/  SEL R39, R36, RZ, !P0 ;  /* 0x000000ff24277207 */ /* 0x000fc40004000000 */
[----:B------:R-:W-:Y:S02]  /*15f50*/  IMAD.MOV R11, RZ, RZ, -R7 ;  /* 0x000000ffff0b7224 */ /* 0x000fe400078e0a07 */
[C---:B-1----:R-:W-:Y:S02]  /*15f60*/  VIADD R14, R10.reuse, 0xffffff80 ;  /* 0xffffff800a0e7836 */ /* 0x042fe40000000000 */
[----:B------:R-:W-:-:S03]  /*15f70*/  VIADD R44, R10, 0xffffff80 ;  /* 0xffffff800a2c7836 */ /* 0x000fc60000000000 */
[----:B------:R-:W-:Y:S02]  /*15f80*/  SHF.R.S32.HI R10, RZ, 0x1f, R14 ;  /* 0x0000001fff0a7819 */ /* 0x000fe4000001140e */
[----:B------:R-:W-:Y:S02]  /*15f90*/  SHF.R.S32.HI R41, RZ, 0x1f, R44 ;  /* 0x0000001fff297819 */ /* 0x000fe4000001142c */
[----:B------:R-:W-:Y:S02]  /*15fa0*/  LEA.HI R10, R10, R14, RZ, 0x7 ;  /* 0x0000000e0a0a7211 */ /* 0x000fe400078f38ff */
[----:B------:R-:W-:Y:S02]  /*15fb0*/  LEA.HI R41, R41, R44, RZ, 0x3 ;  /* 0x0000002c29297211 */ /* 0x000fe400078f18ff */
[----:B------:R-:W-:Y:S02]  /*15fc0*/  LOP3.LUT R10, R10, 0xffffff80, RZ, 0xc0, !PT ;  /* 0xffffff800a0a7812 */ /* 0x000fe400078ec0ff */
[----:B------:R-:W-:-:S03]  /*15fd0*/  SHF.R.S32.HI R41, RZ, 0x3, R41 ;  /* 0x00000003ff297819 */ /* 0x000fc60000011429 */
[----:B------:R-:W-:Y:S01]  /*15fe0*/  IMAD.IADD R10, R14, 0x1, -R10 ;  /* 0x000000010e0a7824 */ /* 0x000fe200078e0a0a */
[----:B------:R-:W-:-:S04]  /*15ff0*/  SHF.R.S32.HI R43, RZ, 0x1f, R44 ;  /* 0x0000001fff2b7819 */ /* 0x000fc8000001142c */
[----:B------:R-:W-:-:S04]  /*16000*/  LEA.HI R43, R43, R44, RZ, 0x3 ;  /* 0x0000002c2b2b7211 */ /* 0x000fc800078f18ff */
[----:B------:R-:W-:-:S05]  /*16010*/  LOP3.LUT R43, R43, 0xfffffff8, RZ, 0xc0, !PT ;  /* 0xfffffff82b2b7812 */ /* 0x000fca00078ec0ff */
[----:B------:R-:W-:Y:S01]  /*16020*/  IMAD.IADD R43, R44, 0x1, -R43 ;  /* 0x000000012c2b7824 */ /* 0x000fe200078e0a2b */
[----:B----4-:R-:W-:Y:S01]  /*16030*/  SHF.R.S32.HI R28, RZ, 0x1f, R40 ;  /* 0x0000001fff1c7819 */ /* 0x010fe20000011428 */
[----:B------:R-:W-:-:S04]  /*16040*/  IMAD.WIDE.U32 R4, R40, UR4, R32 ;  /* 0x0000000428047c25 */ /* 0x000fc8000f8e0020 */
[----:B------:R-:W-:-:S04]  /*16050*/  IMAD R6, R28, UR4, RZ ;  /* 0x000000041c067c24 */ /* 0x000fc8000f8e02ff */
[----:B------:R-:W-:Y:S01]  /*16060*/  IMAD R9, R40, UR5, R6 ;  /* 0x0000000528097c24 */ /* 0x000fe2000f8e0206 */
[----:B------:R-:W-:Y:S01]  /*16070*/  SHF.R.S32.HI R6, RZ, 0x1f, R36 ;  /* 0x0000001fff067819 */ /* 0x000fe20000011424 */
[----:B------:R-:W-:Y:S02]  /*16080*/  ULDC.64 UR4, c[0x0][0xb98] ;  /* 0x0002e60000047ab9 */ /* 0x000fe40000000a00 */
[----:B------:R-:W-:Y:S01]  /*16090*/  IMAD.IADD R5, R5, 0x1, R9 ;  /* 0x0000000105057824 */ /* 0x000fe200078e0209 */
[----:B------:R-:W-:Y:S01]  /*160a0*/  SEL R32, R6, RZ, !P0 ;  /* 0x000000ff06207207 */ /* 0x000fe20004000000 */
[----:B------:R-:W-:Y:S02]  /*160b0*/  IMAD R9, R0, R11, R13 ;  /* 0x0000000b00097224 */ /* 0x000fe400078e020d */
[----:B------:R-:W-:-:S04]  /*160c0*/  IMAD.WIDE.U32 R4, R39, UR4, R4 ;  /* 0x0000000427047c25 */ /* 0x000fc8000f8e0004 */
[----:B------:R-:W-:Y:S01]  /*160d0*/  IMAD R8, R32, UR4, RZ ;  /* 0x0000000420087c24 */ /* 0x000fe2000f8e02ff */
[----:B------:R-:W-:Y:S02]  /*160e0*/  SHF.R.S32.HI R6, RZ, 0x1f, R9 ;  /* 0x0000001fff067819 */ /* 0x000fe40000011409 */
[----:B------:R-:W-:Y:S01]  /*160f0*/  SHF.R.S32.HI R11, RZ, 0x1f, R7 ;  /* 0x0000001fff0b7819 */ /* 0x000fe20000011407 */
[----:B------:R-:W-:Y:S01]  /*16100*/  IMAD R8, R39, UR5, R8 ;  /* 0x0000000527087c24 */ /* 0x000fe2000f8e0208 */
[----:B------:R-:W-:Y:S01]  /*16110*/  IADD3 R4, P0, R7, R4, RZ ;  /* 0x0000000407047210 */ /* 0x000fe20007f1e0ff */
[----:B------:R-:W-:Y:S02]  /*16120*/  ULDC.64 UR4, c[0x0][0xb88] ;  /* 0x0002e20000047ab9 */ /* 0x000fe40000000a00 */
[----:B------:R-:W-:Y:S01]  /*16130*/  IMAD R6, R6, UR4, RZ ;  /* 0x0000000406067c24 */ /* 0x000fe2000f8e02ff */
[----:B------:R-:W-:-:S03]  /*16140*/  IADD3.X R5, R11, R5, R8, P0, !PT ;  /* 0x000000050b057210 */ /* 0x000fc600007fe408 */
[C---:B------:R-:W-:Y:S02]  /*16150*/  IMAD R7, R9.reuse, UR5, R6 ;  /* 0x0000000509077c24 */ /* 0x040fe4000f8e0206 */
[----:B------:R-:W-:Y:S01]  /*16160*/  IMAD.WIDE.U32 R4, R9, UR4, R4 ;  /* 0x0000000409047c25 */ /* 0x000fe2000f8e0004 */
[----:B------:R-:W-:-:S03]  /*16170*/  ULDC.64 UR4, c[0x0][0xb50] ;  /* 0x0002d40000047ab9 */ /* 0x000fc60000000a00 */
[----:B------:R-:W-:Y:S01]  /*16180*/  IMAD.IADD R5, R5, 0x1, R7 ;  /* 0x0000000105057824 */ /* 0x000fe200078e0207 */
[----:B------:R-:W-:-:S04]  /*16190*/  LEA R8, P0, R4, UR4, 0x2 ;  /* 0x0000000404087c11 */ /* 0x000fc8000f8010ff */
[----:B------:R-:W-:Y:S01]  /*161a0*/  LEA.HI.X R9, R4, UR5, R5, 0x2, P0 ;  /* 0x0000000504097c11 */ /* 0x000fe200080f1405 */
[----:B------:R-:W-:Y:S01]  /*161b0*/  SHFL.IDX PT, R6, R8, RZ, 0x1c1f ;  /* 0x001c1fff08067589 */ /* 0x000fe200000e0000 */
[----:B--2---:R-:W-:Y:S01]  /*161c0*/  IMAD.IADD R11, R12, 0x1, R42 ;  /* 0x000000010c0b7824 */ /* 0x004fe200078e022a */
[----:B------:R-:W-:Y:S02]  /*161d0*/  ULDC.64 UR4, c[0x0][0xaa0] ;  /* 0x0002a80000047ab9 */ /* 0x000fe40000000a00 */
[----:B------:R-:W1:Y:S04]  /*161e0*/  SHFL.IDX PT, R7, R9, RZ, 0x1c1f ;  /* 0x001c1fff09077589 */ /* 0x000e6800000e0000 */
[----:B------:R-:W-:Y:S04]  /*161f0*/  SHFL.IDX PT, R34, R8, 0x1, 0x1c1f ;  /* 0x003c1f0008227f89 */ /* 0x000fe800000e0000 */
[----:B------:R2:W3:Y:S01]  /*16200*/  SHFL.IDX PT, R35, R9, 0x1, 0x1c1f ;  /* 0x003c1f0009237f89 */ /* 0x0004e200000e0000 */
[----:B------:R-:W-:Y:S01]  /*16210*/  IMAD R36, R3, R0, RZ ;  /* 0x0000000003247224 */ /* 0x000fe200078e02ff */
[----:B------:R-:W-:Y:S01]  /*16220*/  LOP3.LUT P0, RZ, R10, 0x3, RZ, 0xc0, !PT ;  /* 0x000000030aff7812 */ /* 0x000fe2000780c0ff */
[----:B------:R-:W-:-:S02]  /*16230*/  VIADD R3, R11, 0x8 ;  /* 0x000000080b037836 */ /* 0x000fc40000000000 */
[----:B------:R-:W-:Y:S01]  /*16240*/  IMAD R5, R41, 0x40, R38 ;  /* 0x0000004029057824 */ /* 0x000fe200078e0226 */
[-C--:B------:R-:W-:Y:S02]  /*16250*/  ISETP.GE.OR P1, PT, R11, R36.reuse, P0 ;  /* 0x000000240b00720c */ /* 0x080fe40000726670 */
[----:B------:R-:W-:Y:S01]  /*16260*/  ISETP.GE.OR P0, PT, R3, R36, P0 ;  /* 0x000000240300720c */ /* 0x000fe20000706670 */
[----:B------:R-:W-:-:S03]  /*16270*/  IMAD.WIDE R4, R5, 0x2, R24 ;  /* 0x0000000205047825 */ /* 0x000fc600078e0218 */
[----:B--2---:R-:W-:-:S04]  /*16280*/  LOP3.LUT R9, R4, 0x380, RZ, 0xc0, !PT ;  /* 0x0000038004097812 */ /* 0x004fc800078ec0ff */
[----:B------:R-:W-:-:S03]  /*16290*/  SHF.R.U64 R9, R9, 0x3, RZ ;  /* 0x0000000309097819 */ /* 0x000fc600000012ff */
[----:B-1----:R-:W-:Y:S01]  /*162a0*/  @!P1 ST.E desc[UR42][R6.64], R21 ;  /* 0x0000001506009985 */ /* 0x002fe2000c10192a */
[C---:B------:R-:W-:Y:S02]  /*162b0*/  IADD3 R13, P3, R4.reuse, 0x1800, RZ ;  /* 0x00001800040d7810 */ /* 0x040fe40007f7e0ff */
[C---:B------:R-:W-:Y:S02]  /*162c0*/  IADD3 R25, P4, R4.reuse, 0x3000, RZ ;  /* 0x0000300004197810 */ /* 0x040fe40007f9e0ff */
[----:B------:R-:W-:Y:S01]  /*162d0*/  LOP3.LUT R8, R9, R4, RZ, 0x3c, !PT ;  /* 0x0000000409087212 */ /* 0x000fe200078e3cff */
[----:B---3--:R1:W-:Y:S01]  /*162e0*/  @!P0 ST.E desc[UR42][R34.64], R20 ;  /* 0x0000001422008985 */ /* 0x0083e2000c10192a */
[----:B------:R-:W-:-:S04]  /*162f0*/  IADD3 R4, P0, R4, 0x4800, RZ ;  /* 0x0000480004047810 */ /* 0x000fc80007f1e0ff */
[----:B------:R-:W-:-:S04]  /*16300*/  LOP3.LUT R3, R4, 0x380, RZ, 0xc0, !PT ;  /* 0x0000038004037812 */ /* 0x000fc800078ec0ff */
[----:B------:R-:W-:Y:S01]  /*16310*/  SHF.R.U64 R3, R3, 0x3, RZ ;  /* 0x0000000303037819 */ /* 0x000fe200000012ff */
[----:B-1----:R-:W-:-:S03]  /*16320*/  IMAD R20, R33, UR4, RZ ;  /* 0x0000000421147c24 */ /* 0x002fc6000f8e02ff */
[----:B------:R-:W-:Y:S02]  /*16330*/  LOP3.LUT R4, R3, R4, RZ, 0x3c, !PT ;  /* 0x0000000403047212 */ /* 0x000fe400078e3cff */
[----:B------:R-:W-:Y:S01]  /*16340*/  LOP3.LUT R12, R13, 0x380, RZ, 0xc0, !PT ;  /* 0x000003800d0c7812 */ /* 0x000fe200078ec0ff */
[----:B------:R-:W-:Y:S01]  /*16350*/  IMAD R33, R37, UR5, R20 ;  /* 0x0000000525217c24 */ /* 0x000fe2000f8e0214 */
[----:B------:R-:W-:Y:S01]  /*16360*/  LOP3.LUT R24, R25, 0x380, RZ, 0xc0, !PT ;  /* 0x0000038019187812 */ /* 0x000fe200078ec0ff */
[----:B------:R-:W-:Y:S01]  /*16370*/  IMAD.WIDE.U32 R20, R37, UR4, RZ ;  /* 0x0000000425147c25 */ /* 0x000fe2000f8e00ff */
[----:B------:R-:W-:Y:S01]  /*16380*/  ULDC.64 UR4, c[0x0][0xae8] ;  /* 0x0002ba0000047ab9 */ /* 0x000fe20000000a00 */
[----:B------:R-:W1:Y:S02]  /*16390*/  @P2 LDC R35, c[0x0][0xbec] ;  /* 0x0002fb00ff232b82 */ /* 0x000e640000000800 */
[----:B------:R-:W-:Y:S02]  /*163a0*/  IMAD R3, R43, 0x30, R41 ;  /* 0x000000302b037824 */ /* 0x000fe400078e0229 */
[----:B------:R-:W-:-:S02]  /*163b0*/  IMAD.IADD R21, R21, 0x1, R33 ;  /* 0x0000000115157824 */ /* 0x000fc400078e0221 */
[----:B------:R-:W-:Y:S01]  /*163c0*/  IMAD R28, R28, UR4, RZ ;  /* 0x000000041c1c7c24 */ /* 0x000fe2000f8e02ff */
[----:B------:R-:W-:Y:S01]  /*163d0*/  SHF.R.U64 R12, R12, 0x3, RZ ;  /* 0x000000030c0c7819 */ /* 0x000fe200000012ff */
[----:B------:R-:W-:Y:S01]  /*163e0*/  IMAD.IADD R34, R42, 0x1, R3 ;  /* 0x000000012a227824 */ /* 0x000fe200078e0203 */
[----:B------:R-:W-:Y:S01]  /*163f0*/  SHF.R.U64 R24, R24, 0x3, RZ ;  /* 0x0000000318187819 */ /* 0x000fe200000012ff */
[C---:B------:R-:W-:Y:S01]  /*16400*/  IMAD R3, R40.reuse, UR5, R28 ;  /* 0x0000000528037c24 */ /* 0x040fe2000f8e021c */
[----:B------:R-:W2:Y:S01]  /*16410*/  @P2 LDC R37, c[0x0][0xbf0] ;  /* 0x0002fc00ff252b82 */ /* 0x000ea20000000800 */
[----:B------:R-:W-:Y:S01]  /*16420*/  IMAD.WIDE.U32 R20, R40, UR4, R20 ;  /* 0x0000000428147c25 */ /* 0x000fe2000f8e0014 */
[----:B------:R-:W-:Y:S01]  /*16430*/  LOP3.LUT R12, R12, R13, RZ, 0x3c, !PT ;  /* 0x0000000d0c0c7212 */ /* 0x000fe200078e3cff */
[----:B------:R-:W3:Y:S01]  /*16440*/  LDL R40, [R1+0x64] ;  /* 0x0000640001287983 */ /* 0x000ee20000100800 */
[----:B------:R-:W-:Y:S01]  /*16450*/  LOP3.LUT R24, R24, R25, RZ, 0x3c, !PT ;  /* 0x0000001918187212 */ /* 0x000fe200078e3cff */
[--C-:B------:R-:W-:Y:S01]  /*16460*/  IMAD.MOV.U32 R9, RZ, RZ, R5.reuse ;  /* 0x000000ffff097224 */ /* 0x100fe200078e0005 */
[----:B------:R-:W-:Y:S01]  /*16470*/  ULDC.64 UR4, c[0x0][0xaf0] ;  /* 0x0002bc0000047ab9 */ /* 0x000fe20000000a00 */
[----:B------:R-:W-:-:S02]  /*16480*/  IMAD.X R13, RZ, RZ, R5, P3 ;  /* 0x000000ffff0d7224 */ /* 0x000fc400018e0605 */
[----:B------:R-:W-:Y:S02]  /*16490*/  IMAD.X R25, RZ, RZ, R5, P4 ;  /* 0x000000ffff197224 */ /* 0x000fe400020e0605 */
[----:B------:R-:W4:Y:S04]  /*164a0*/  LD.E.128 R8, desc[UR42][R8.64] ;  /* 0x0000002a08087980 */ /* 0x000f28000c101d00 */
[----:B------:R-:W4:Y:S04]  /*164b0*/  LD.E.128 R12, desc[UR42][R12.64] ;  /* 0x0000002a0c0c7980 */ /* 0x000f28000c101d00 */
[----:B------:R-:W4:Y:S01]  /*164c0*/  LD.E.128 R24, desc[UR42][R24.64] ;  /* 0x0000002a18187980 */ /* 0x000f22000c101d00 */
[----:B-1----:R-:W-:-:S04]  /*164d0*/  @P2 IMAD.HI.U32 R28, R34, R35, RZ ;  /* 0x00000023221c2227 */ /* 0x002fc800078e00ff */
[----:B------:R-:W-:Y:S02]  /*164e0*/  IMAD.IADD R21, R21, 0x1, R3 ;  /* 0x0000000115157824 */ /* 0x000fe400078e0203 */
[----:B------:R-:W-:Y:S01]  /*164f0*/  IMAD.MOV.U32 R3, RZ, RZ, R34 ;  /* 0x000000ffff037224 */ /* 0x000fe200078e0022 */
[----:B--2---:R-:W-:Y:S01]  /*16500*/  @P2 SHF.R.U32.HI R3, RZ, R37, R28 ;  /* 0x00000025ff032219 */ /* 0x004fe2000001161c */
        /* <DEDUP_REMOVED lines=18> */
[----:B------:R-:W-:Y:S01]  /*16630*/  IMAD.X R5, RZ, RZ, R5, P0 ;  /* 0x000000ffff057224 */ /* 0x000fe200000e0605 */
[C---:B------:R-:W-:Y:S01]  /*16640*/  LEA R28, P0, R20.reuse, UR4, 0x1 ;  /* 0x00000004141c7c11 */ /* 0x040fe2000f8008ff */
[----:B------:R-:W-:Y:S01]  /*16650*/  IMAD.IADD R3, R21, 0x1, R3 ;  /* 0x0000000115037824 */ /* 0x000fe200078e0203 */
[----:B------:R-:W-:Y:S01]  /*16660*/  ULDC UR4, c[0x0][0xac8] ;  /* 0x0002b20000047ab9 */ /* 0x000fe20000000800 */
[----:B------:R-:W-:Y:S02]  /*16670*/  IMAD.IADD R39, R41, 0x1, R42 ;  /* 0x0000000129277824 */ /* 0x000fe400078e022a */
[----:B------:R-:W5:Y:S01]  /*16680*/  LD.E.128 R4, desc[UR42][R4.64] ;  /* 0x0000002a04047980 */ /* 0x000f62000c101d00 */
[----:B------:R-:W-:-:S03]  /*16690*/  LEA.HI.X R37, R20, UR5, R3, 0x1, P0 ;  /* 0x0000000514257c11 */ /* 0x000fc600080f0c03 */
[----:B------:R-:W1:Y:S01]  /*166a0*/  SHFL.IDX PT, R20, R28, RZ, 0x181f ;  /* 0x00181fff1c147589 */ /* 0x000e6200000e0000 */
[----:B------:R-:W-:-:S03]  /*166b0*/  ISETP.GE.AND P0, PT, R38, UR4, PT ;  /* 0x0000000426007c0c */ /* 0x000fc6000bf06270 */
[----:B------:R-:W2:Y:S04]  /*166c0*/  SHFL.IDX PT, R32, R28, 0x1, 0x181f ;  /* 0x00381f001c207f89 */ /* 0x000ea800000e0000 */
[----:B------:R-:W3:Y:S04]  /*166d0*/  SHFL.IDX PT, R21, R37, RZ, 0x181f ;  /* 0x00181fff25157589 */ /* 0x000ee800000e0000 */
[----:B------:R-:W0:Y:S01]  /*166e0*/  SHFL.IDX PT, R34, R28, 0x2, 0x181f ;  /* 0x00581f001c227f89 */ /* 0x000e2200000e0000 */
[----:B------:R-:W-:-:S03]  /*166f0*/  VIADD R0, R39, 0x30 ;  /* 0x0000003027007836 */ /* 0x000fc60000000000 */
[----:B------:R-:W0:Y:S01]  /*16700*/  SHFL.IDX PT, R33, R37, 0x1, 0x181f ;  /* 0x00381f0025217f89 */ /* 0x000e2200000e0000 */
[CC--:B------:R-:W-:Y:S01]  /*16710*/  ISETP.GE.OR P3, PT, R39.reuse, R36.reuse, P0 ;  /* 0x000000242700720c */ /* 0x0c0fe20000766670 */
[----:B------:R-:W-:Y:S02]  /*16720*/  VIADD R3, R39, 0x60 ;  /* 0x0000006027037836 */ /* 0x000fe40000000000 */
[----:B------:R-:W0:Y:S01]  /*16730*/  SHFL.IDX PT, R35, R37, 0x2, 0x181f ;  /* 0x00581f0025237f89 */ /* 0x000e2200000e0000 */
[----:B------:R1:W-:Y:S06]  /*16740*/  MEMBAR.ALL.CTA ;  /* 0x0000000000007992 */ /* 0x0003ec0000008000 */
[----:B-1----:R-:W1:Y:S01]  /*16750*/  FENCE.VIEW.ASYNC.S ;  /* 0x00000000000073c6 */ /* 0x002e620000000000 */
[----:B------:R-:W-:-:S02]  /*16760*/  ISETP.GE.OR P2, PT, R0, R36, P0 ;  /* 0x000000240000720c */ /* 0x000fc40000746670 */
[----:B------:R-:W-:Y:S01]  /*16770*/  ISETP.GE.OR P1, PT, R3, R36, P0 ;  /* 0x000000240300720c */ /* 0x000fe20000726670 */
[----:B------:R-:W-:Y:S01]  /*16780*/  VIADD R0, R2, 0x16820 ;  /* 0x0001682002007836 */ /* 0x000fe20000000000 */
[----:B------:R-:W-:-:S04]  /*16790*/  @!P3 LEA R20, P5, R38, R20, 0x1 ;  /* 0x000000142614b211 */ /* 0x000fc800078a08ff */
[----:B------:R-:W-:-:S05]  /*167a0*/  PRMT R0, RZ, 0x654, R0 ;  /* 0x00000654ff007816 */ /* 0x000fca0000000000 */
[----:B--2---:R-:W-:Y:S01]  /*167b0*/  @!P2 LEA R32, P4, R38, R32, 0x1 ;  /* 0x000000202620a211 */ /* 0x004fe200078808ff */
[----:B-1----:R1:W-:Y:S02]  /*167c0*/  SYNCS.ARRIVE.TRANS64.RED.A1T0 RZ, [R0+URZ], RZ ;  /* 0x000000ff00ff79a7 */ /* 0x0023e4000810043f */
[----:B-1----:R-:W-:-:S05]  /*167d0*/  VIADD R0, R39, 0x90 ;  /* 0x0000009027007836 */ /* 0x002fca0000000000 */
[----:B------:R-:W-:Y:S01]  /*167e0*/  ISETP.GE.OR P0, PT, R0, R36, P0 ;  /* 0x000000240000720c */ /* 0x000fe20000706670 */
[----:B------:R-:W2:Y:S04]  /*167f0*/  SHFL.IDX PT, R28, R28, 0x3, 0x181f ;  /* 0x00781f001c1c7f89 */ /* 0x000ea800000e0000 */
[----:B------:R-:W1:Y:S01]  /*16800*/  SHFL.IDX PT, R37, R37, 0x3, 0x181f ;  /* 0x00781f0025257f89 */ /* 0x000e6200000e0000 */
[C-C-:B---3--:R-:W-:Y:S02]  /*16810*/  @!P3 LEA.HI.X R21, R38.reuse, R21, R40.reuse, 0x1, P5 ;  /* 0x000000152615b211 */ /* 0x148fe400028f0c28 */
[C---:B0-----:R-:W-:Y:S02]  /*16820*/  @!P1 LEA R34, P5, R38.reuse, R34, 0x1 ;  /* 0x0000002226229211 */ /* 0x041fe400078a08ff */
[----:B------:R-:W-:-:S02]  /*16830*/  @!P2 LEA.HI.X R33, R38, R33, R40, 0x1, P4 ;  /* 0x000000212621a211 */ /* 0x000fc400020f0c28 */
[----:B------:R-:W-:Y:S01]  /*16840*/  @!P1 LEA.HI.X R35, R38, R35, R40, 0x1, P5 ;  /* 0x0000002326239211 */ /* 0x000fe200028f0c28 */
[----:B----4-:R3:W-:Y:S04]  /*16850*/  @!P3 ST.E.128 desc[UR42][R20.64], R8 ;  /* 0x000000081400b985 */ /* 0x0107e8000c101d2a */
[----:B------:R3:W-:Y:S04]  /*16860*/  @!P2 ST.E.128 desc[UR42][R32.64], R12 ;  /* 0x0000000c2000a985 */ /* 0x0007e8000c101d2a */
[----:B------:R3:W-:Y:S01]  /*16870*/  @!P1 ST.E.128 desc[UR42][R34.64], R24 ;  /* 0x0000001822009985 */ /* 0x0007e2000c101d2a */
[----:B-12---:R-:W-:Y:S05]  /*16880*/  @P0 BRA `(.L_x_1757) ;  /* 0x00000008008c0947 */ /* 0x006fea0003800000 */
[----:B---3--:R-:W-:-:S04]  /*16890*/  LEA R8, P0, R38, R28, 0x1 ;  /* 0x0000001c26087211 */ /* 0x008fc800078008ff */
[----:B------:R-:W-:-:S05]  /*168a0*/  LEA.HI.X R9, R38, R37, R40, 0x1, P0 ;  /* 0x0000002526097211 */ /* 0x000fca00000f0c28 */
[----:B-----5:R2:W-:Y:S01]  /*168b0*/  ST.E.128 desc[UR42][R8.64], R4 ;  /* 0x0000000408007985 */ /* 0x0205e2000c101d2a */
[----:B------:R-:W-:Y:S05]  /*168c0*/  BRA `(.L_x_1757) ;  /* 0x00000008007c7947 */ /* 0x000fea0003800000 */
.L_x_1755:
[----:B------:R-:W3:Y:S01]  /*168d0*/  LDL R11, [R1+0x4c] ;  /* 0x00004c00010b7983 */ /* 0x000ee20000100800 */
[----:B------:R-:W-:Y:S01]  /*168e0*/  ULDC.64 UR4, c[0x0][0xc00] ;  /* 0x0003000000047ab9 */ /* 0x000fe20000000a00 */
[----:B------:R-:W3:Y:S01]  /*168f0*/  LDC.64 R4, c[0x0][0xc00] ;  /* 0x00030000ff047b82 */ /* 0x000ee20000000a00 */
[----:B------:R-:W-:Y:S01]  /*16900*/  ISETP.NE.U32.AND P0, PT, RZ, UR4, PT ;  /* 0x00000004ff007c0c */ /* 0x000fe2000bf05070 */
[----:B------:R-:W-:-:S03]  /*16910*/  IMAD.MOV.U32 R0, RZ, RZ, RZ ;  /* 0x000000ffff007224 */ /* 0x000fc600078e00ff */
[----:B------:R-:W-:Y:S01]  /*16920*/  ISETP.NE.AND.EX P0, PT, RZ, UR5, PT, P0 ;  /* 0x00000005ff007c0c */ /* 0x000fe2000bf05300 */
[----:B------:R-:W-:Y:S02]  /*16930*/  ULDC.64 UR4, c[0x0][0xc08] ;  /* 0x0003020000047ab9 */ /* 0x000fe40000000a00 */
[----:B------:R-:W-:Y:S01]  /*16940*/  ISETP.NE.U32.AND P1, PT, RZ, UR4, PT ;  /* 0x00000004ff007c0c */ /* 0x000fe2000bf25070 */
[----:B------:R-:W4:Y:S03]  /*16950*/  LDC R25, c[0x0][0xbe8] ;  /* 0x0002fa00ff197b82 */ /* 0x000f260000000800 */
[----:B------:R-:W-:-:S13]  /*16960*/  ISETP.NE.AND.EX P1, PT, RZ, UR5, PT, P1 ;  /* 0x00000005ff007c0c */ /* 0x000fda000bf25310 */
[----:B------:R-:W2:Y:S01]  /*16970*/  @P1 LDC.64 R6, c[0x0][0xc08] ;  /* 0x00030200ff061b82 */ /* 0x000ea20000000a00 */
[----:B------:R-:W-:Y:S02]  /*16980*/  ULDC UR4, c[0x0][0xa88] ;  /* 0x0002a20000047ab9 */ /* 0x000fe40000000800 */
[----:B------:R-:W-:Y:S01]  /*16990*/  IMAD.U32 R8, RZ, RZ, UR4 ;  /* 0x00000004ff087e24 */ /* 0x000fe2000f8e00ff */
[----:B------:R-:W0:Y:S01]  /*169a0*/  S2R R10, SR_TID.X ;  /* 0x00000000000a7919 */ /* 0x000e220000002100 */
[----:B---3--:R-:W-:-:S04]  /*169b0*/  IMAD.WIDE R4, R11, 0x4, R4 ;  /* 0x000000040b047825 */ /* 0x008fc800078e0204 */
[----:B--2---:R-:W-:Y:S01]  /*169c0*/  @P1 IMAD.WIDE R6, R11, 0x4, R6 ;  /* 0x000000040b061825 */ /* 0x004fe200078e0206 */
[----:B------:R2:W5:Y:S04]  /*169d0*/  @P0 LDG.E R0, desc[UR42][R4.64] ;  /* 0x0000002a04000981 */ /* 0x000568000c1e1900 */
[----:B------:R2:W5:Y:S01]  /*169e0*/  @P1 LDG.E R8, desc[UR42][R6.64] ;  /* 0x0000002a06081981 */ /* 0x000562000c1e1900 */
[----:B----4-:R-:W-:Y:S01]  /*169f0*/  ISETP.NE.AND P2, PT, R25, 0x1, PT ;  /* 0x000000011900780c */ /* 0x010fe20003f45270 */
[----:B0-----:R-:W-:Y:S01]  /*16a00*/  VIADD R26, R10, 0xffffff80 ;  /* 0xffffff800a1a7836 */ /* 0x001fe20000000000 */
[----:B------:R-:W-:-:S04]  /*16a10*/  SHF.R.S32.HI R9, RZ, 0x1f, R11 ;  /* 0x0000001fff097819 */ /* 0x000fc8000001140b */
[----:B------:R-:W-:-:S07]  /*16a20*/  ISETP.GE.AND P3, PT, R26, 0xc0, PT ;  /* 0x000000c01a00780c */ /* 0x000fce0003f66270 */
[----:B------:R-:W0:Y:S08]  /*16a30*/  @P2 LDC R20, c[0x0][0xbec] ;  /* 0x0002fb00ff142b82 */ /* 0x000e300000000800 */
[----:B------:R-:W3:Y:S01]  /*16a40*/  @P2 LDC R27, c[0x0][0xbf0] ;  /* 0x0002fc00ff1b2b82 */ /* 0x000ee20000000800 */
[----:B--2---:R-:W-:Y:S05]  /*16a50*/  @P1 BRA `(.L_x_1758) ;  /* 0x0000000000101947 */ /* 0x004fea0003800000 */
[----:B------:R-:W-:Y:S05]  /*16a60*/  @!P0 BRA `(.L_x_1758) ;  /* 0x00000000000c8947 */ /* 0x000fea0003800000 */
[----:B------:R-:W2:Y:S04]  /*16a70*/  LDG.E R3, desc[UR42][R4.64] ;  /* 0x0000002a04037981 */ /* 0x000ea8000c1e1900 */
[----:B-----5:R-:W2:Y:S02]  /*16a80*/  LDG.E R8, desc[UR42][R4.64+0x4] ;  /* 0x0000042a04087981 */ /* 0x020ea4000c1e1900 */
[----:B--2---:R-:W-:-:S07]  /*16a90*/  IMAD.IADD R8, R8, 0x1, -R3 ;  /* 0x0000000108087824 */ /* 0x004fce00078e0a03 */
.L_x_1758:
[----:B-----5:R-:W2:Y:S04]  /*16aa0*/  LDL R24, [R1+0x48] ;  /* 0x0000480001187983 */ /* 0x020ea80000100800 */
[----:B------:R4:W5:Y:S01]  /*16ab0*/  LDL R33, [R1+0x24] ;  /* 0x0000240001217983 */ /* 0x0009620000100800 */
[----:B------:R-:W-:Y:S01]  /*16ac0*/  BSSY B1, `(.L_x_1759) ;  /* 0x000002c000017945 */ /* 0x000fe20003800000 */
[----:B------:R-:W-:Y:S02]  /*16ad0*/  SEL R13, R11, RZ, !P0 ;  /* 0x000000ff0b0d7207 */ /* 0x000fe40004000000 */
[----:B------:R-:W-:Y:S02]  /*16ae0*/  SEL R14, R9, RZ, !P0 ;  /* 0x000000ff090e7207 */ /* 0x000fe40004000000 */
[----:B------:R-:W-:-:S02]  /*16af0*/  SHF.R.S32.HI R11, RZ, 0x1f, R0 ;  /* 0x0000001fff0b7819 */ /* 0x000fc40000011400 */
[----:B--2---:R-:W-:Y:S01]  /*16b00*/  SHF.R.S32.HI R12, RZ, 0x1f, R24 ;  /* 0x0000001fff0c7819 */ /* 0x004fe20000011418 */
[----:B----4-:R-:W-:Y:S06]  /*16b10*/  @P3 BRA `(.L_x_1760) ;  /* 0x0000000000983947 */ /* 0x010fec0003800000 */
[----:B------:R-:W2:Y:S01]  /*16b20*/  LDC R9, c[0x0][0xbe8] ;  /* 0x0002fa00ff097b82 */ /* 0x000ea20000000800 */
[----:B-----5:R-:W-:Y:S01]  /*16b30*/  IADD3 R10, R33, -0x80, R10 ;  /* 0xffffff80210a7810 */ /* 0x020fe20007ffe00a */
[----:B--2---:R-:W-:-:S05]  /*16b40*/  IMAD R3, R8, R9, RZ ;  /* 0x0000000908037224 */ /* 0x004fca00078e02ff */
[----:B------:R-:W-:-:S13]  /*16b50*/  ISETP.GE.AND P0, PT, R10, R3, PT ;  /* 0x000000030a00720c */ /* 0x000fda0003f06270 */
[----:B------:R-:W-:Y:S05]  /*16b60*/  @P0 BRA `(.L_x_1760) ;  /* 0x0000000000840947 */ /* 0x000fea0003800000 */
[----:B------:R-:W-:Y:S01]  /*16b70*/  ISETP.NE.AND P0, PT, R9, 0x1, PT ;  /* 0x000000010900780c */ /* 0x000fe20003f05270 */
[----:B------:R-:W-:Y:S01]  /*16b80*/  ULDC.64 UR4, c[0x0][0xb90] ;  /* 0x0002e40000047ab9 */ /* 0x000fe20000000a00 */
[----:B------:R-:W-:Y:S02]  /*16b90*/  IMAD.MOV.U32 R4, RZ, RZ, R0 ;  /* 0x000000ffff047224 */ /* 0x000fe400078e0000 */
[----:B------:R-:W-:Y:S02]  /*16ba0*/  IMAD R7, R12, UR4, RZ ;  /* 0x000000040c077c24 */ /* 0x000fe4000f8e02ff */
[----:B------:R-:W-:Y:S02]  /*16bb0*/  IMAD.MOV.U32 R5, RZ, RZ, R11 ;  /* 0x000000ffff057224 */ /* 0x000fe400078e000b */
[----:B------:R-:W-:Y:S02]  /*16bc0*/  IMAD.MOV.U32 R3, RZ, RZ, R10 ;  /* 0x000000ffff037224 */ /* 0x000fe400078e000a */
[----:B------:R-:W-:-:S03]  /*16bd0*/  IMAD.WIDE.U32 R4, R24, UR4, R4 ;  /* 0x0000000418047c25 */ /* 0x000fc6000f8e0004 */
[----:B------:R-:W2:Y:S01]  /*16be0*/  @P0 LDC R15, c[0x0][0xbec] ;  /* 0x0002fb00ff0f0b82 */ /* 0x000ea20000000800 */
[----:B------:R-:W-:Y:S01]  /*16bf0*/  IMAD R7, R24, UR5, R7 ;  /* 0x0000000518077c24 */ /* 0x000fe2000f8e0207 */
[----:B------:R-:W-:-:S03]  /*16c00*/  ULDC.64 UR4, c[0x0][0xb98] ;  /* 0x0002e60000047ab9 */ /* 0x000fc60000000a00 */
[----:B------:R-:W-:-:S03]  /*16c10*/  IMAD.IADD R5, R5, 0x1, R7 ;  /* 0x0000000105057824 */ /* 0x000fc600078e0207 */
[----:B------:R-:W4:Y:S01]  /*16c20*/  @P0 LDC R21, c[0x0][0xbf0] ;  /* 0x0002fc00ff150b82 */ /* 0x000f220000000800 */
[----:B------:R-:W-:-:S04]  /*16c30*/  IMAD.WIDE.U32 R4, R13, UR4, R4 ;  /* 0x000000040d047c25 */ /* 0x000fc8000f8e0004 */
[----:B--2---:R-:W-:-:S05]  /*16c40*/  @P0 IMAD.HI.U32 R6, R10, R15, RZ ;  /* 0x0000000f0a060227 */ /* 0x004fca00078e00ff */
[----:B----4-:R-:W-:Y:S01]  /*16c50*/  @P0 SHF.R.U32.HI R3, RZ, R21, R6 ;  /* 0x00000015ff030219 */ /* 0x010fe20000011606 */
[----:B------:R-:W-:-:S03]  /*16c60*/  IMAD R6, R14, UR4, RZ ;  /* 0x000000040e067c24 */ /* 0x000fc6000f8e02ff */
[----:B------:R-:W-:Y:S01]  /*16c70*/  IADD3 R4, P0, R3, R4, RZ ;  /* 0x0000000403047210 */ /* 0x000fe20007f1e0ff */
[--C-:B------:R-:W-:Y:S02]  /*16c80*/  IMAD.MOV R7, RZ, RZ, -R3.reuse ;  /* 0x000000ffff077224 */ /* 0x100fe400078e0a03 */
        /* <DEDUP_REMOVED lines=15> */
.L_x_1760:
[----:B------:R-:W-:Y:S05]  /*16d80*/  BSYNC B1 ;  /* 0x0000000000017941 */ /* 0x000fea0003800000 */
.L_x_1759:
[----:B--2---:R-:W2:Y:S04]  /*16d90*/  LDL R6, [R1+0x50] ;  /* 0x0000500001067983 */ /* 0x004ea80000100800 */
[----:B------:R-:W1:Y:S01]  /*16da0*/  LDL R10, [R1+0x64] ;  /* 0x00006400010a7983 */ /* 0x000e620000100800 */
[--C-:B------:R-:W-:Y:S01]  /*16db0*/  SHF.R.S32.HI R7, RZ, 0x1f, R26.reuse ;  /* 0x0000001fff077819 */ /* 0x100fe2000001141a */
[----:B------:R-:W-:Y:S01]  /*16dc0*/  ULDC.64 UR4, c[0x0][0xaa0] ;  /* 0x0002a80000047ab9 */ /* 0x000fe20000000a00 */
[----:B------:R-:W-:Y:S01]  /*16dd0*/  SHF.R.S32.HI R32, RZ, 0x1f, R26 ;  /* 0x0000001fff207819 */ /* 0x000fe2000001141a */
[----:B------:R-:W-:Y:S01]  /*16de0*/  IMAD R3, R11, UR4, RZ ;  /* 0x000000040b037c24 */ /* 0x000fe2000f8e02ff */
[-C--:B------:R-:W-:Y:S01]  /*16df0*/  LEA.HI R7, R7, R26.reuse, RZ, 0x3 ;  /* 0x0000001a07077211 */ /* 0x080fe200078f18ff */
[----:B------:R-:W-:Y:S01]  /*16e00*/  IMAD.WIDE.U32 R4, R0, UR4, RZ ;  /* 0x0000000400047c25 */ /* 0x000fe2000f8e00ff */
        /* <DEDUP_REMOVED lines=10> */
[----:B-----5:R-:W-:-:S04]  /*16eb0*/  IMAD.IADD R9, R33, 0x1, R0 ;  /* 0x0000000121097824 */ /* 0x020fc800078e0200 */
[----:B0-----:R-:W-:-:S04]  /*16ec0*/  @P2 IMAD.HI.U32 R0, R9, R20, RZ ;  /* 0x0000001409002227 */ /* 0x001fc800078e00ff */
[----:B------:R-:W-:Y:S01]  /*16ed0*/  IMAD.MOV.U32 R3, RZ, RZ, R9 ;  /* 0x000000ffff037224 */ /* 0x000fe200078e0009 */
[----:B---3--:R-:W-:-:S04]  /*16ee0*/  @P2 SHF.R.U32.HI R3, RZ, R27, R0 ;  /* 0x0000001bff032219 */ /* 0x008fc80000011600 */
[----:B------:R-:W-:Y:S01]  /*16ef0*/  SHF.R.S32.HI R0, RZ, 0x1f, R3 ;  /* 0x0000001fff007819 */ /* 0x000fe20000011403 */
[----:B--2---:R-:W-:Y:S02]  /*16f00*/  IMAD.MOV.U32 R26, RZ, RZ, R6 ;  /* 0x000000ffff1a7224 */ /* 0x004fe400078e0006 */
[----:B------:R-:W-:Y:S02]  /*16f10*/  IMAD R6, R12, UR4, RZ ;  /* 0x000000040c067c24 */ /* 0x000fe4000f8e02ff */
[----:B-1----:R-:W-:Y:S02]  /*16f20*/  IMAD.MOV.U32 R28, RZ, RZ, R10 ;  /* 0x000000ffff1c7224 */ /* 0x002fe400078e000a */
        /* <DEDUP_REMOVED lines=28> */
[----:B------:R-:W-:Y:S01]  /*170f0*/  IMAD.IADD R24, R32, 0x1, R33 ;  /* 0x0000000120187824 */ /* 0x000fe200078e0221 */
[----:B------:R-:W1:Y:S03]  /*17100*/  SHFL.IDX PT, R0, R20, RZ, 0x181f ;  /* 0x00181fff14007589 */ /* 0x000e6600000e0000 */
[C---:B------:R-:W-:Y:S01]  /*17110*/  VIADD R8, R24.reuse, 0x30 ;  /* 0x0000003018087836 */ /* 0x040fe20000000000 */
[----:B------:R-:W2:Y:S01]  /*17120*/  SHFL.IDX PT, R5, R7, 0x1, 0x181f ;  /* 0x00381f0007057f89 */ /* 0x000ea200000e0000 */
[C---:B------:R-:W-:Y:S01]  /*17130*/  ISETP.GE.OR P2, PT, R24.reuse, R21, P0 ;  /* 0x000000151800720c */ /* 0x040fe20000746670 */
[----:B------:R-:W-:-:S02]  /*17140*/  VIADD R10, R24, 0x60 ;  /* 0x00000060180a7836 */ /* 0x000fc40000000000 */
[----:B------:R-:W3:Y:S01]  /*17150*/  SHFL.IDX PT, R14, R7, 0x2, 0x181f ;  /* 0x00581f00070e7f89 */ /* 0x000ee200000e0000 */
[-C--:B------:R-:W-:Y:S02]  /*17160*/  ISETP.GE.OR P3, PT, R8, R21.reuse, P0 ;  /* 0x000000150800720c */ /* 0x080fe40000766670 */
[----:B------:R-:W-:Y:S01]  /*17170*/  ISETP.GE.OR P4, PT, R10, R21, P0 ;  /* 0x000000150a00720c */ /* 0x000fe20000786670 */
[----:B------:R-:W4:Y:S04]  /*17180*/  SHFL.IDX PT, R4, R20, 0x1, 0x181f ;  /* 0x00381f0014047f89 */ /* 0x000f2800000e0000 */
[----:B------:R-:W5:Y:S02]  /*17190*/  SHFL.IDX PT, R6, R20, 0x2, 0x181f ;  /* 0x00581f0014067f89 */ /* 0x000f6400000e0000 */
[----:B0-----:R-:W-:-:S04]  /*171a0*/  @!P2 LEA R10, P5, R26, R3, 0x1 ;  /* 0x000000031a0aa211 */ /* 0x001fc800078a08ff */
[C---:B-1----:R-:W-:Y:S02]  /*171b0*/  @!P2 LEA.HI.X R3, R26.reuse, R0, R28, 0x1, P5 ;  /* 0x000000001a03a211 */ /* 0x042fe400028f0c1c */
[----:B------:R0:W1:Y:S01]  /*171c0*/  SHFL.IDX PT, R0, R20, 0x3, 0x181f ;  /* 0x00781f0014007f89 */ /* 0x00006200000e0000 */
[C---:B--2---:R-:W-:Y:S02]  /*171d0*/  @!P3 LEA R8, P1, R26.reuse, R5, 0x1 ;  /* 0x000000051a08b211 */ /* 0x044fe400078208ff */
[----:B------:R-:W-:Y:S01]  /*171e0*/  @!P2 IMAD.MOV.U32 R11, RZ, RZ, R3 ;  /* 0x000000ffff0ba224 */ /* 0x000fe200078e0003 */
[----:B---3--:R-:W-:-:S04]  /*171f0*/  @!P4 LEA R25, P5, R26, R14, 0x1 ;  /* 0x0000000e1a19c211 */ /* 0x008fc800078a08ff */
[----:B------:R0:W-:Y:S01]  /*17200*/  @!P2 ST.E.128 desc[UR42][R10.64], RZ ;  /* 0x000000ff0a00a985 */ /* 0x0001e2000c101d2a */
[C-C-:B----4-:R-:W-:Y:S01]  /*17210*/  @!P3 LEA.HI.X R9, R26.reuse, R4, R28.reuse, 0x1, P1 ;  /* 0x000000041a09b211 */ /* 0x150fe200008f0c1c */
[----:B------:R-:W-:Y:S02]  /*17220*/  @!P4 IMAD.MOV.U32 R4, RZ, RZ, R25 ;  /* 0x000000ffff04c224 */ /* 0x000fe400078e0019 */
[----:B------:R0:W2:Y:S01]  /*17230*/  SHFL.IDX PT, R14, R7, 0x3, 0x181f ;  /* 0x00781f00070e7f89 */ /* 0x0000a200000e0000 */
[----:B-----5:R-:W-:-:S03]  /*17240*/  @!P4 LEA.HI.X R5, R26, R6, R28, 0x1, P5 ;  /* 0x000000061a05c211 */ /* 0x020fc600028f0c1c */
[----:B------:R0:W-:Y:S04]  /*17250*/  @!P3 ST.E.128 desc[UR42][R8.64], RZ ;  /* 0x000000ff0800b985 */ /* 0x0001e8000c101d2a */
[----:B------:R0:W-:Y:S02]  /*17260*/  @!P4 ST.E.128 desc[UR42][R4.64], RZ ;  /* 0x000000ff0400c985 */ /* 0x0001e4000c101d2a */
.L_x_1956:
[----:B------:R-:W-:-:S05]  /*17270*/  VIADD R24, R24, 0x90 ;  /* 0x0000009018187836 */ /* 0x000fca0000000000 */
[----:B------:R-:W-:-:S13]  /*17280*/  ISETP.GE.OR P0, PT, R24, R21, P0 ;  /* 0x000000151800720c */ /* 0x000fda0000706670 */
[----:B--2---:R-:W-:-:S04]  /*17290*/  @!P0 LEA R14, P1, R26, R14, 0x1 ;  /* 0x0000000e1a0e8211 */ /* 0x004fc800078208ff */
[----:B-1----:R-:W-:-:S05]  /*172a0*/  @!P0 LEA.HI.X R15, R26, R0, R28, 0x1, P1 ;  /* 0x000000001a0f8211 */ /* 0x002fca00008f0c1c */
[----:B------:R1:W-:Y:S04]  /*172b0*/  @!P0 ST.E.128 desc[UR42][R14.64], RZ ;  /* 0x000000ff0e008985 */ /* 0x0003e8000c101d2a */
.L_x_1757:
[----:B------:R-:W-:Y:S05]  /*172c0*/  BSYNC B0 ;  /* 0x0000000000007941 */ /* 0x000fea0003800000 */
.L_x_1754:
[----:B------:R-:W-:Y:S02]  /*172d0*/  ULDC UR4, c[0x0][0xc3c] ;  /* 0x00030f0000047ab9 */ /* 0x000fe40000000800 */
[----:B------:R-:W-:-:S13]  /*172e0*/  ISETP.GE.AND P0, PT, R31, UR4, PT ;  /* 0x000000041f007c0c */ /* 0x000fda000bf06270 */
[----:B------:R-:W-:Y:S05]  /*172f0*/  @!P0 BRA `(.L_x_1762) ;  /* 0xfffffe9c00588947 */ /* 0x000fea000383ffff */
[----:B------:R-:W-:Y:S05]  /*17300*/  BRA `(.L_x_1556) ;  /* 0x0000007000987947 */ /* 0x000fea0003800000 */
.L_x_1554:
[----:B------:R-:W-:-:S08]  /*17310*/  NOP ;  /* 0x0000000000007918 */ /* 0x000fd00000000000 */
[----:B------:R-:W0:-:S00]  /*17320*/  USETMAXREG.DEALLOC.CTAPOOL 0x20 ;  /* 0x00000020000079c8 */ /* 0x000e0000080e0500 */
[----:B0-----:R-:W-:Y:S02]  /*17330*/  LOP3.LUT R0, R0, 0x3, RZ, 0xc0, !PT ;  /* 0x0000000300007812 */ /* 0x001fe400078ec0ff */
[----:B------:R-:W-:-:S04]  /*17340*/  LOP3.LUT R22, R22, 0xfffffffb, RZ, 0xc0, !PT ;  /* 0xfffffffb16167812 */ /* 0x000fc800078ec0ff */
[----:B------:R-:W0:Y:S02]  /*17350*/  SHFL.IDX PT, R0, R0, RZ, 0x1f ;  /* 0x00001fff00007589 */ /* 0x000e2400000e0000 */
[----:B0-----:R-:W-:Y:S01]  /*17360*/  ISETP.NE.AND P0, PT, R0, RZ, PT ;  /* 0x000000ff0000720c */ /* 0x001fe20003f05270 */
[----:B------:R-:W-:-:S12]  /*17370*/  IMAD.MOV.U32 R0, RZ, RZ, RZ ;  /* 0x000000ffff007224 */ /* 0x000fd800078e00ff */
[----:B------:R-:W-:Y:S01]  /*17380*/  @P0 LOP3.LUT R22, R22, 0x4, RZ, 0xfc, !PT ;  /* 0x0000000416160812 */ /* 0x000fe200078efcff */
[----:B------:R-:W-:Y:S06]  /*17390*/  @!P0 BRA `(.L_x_1763) ;  /* 0x00000000001c8947 */ /* 0x000fec0003800000 */
[----:B------:R-:W0:Y:S08]  /*173a0*/  S2UR UR5, SR_CgaCtaId ;  /* 0x00000000000579c3 */ /* 0x000e300000008800 */
[----:B------:R-:W-:Y:S06]  /*173b0*/  BAR.SYNC.DEFER_BLOCKING 0x5, 0x200 ;  /* 0x0148000000007b1d */ /* 0x000fec0000010000 */
[----:B------:R-:W-:-:S02]  /*173c0*/  UMOV UR4, 0x400 ;  /* 0x0000040000047882 */ /* 0x000fc40000000000 */
[----:B0-----:R-:W-:-:S09]  /*173d0*/  ULEA UR4, UR5, UR4, 0x18 ;  /* 0x0000000405047291 */ /* 0x001fd2000f8ec03f */
[----:B------:R-:W1:Y:S01]  /*173e0*/  LDS.128 R16, [UR4+0x168d0] ;  /* 0x0168d004ff107984 */ /* 0x000e620008000c00 */
[----:B------:R-:W-:Y:S06]  /*173f0*/  BAR.ARV 0x4, 0x200 ;  /* 0x0108000000007b1d */ /* 0x000fec0000002000 */
[----:B------:R-:W-:Y:S05]  /*17400*/  BRA `(.L_x_1764) ;  /* 0x0000000800907947 */ /* 0x000fea0003800000 */
.L_x_1763:
[----:B------:R-:W0:Y:S01]  /*17410*/  S2R R2, SR_TID.X ;  /* 0x0000000000027919 */ /* 0x000e220000002100 */
        /* <DEDUP_REMOVED lines=41> */
.L_x_1769:
        /* <DEDUP_REMOVED lines=12> */
.L_x_1768:
[----:B------:R-:W-:Y:S05]  /*17770*/  BSYNC B0 ;  /* 0x0000000000007941 */ /* 0x000fea0003800000 */
.L_x_1767:
        /* <DEDUP_REMOVED lines=21> */
.L_x_1765:
        /* <DEDUP_REMOVED lines=16> */
[----:B------:R-:W0:Y:S02]  /*179d0*/  F2I.FTZ.U32.TRUNC.NTZ R3, R11 ;  /* 0x0000000b00037305 */ /* 0x000e24000021f000 */
[----:B0-----:R-:W-:Y:S01]  /*179e0*/  IMAD.MOV R11, RZ, RZ, -R3 ;  /* 0x000000ffff0b7224 */ /* 0x001fe200078e0a03 */
[----:B------:R-:W-:Y:S06]  /*179f0*/  @!P0 BRA `(.L_x_1770) ;  /* 0x0000000000088947 */ /* 0x000fec0003800000 */
[----:B------:R-:W-:-:S05]  /*17a00*/  VIADD R9, R15, 0xffffffff ;  /* 0xffffffff0f097836 */ /* 0x000fca0000000000 */
[----:B------:R0:W1:Y:S02]  /*17a10*/  SHFL.IDX PT, R16, R6, R9, 0x1f ;  /* 0x00001f0906107589 */ /* 0x00006400000e0000 */
.L_x_1770:
[----:B-1----:R-:W-:Y:S01]  /*17a20*/  IMAD R16, R16, UR5, R13 ;  /* 0x0000000510107c24 */ /* 0x002fe2000f8e020d */
[----:B------:R-:W-:Y:S01]  /*17a30*/  IABS R10, R4 ;  /* 0x00000004000a7213 */ /* 0x000fe20000000000 */
[----:B------:R-:W-:Y:S02]  /*17a40*/  IMAD R11, R11, R8, RZ ;  /* 0x000000080b0b7224 */ /* 0x000fe400078e02ff */
[----:B------:R-:W-:Y:S01]  /*17a50*/  IMAD.MOV.U32 R2, RZ, RZ, RZ ;  /* 0x000000ffff027224 */ /* 0x000fe200078e00ff */
[----:B0-----:R-:W-:Y:S01]  /*17a60*/  IADD3 R9, -R16, UR6, RZ ;  /* 0x0000000610097c10 */ /* 0x001fe2000fffe1ff */
[----:B------:R-:W-:Y:S02]  /*17a70*/  IMAD.MOV R10, RZ, RZ, -R10 ;  /* 0x000000ffff0a7224 */ /* 0x000fe400078e0a0a */
[----:B------:R-:W-:Y:S01]  /*17a80*/  IMAD.HI.U32 R2, R3, R11, R2 ;  /* 0x0000000b03027227 */ /* 0x000fe200078e0002 */
[----:B------:R-:W-:-:S05]  /*17a90*/  IABS R6, R9 ;  /* 0x0000000900067213 */ /* 0x000fca0000000000 */
        /* <DEDUP_REMOVED lines=27> */
[----:B------:R-:W-:Y:S01]  /*17c50*/  IMAD R9, R11, R8, RZ ;  /* 0x000000080b097224 */ /* 0x000fe200078e02ff */
[----:B------:R-:W-:-:S03]  /*17c60*/  IABS R11, R4 ;  /* 0x00000004000b7213 */ /* 0x000fc60000000000 */
[----:B------:R-:W-:-:S04]  /*17c70*/  IMAD.HI.U32 R2, R3, R9, R2 ;  /* 0x0000000903027227 */ /* 0x000fc800078e0002 */
[----:B------:R-:W-:Y:S02]  /*17c80*/  IMAD.MOV.U32 R9, RZ, RZ, R11 ;  /* 0x000000ffff097224 */ /* 0x000fe400078e000b */
        /* <DEDUP_REMOVED lines=19> */
.L_x_1766:
[----:B------:R-:W-:Y:S02]  /*17dc0*/  IMAD.MOV.U32 R17, RZ, RZ, RZ ;  /* 0x000000ffff117224 */ /* 0x000fe400078e00ff */
[----:B------:R-:W-:Y:S02]  /*17dd0*/  IMAD.U32 R16, RZ, RZ, UR6 ;  /* 0x00000006ff107e24 */ /* 0x000fe4000f8e00ff */
[----:B------:R-:W-:-:S07]  /*17de0*/  IMAD.MOV.U32 R18, RZ, RZ, RZ ;  /* 0x000000ffff127224 */ /* 0x000fce00078e00ff */
.L_x_1771:
[----:B------:R-:W-:-:S13]  /*17df0*/  ISETP.NE.AND P0, PT, R5, RZ, PT ;  /* 0x000000ff0500720c */ /* 0x000fda0003f05270 */
[----:B------:R-:W0:Y:S01]  /*17e00*/  @!P0 S2R R3, SR_CgaCtaId ;  /* 0x0000000000038919 */ /* 0x000e220000008800 */
[----:B------:R-:W-:-:S04]  /*17e10*/  @!P0 MOV R0, 0x400 ;  /* 0x0000040000008802 */ /* 0x000fc80000000f00 */
[----:B0-----:R-:W-:-:S05]  /*17e20*/  @!P0 LEA R0, R3, R0, 0x18 ;  /* 0x0000000003008211 */ /* 0x001fca00078ec0ff */
[----:B------:R0:W-:Y:S01]  /*17e30*/  @!P0 STS.128 [R0+0x168d0], R16 ;  /* 0x0168d01000008388 */ /* 0x0001e20000000c00 */
[----:B------:R-:W-:Y:S06]  /*17e40*/  BAR.ARV 0x5, 0x200 ;  /* 0x0148000000007b1d */ /* 0x000fec0000002000 */
.L_x_1764:
        /* <DEDUP_REMOVED lines=10> */
[----:B------:R-:W-:Y:S01]  /*17ef0*/  STL [R1+0x44], RZ ;  /* 0x000044ff01007387 */ /* 0x000fe20000100800 */
[----:B------:R-:W-:Y:S01]  /*17f00*/  IMAD.MOV.U32 R27, RZ, RZ, RZ ;  /* 0x000000ffff1b7224 */ /* 0x000fe200078e00ff */
[----:B------:R-:W-:Y:S01]  /*17f10*/  ULDC.64 UR40, c[0x0][0x198] ;  /* 0x0000660000287ab9 */ /* 0x000fe20000000a00 */
[----:B------:R-:W-:Y:S01]  /*17f20*/  IMAD.MOV.U32 R25, RZ, RZ, RZ ;  /* 0x000000ffff197224 */ /* 0x000fe200078e00ff */
[----:B------:R-:W-:Y:S01]  /*17f30*/  ULOP3.LUT UR38, UR37, 0x2, URZ, 0xfc, !UPT ;  /* 0x0000000225267892 */ /* 0x000fe2000f8efc3f */
[----:B------:R-:W-:Y:S01]  /*17f40*/  IMAD.MOV.U32 R29, RZ, RZ, 0x1 ;  /* 0x00000001ff1d7424 */ /* 0x000fe200078e00ff */
[----:B------:R-:W-:Y:S01]  /*17f50*/  ULDC UR36, c[0x0][0xc] ;  /* 0x0000030000247ab9 */ /* 0x000fe20000000800 */
[----:B--2---:R-:W-:-:S06]  /*17f60*/  ULEA UR4, UR5, UR4, 0x18 ;  /* 0x0000000405047291 */ /* 0x004fcc000f8ec03f */
[----:B------:R-:W-:Y:S01]  /*17f70*/  IMAD.U32 R23, RZ, RZ, UR4 ;  /* 0x00000004ff177e24 */ /* 0x000fe2000f8e00ff */
[C---:B-1----:R-:W-:Y:S01]  /*17f80*/  LOP3.LUT R5, R6.reuse, 0x7f, RZ, 0xc0, !PT ;  /* 0x0000007f06057812 */ /* 0x042fe200078ec0ff */
[----:B0-----:R-:W-:-:S04]  /*17f90*/  IMAD.SHL.U32 R0, R6, 0x8, RZ ;  /* 0x0000000806007824 */ /* 0x001fc800078e00ff */
[----:B------:R-:W-:Y:S01]  /*17fa0*/  IMAD.SHL.U32 R3, R5, 0x8, RZ ;  /* 0x0000000805037824 */ /* 0x000fe200078e00ff */
[----:B------:R-:W-:Y:S01]  /*17fb0*/  LOP3.LUT R2, R0, 0x1f8, RZ, 0xc0, !PT ;  /* 0x000001f800027812 */ /* 0x000fe200078ec0ff */
[----:B------:R-:W-:-:S03]  /*17fc0*/  IMAD.MOV.U32 R0, RZ, RZ, 0x1 ;  /* 0x00000001ff007424 */ /* 0x000fc600078e00ff */
[----:B------:R-:W-:Y:S02]  /*17fd0*/  LOP3.LUT R2, R2, 0x38, R6, 0x78, !PT ;  /* 0x0000003802027812 */ /* 0x000fe400078e7806 */
[----:B------:R0:W-:Y:S02]  /*17fe0*/  STL [R1], R0 ;  /* 0x0000000001007387 */ /* 0x0001e40000100800 */
[----:B------:R-:W-:Y:S01]  /*17ff0*/  LOP3.LUT R4, R2, 0x200, R3, 0xf8, !PT ;  /* 0x0000020002047812 */ /* 0x000fe200078ef803 */
[----:B------:R-:W-:Y:S01]  /*18000*/  IMAD.SHL.U32 R2, R6, 0x10, RZ ;  /* 0x0000001006027824 */ /* 0x000fe200078e00ff */
[----:B------:R-:W-:-:S04]  /*18010*/  SHF.R.U32.HI R3, RZ, 0x3, R5 ;  /* 0x00000003ff037819 */ /* 0x000fc80000011605 */
[----:B------:R-:W-:Y:S01]  /*18020*/  LOP3.LUT R2, R2, 0x70, RZ, 0xc0, !PT ;  /* 0x0000007002027812 */ /* 0x000fe200078ec0ff */
[----:B0-----:R-:W-:-:S03]  /*18030*/  IMAD R0, R4, 0x2, R23 ;  /* 0x0000000204007824 */ /* 0x001fc600078e0217 */
[----:B------:R-:W-:Y:S02]  /*18040*/  LOP3.LUT R2, R3, R2, RZ, 0xfc, !PT ;  /* 0x0000000203027212 */ /* 0x000fe400078efcff */
[----:B------:R0:W-:Y:S05]  /*18050*/  STL [R1+0x28], R0 ;  /* 0x0000280001007387 */ /* 0x0001ea0000100800 */
.L_x_1881:
[----:B------:R-:W-:Y:S05]  /*18060*/  YIELD ;  /* 0x0000000000007946 */ /* 0x000fea0003800000 */
[----:B------:R-:W-:Y:S01]  /*18070*/  ULDC.64 UR4, c[0x0][0xa28] ;  /* 0x00028a0000047ab9 */ /* 0x000fe20000000a00 */
[----:B------:R-:W-:Y:S01]  /*18080*/  IMAD.MOV.U32 R10, RZ, RZ, RZ ;  /* 0x000000ffff0a7224 */ /* 0x000fe200078e00ff */
[----:B------:R-:W-:Y:S01]  /*18090*/  ISETP.NE.U32.AND P0, PT, RZ, UR4, PT ;  /* 0x00000004ff007c0c */ /* 0x000fe2000bf05070 */
[----:B-1----:R-:W1:Y:S01]  /*180a0*/  LDC.64 R4, c[0x0][0xa00] ;  /* 0x00028000ff047b82 */ /* 0x002e620000000a00 */
[----:B------:R-:W-:Y:S01]  /*180b0*/  IMAD.MOV.U32 R8, RZ, RZ, RZ ;  /* 0x000000ffff087224 */ /* 0x000fe200078e00ff */
[----:B------:R-:W-:Y:S01]  /*180c0*/  ULDC.64 UR6, c[0x0][0xa10] ;  /* 0x0002840000067ab9 */ /* 0x000fe20000000a00 */
[----:B------:R-:W-:Y:S01]  /*180d0*/  ISETP.NE.AND.EX P0, PT, RZ, UR5, PT, P0 ;  /* 0x00000005ff007c0c */ /* 0x000fe2000bf05300 */
[----:B------:R-:W-:-:S12]  /*180e0*/  ULDC.64 UR4, c[0x0][0xa18] ;  /* 0x0002860000047ab9 */ /* 0x000fd80000000a00 */
[----:B--2---:R-:W2:Y:S02]  /*180f0*/  @P0 LDC.64 R2, c[0x0][0xa28] ;  /* 0x00028a00ff020b82 */ /* 0x004ea40000000a00 */
[----:B--2---:R-:W-:-:S05]  /*18100*/  @P0 IMAD.WIDE R2, R19, 0x4, R2 ;  /* 0x0000000413020825 */ /* 0x004fca00078e0202 */
[----:B---3--:R2:W3:Y:S01]  /*18110*/  @P0 LDG.E R10, desc[UR42][R2.64] ;  /* 0x0000002a020a0981 */ /* 0x0084e2000c1e1900 */
[----:B------:R-:W-:Y:S01]  /*18120*/  ISETP.NE.U32.AND P0, PT, RZ, UR4, PT ;  /* 0x00000004ff007c0c */ /* 0x000fe2000bf05070 */
[----:B-1----:R-:W-:Y:S01]  /*18130*/  IMAD.WIDE R4, R19, 0x4, R4 ;  /* 0x0000000413047825 */ /* 0x002fe200078e0204 */
[----:B------:R-:W-:Y:S02]  /*18140*/  ISETP.NE.U32.AND P1, PT, RZ, UR6, PT ;  /* 0x00000006ff007c0c */ /* 0x000fe4000bf25070 */
[----:B------:R-:W-:Y:S01]  /*18150*/  ISETP.NE.AND.EX P2, PT, RZ, UR5, PT, P0 ;  /* 0x00000005ff007c0c */ /* 0x000fe2000bf45300 */
[----:B------:R-:W-:Y:S01]  /*18160*/  ULDC.64 UR4, c[0x0][0xa00] ;  /* 0x0002800000047ab9 */ /* 0x000fe20000000a00 */
[----:B------:R-:W-:Y:S01]  /*18170*/  ISETP.NE.AND.EX P1, PT, RZ, UR7, PT, P1 ;  /* 0x00000007ff007c0c */ /* 0x000fe2000bf25310 */
[----:B0-----:R-:W-:Y:S01]  /*18180*/  IMAD.MOV.U32 R0, RZ, RZ, RZ ;  /* 0x000000ffff007224 */ /* 0x001fe200078e00ff */
[----:B------:R-:W-:Y:S01]  /*18190*/  ISETP.NE.U32.AND P0, PT, RZ, UR4, PT ;  /* 0x00000004ff007c0c */ /* 0x000fe2000bf05070 */
[----:B--2---:R-:W0:Y:S03]  /*181a0*/  LDC.64 R2, c[0x0][0xa10] ;  /* 0x00028400ff027b82 */ /* 0x004e260000000a00 */
[----:B------:R-:W-:-:S05]  /*181b0*/  ISETP.NE.AND.EX P0, PT, RZ, UR5, PT, P0 ;  /* 0x00000005ff007c0c */ /* 0x000fca000bf05300 */
[----:B------:R-:W1:Y:S08]  /*181c0*/  @P2 LDC.64 R6, c[0x0][0xa18] ;  /* 0x00028600ff062b82 */ /* 0x000e700000000a00 */
[----:B------:R-:W2:Y:S01]  /*181d0*/  @P0 LDG.E R8, desc[UR42][R4.64] ;  /* 0x0000002a04080981 */ /* 0x000ea2000c1e1900 */
[----:B------:R-:W-:Y:S01]  /*181e0*/  ULDC UR4, c[0x0][0x288] ;  /* 0x0000a20000047ab9 */ /* 0x000fe20000000800 */
[----:B0-----:R-:W-:-:S05]  /*181f0*/  IMAD.WIDE R2, R19, 0x4, R2 ;  /* 0x0000000413027825 */ /* 0x001fca00078e0202 */
[----:B------:R-:W5:Y:S01]  /*18200*/  @P1 LDG.E R0, desc[UR42][R2.64] ;  /* 0x0000002a02001981 */ /* 0x000f62000c1e1900 */
[----:B-1----:R-:W-:-:S03]  /*18210*/  @P2 IMAD.WIDE R6, R19, 0x4, R6 ;  /* 0x0000000413062825 */ /* 0x002fc600078e0206 */
[----:B--2---:R0:W-:Y:S02]  /*18220*/  STL [R1+0x2c], R8 ;  /* 0x00002c0801007387 */ /* 0x0041e40000100800 */
[----:B0-----:R-:W-:Y:S01]  /*18230*/  IMAD.U32 R8, RZ, RZ, UR4 ;  /* 0x00000004ff087e24 */ /* 0x001fe2000f8e00ff */
[----:B------:R-:W-:-:S05]  /*18240*/  ULDC.64 UR4, c[0x0][0x418] ;  /* 0x0001060000047ab9 */ /* 0x000fca0000000a00 */
[----:B------:R0:W2:Y:S01]  /*18250*/  @P2 LDG.E R8, desc[UR42][R6.64] ;  /* 0x0000002a06082981 */ /* 0x0000a2000c1e1900 */
[----:B------:R-:W-:-:S03]  /*18260*/  UISETP.NE.U32.AND UP0, UPT, UR4, URZ, UPT ;  /* 0x0000003f0400728c */ /* 0x000fc6000bf05070 */
[----:B------:R-:W-:Y:S01]  /*18270*/  ULDC UR4, c[0x0][0x424] ;  /* 0x0001090000047ab9 */ /* 0x000fe20000000800 */
[----:B------:R-:W-:-:S03]  /*18280*/  UISETP.NE.AND.EX UP0, UPT, UR5, URZ, UPT, UP0 ;  /* 0x0000003f0500728c */ /* 0x000fc6000bf05300 */
[----:B------:R-:W-:Y:S01]  /*18290*/  ULDC UR5, c[0x0][0x2f0] ;  /* 0x0000bc0000057ab9 */ /* 0x000fe20000000800 */
[----:B------:R-:W-:-:S04]  /*182a0*/  USEL UR4, UR4, 0x1, UP0 ;  /* 0x0000000104047887 */ /* 0x000fc80008000000 */
[----:B------:R-:W-:-:S03]  /*182b0*/  UIMAD UR4, UR4, UR5, URZ ;  /* 0x00000005040472a4 */ /* 0x000fc6000f8e023f */
[----:B------:R-:W-:Y:S02]  /*182c0*/  ULDC UR5, c[0x0][0x348] ;  /* 0x0000d20000057ab9 */ /* 0x000fe40000000800 */
[----:B0-----:R-:W-:Y:S02]  /*182d0*/  IMAD.U32 R6, RZ, RZ, UR5 ;  /* 0x00000005ff067e24 */ /* 0x001fe4000f8e00ff */
[----:B------:R-:W-:Y:S01]  /*182e0*/  IMAD.U32 R7, RZ, RZ, UR4 ;  /* 0x00000004ff077e24 */ /* 0x000fe2000f8e00ff */
[----:B--2---:R0:W-:Y:S04]  /*182f0*/  STL [R1+0x8], R8 ;  /* 0x0000080801007387 */ /* 0x0041e80000100800 */
[----:B---3--:R0:W-:Y:S01]  /*18300*/  STL [R1+0x20], R10 ;  /* 0x0000200a01007387 */ /* 0x0081e20000100800 */
[----:B------:R-:W-:Y:S01]  /*18310*/  IMAD.MOV.U32 R12, RZ, RZ, R8 ;  /* 0x000000ffff0c7224 */ /* 0x000fe200078e0008 */
[----:B------:R-:W-:Y:S06]  /*18320*/  @P2 BRA `(.L_x_1773) ;  /* 0x0000000000142947 */ /* 0x000fec0003800000 */
[----:B------:R-:W-:Y:S05]  /*18330*/  @!P0 BRA `(.L_x_1773) ;  /* 0x0000000000108947 */ /* 0x000fea0003800000 */
[----:B0-----:R-:W2:Y:S04]  /*18340*/  LDG.E R8, desc[UR42][R4.64] ;  /* 0x0000002a04087981 */ /* 0x001ea8000c1e1900 */
[----:B------:R-:W2:Y:S02]  /*18350*/  LDG.E R9, desc[UR42][R4.64+0x4] ;  /* 0x0000042a04097981 */ /* 0x000ea4000c1e1900 */
[----:B--2---:R-:W-:-:S05]  /*18360*/  IMAD.IADD R12, R9, 0x1, -R8 ;  /* 0x00000001090c7824 */ /* 0x004fca00078e0a08 */
[----:B------:R1:W-:Y:S02]  /*18370*/  STL [R1+0x8], R12 ;  /* 0x0000080c01007387 */ /* 0x0003e40000100800 */
.L_x_1773:
[----:B------:R-:W-:Y:S02]  /*18380*/  ULDC.64 UR4, c[0x0][0xa20] ;  /* 0x0002880000047ab9 */ /* 0x000fe40000000a00 */
[----:B------:R-:W-:-:S04]  /*18390*/  ISETP.NE.U32.AND P0, PT, RZ, UR4, PT ;  /* 0x00000004ff007c0c */ /* 0x000fc8000bf05070 */
[----:B------:R-:W-:-:S13]  /*183a0*/  ISETP.NE.AND.EX P0, PT, RZ, UR5, PT, P0 ;  /* 0x00000005ff007c0c */ /* 0x000fda000bf05300 */
[----:B------:R-:W-:Y:S05]  /*183b0*/  @!P0 BRA `(.L_x_1774) ;  /* 0x0000000000108947 */ /* 0x000fea0003800000 */
[----:B------:R-:W2:Y:S02]  /*183c0*/  LDC.64 R4, c[0x0][0xa20] ;  /* 0x00028800ff047b82 */ /* 0x000ea40000000a00 */
[----:B--2---:R-:W-:-:S05]  /*183d0*/  IMAD.WIDE R4, R19, 0x4, R4 ;  /* 0x0000000413047825 */ /* 0x004fca00078e0204 */
[----:B------:R2:W5:Y:S01]  /*183e0*/  LDG.E R7, desc[UR42][R4.64] ;  /* 0x0000002a04077981 */ /* 0x000562000c1e1900 */
[----:B------:R-:W-:Y:S05]  /*183f0*/  BRA `(.L_x_1775) ;  /* 0x0000000000247947 */ /* 0x000fea0003800000 */
.L_x_1774:
[----:B------:R-:W-:Y:S02]  /*18400*/  ULDC.64 UR4, c[0x0][0xa08] ;  /* 0x0002820000047ab9 */ /* 0x000fe40000000a00 */
[----:B------:R-:W-:-:S04]  /*18410*/  ISETP.NE.U32.AND P0, PT, RZ, UR4, PT ;  /* 0x00000004ff007c0c */ /* 0x000fc8000bf05070 */
[----:B------:R-:W-:-:S13]  /*18420*/  ISETP.NE.AND.EX P0, PT, RZ, UR5, PT, P0 ;  /* 0x00000005ff007c0c */ /* 0x000fda000bf05300 */
[----:B------:R-:W-:Y:S05]  /*18430*/  @!P0 BRA `(.L_x_1775) ;  /* 0x0000000000148947 */ /* 0x000fea0003800000 */
[----:B------:R-:W2:Y:S02]  /*18440*/  LDC.64 R4, c[0x0][0xa08] ;  /* 0x00028200ff047b82 */ /* 0x000ea40000000a00 */
[----:B--2---:R-:W-:-:S05]  /*18450*/  IMAD.WIDE R4, R19, 0x4, R4 ;  /* 0x0000000413047825 */ /* 0x004fca00078e0204 */
[----:B------:R-:W2:Y:S04]  /*18460*/  LDG.E R7, desc[UR42][R4.64] ;  /* 0x0000002a04077981 */ /* 0x000ea8000c1e1900 */
[----:B0-----:R-:W2:Y:S02]  /*18470*/  LDG.E R8, desc[UR42][R4.64+0x4] ;  /* 0x0000042a04087981 */ /* 0x001ea4000c1e1900 */
[----:B--2---:R-:W-:-:S07]  /*18480*/  IMAD.IADD R7, R8, 0x1, -R7 ;  /* 0x0000000108077824 */ /* 0x004fce00078e0a07 */
.L_x_1775:
[----:B--2---:R-:W2:Y:S01]  /*18490*/  @P1 LDG.E R4, desc[UR42][R2.64] ;  /* 0x0000002a02041981 */ /* 0x004ea2000c1e1900 */
[----:B0-----:R-:W0:Y:S03]  /*184a0*/  LDC R8, c[0x0][0x448] ;  /* 0x00011200ff087b82 */ /* 0x001e260000000800 */
[----:B------:R3:W2:Y:S01]  /*184b0*/  @P1 LDG.E R5, desc[UR42][R2.64+0x4] ;  /* 0x0000042a02051981 */ /* 0x0006a2000c1e1900 */
[----:B------:R-:W-:Y:S02]  /*184c0*/  IMAD R28, R17, 0xc0, RZ ;  /* 0x000000c0111c7824 */ /* 0x000fe400078e02ff */
[----:B-----5:R-:W-:Y:S02]  /*184d0*/  IMAD.IADD R7, R7, 0x1, -R10 ;  /* 0x0000000107077824 */ /* 0x020fe400078e0a0a */
[----:B------:R-:W-:Y:S01]  /*184e0*/  VIADD R9, R28, 0xbf ;  /* 0x000000bf1c097836 */ /* 0x000fe20000000000 */
[----:B0-----:R-:W-:-:S13]  /*184f0*/  ISETP.NE.AND P2, PT, R8, 0x1, PT ;  /* 0x000000010800780c */ /* 0x001fda0003f45270 */
[----:B---3--:R-:W0:Y:S08]  /*18500*/  @P2 LDC R3, c[0x0][0x44c] ;  /* 0x00011300ff032b82 */ /* 0x008e300000000800 */
[----:B------:R-:W3:Y:S01]  /*18510*/  @P2 LDC R2, c[0x0][0x450] ;  /* 0x00011400ff022b82 */ /* 0x000ee20000000800 */
[----:B0-----:R-:W-:-:S05]  /*18520*/  @P2 IMAD.HI.U32 R3, R9, R3, RZ ;  /* 0x0000000309032227 */ /* 0x001fca00078e00ff */
[----:B---3--:R-:W-:Y:S01]  /*18530*/  @P2 SHF.R.U32.HI R9, RZ, R2, R3 ;  /* 0x00000002ff092219 */ /* 0x008fe20000011603 */
[----:B--2---:R-:W-:-:S04]  /*18540*/  @P1 IMAD.IADD R6, R5, 0x1, -R4 ;  /* 0x0000000105061824 */ /* 0x004fc800078e0a04 */
[----:B------:R-:W-:-:S04]  /*18550*/  IMAD.IADD R11, R7, 0x1, R6 ;  /* 0x00000001070b7824 */ /* 0x000fc800078e0206 */
[C---:B------:R-:W-:Y:S01]  /*18560*/  VIADD R17, R11.reuse, 0x7f ;  /* 0x0000007f0b117836 */ /* 0x040fe20000000000 */
[----:B------:R0:W-:Y:S01]  /*18570*/  STL [R1+0x18], R11 ;  /* 0x0000180b01007387 */ /* 0x0001e20000100800 */
[----:B------:R-:W-:-:S03]  /*18580*/  IADD3 R8, R11, 0x1, -R12 ;  /* 0x000000010b087810 */ /* 0x000fc60007ffe80c */
[----:B------:R-:W-:Y:S02]  /*18590*/  SHF.R.S32.HI R2, RZ, 0x1f, R17 ;  /* 0x0000001fff027819 */ /* 0x000fe40000011411 */
[----:B------:R-:W-:Y:S02]  /*185a0*/  IMAD.IADD R9, R8, 0x1, R9 ;  /* 0x0000000108097824 */ /* 0x000fe400078e0209 */
[----:B------:R-:W-:Y:S02]  /*185b0*/  LEA.HI R17, R2, R17, RZ, 0x7 ;  /* 0x0000001102117211 */ /* 0x000fe400078f38ff */
[----:B------:R-:W2:Y:S02]  /*185c0*/  LDC.64 R2, c[0x0][0x9e0] ;  /* 0x00027800ff027b82 */ /* 0x000ea40000000a00 */
[----:B------:R-:W-:Y:S02]  /*185d0*/  SHF.R.S32.HI R17, RZ, 0x7, R17 ;  /* 0x00000007ff117819 */ /* 0x000fe40000011411 */
[----:B--2---:R-:W-:Y:S01]  /*185e0*/  ISETP.GE.AND P3, PT, R3, 0x1, PT ;  /* 0x000000010300780c */ /* 0x004fe20003f66270 */
[----:B------:R-:W-:-:S12]  /*185f0*/  IMAD.IADD R2, R9, 0x1, R2 ;  /* 0x0000000109027824 */ /* 0x000fd800078e0202 */
[----:B0-----:R-:W-:Y:S05]  /*18600*/  @!P3 BRA `(.L_x_1776) ;  /* 0x000000000048b947 */ /* 0x001fea0003800000 */
        /* <DEDUP_REMOVED lines=11> */
.L_x_1778:
[----:B------:R-:W-:-:S13]  /*186c0*/  ISETP.NE.AND P0, PT, R3, 0x1, PT ;  /* 0x000000010300780c */ /* 0x000fda0003f05270 */
[----:B------:R-:W0:Y:S02]  /*186d0*/  @P0 LDC.64 R4, c[0x0][0x9e8] ;  /* 0x00027a00ff040b82 */ /* 0x000e240000000a00 */
[----:B0-----:R-:W-:-:S05]  /*186e0*/  @P0 IMAD.HI.U32 R4, R10, R4, RZ ;  /* 0x000000040a040227 */ /* 0x001fca00078e00ff */
[----:B------:R-:W-:-:S07]  /*186f0*/  @P0 SHF.R.U32.HI R10, RZ, R5, R4 ;  /* 0x00000005ff0a0219 */ /* 0x000fce0000011604 */
.L_x_1779:
[----:B------:R-:W-:Y:S05]  /*18700*/  BSYNC B0 ;  /* 0x0000000000007941 */ /* 0x000fea0003800000 */
.L_x_1777:
[----:B------:R-:W-:-:S05]  /*18710*/  IMAD R10, R10, R3, R3 ;  /* 0x000000030a0a7224 */ /* 0x000fca00078e0203 */
[----:B------:R-:W-:-:S07]  /*18720*/  VIMNMX R2, R2, R10, PT ;  /* 0x0000000a02027248 */ /* 0x000fce0003fe0100 */
.L_x_1776:
[----:B------:R-:W0:Y:S01]  /*18730*/  @P2 LDC R9, c[0x0][0x44c] ;  /* 0x00011300ff092b82 */ /* 0x000e220000000800 */
[----:B------:R-:W-:Y:S01]  /*18740*/  IMAD.MOV.U32 R4, RZ, RZ, R28 ;  /* 0x000000ffff047224 */ /* 0x000fe200078e001c */
[----:B------:R-:W-:-:S06]  /*18750*/  ULDC UR4, c[0x0][0x9dc] ;  /* 0x0002770000047ab9 */ /* 0x000fcc0000000800 */
[----:B------:R-:W2:Y:S01]  /*18760*/  @P2 LDC R5, c[0x0][0x450] ;  /* 0x00011400ff052b82 */ /* 0x000ea20000000800 */
[----:B0-----:R-:W-:-:S05]  /*18770*/  @P2 IMAD.HI.U32 R9, R28, R9, RZ ;  /* 0x000000091c092227 */ /* 0x001fca00078e00ff */
[----:B--2---:R-:W-:Y:S01]  /*18780*/  @P2 SHF.R.U32.HI R4, RZ, R5, R9 ;  /* 0x00000005ff042219 */ /* 0x004fe20000011609 */
[----:B------:R-:W-:-:S04]  /*18790*/  IMAD.IADD R9, R11, 0x1, -R12 ;  /* 0x000000010b097824 */ /* 0x000fc800078e0a0c */
        /* <DEDUP_REMOVED lines=13> */
.L_x_1782:
[----:B------:R-:W-:-:S13]  /*18870*/  ISETP.NE.AND P0, PT, R3, 0x1, PT ;  /* 0x000000010300780c */ /* 0x000fda0003f05270 */
[----:B------:R-:W0:Y:S02]  /*18880*/  @P0 LDC.64 R4, c[0x0][0x9e8] ;  /* 0x00027a00ff040b82 */ /* 0x000e240000000a00 */
[----:B0-----:R-:W-:-:S05]  /*18890*/  @P0 IMAD.HI.U32 R4, R11, R4, RZ ;  /* 0x000000040b040227 */ /* 0x001fca00078e00ff */
[----:B------:R-:W-:-:S07]  /*188a0*/  @P0 SHF.R.U32.HI R11, RZ, R5, R4 ;  /* 0x00000005ff0b0219 */ /* 0x000fce0000011604 */
.L_x_1783:
[----:B------:R-:W-:Y:S05]  /*188b0*/  BSYNC B0 ;  /* 0x0000000000007941 */ /* 0x000fea0003800000 */
.L_x_1781:
[----:B------:R-:W-:-:S05]  /*188c0*/  IMAD R3, R11, R3, RZ ;  /* 0x000000030b037224 */ /* 0x000fca00078e02ff */
[----:B------:R-:W-:-:S07]  /*188d0*/  VIMNMX R10, R10, R3, !PT ;  /* 0x000000030a0a7248 */ /* 0x000fce0007fe0100 */
.L_x_1780:
[----:B------:R-:W-:Y:S01]  /*188e0*/  VIADD R2, R2, 0x7f ;  /* 0x0000007f02027836 */ /* 0x000fe20000000000 */
[----:B------:R-:W-:Y:S04]  /*188f0*/  BSSY B0, `(.L_x_1784) ;  /* 0x00000e3000007945 */ /* 0x000fe80003800000 */
[----:B------:R-:W-:-:S04]  /*18900*/  SHF.R.S32.HI R3, RZ, 0x1f, R2 ;  /* 0x0000001fff037819 */ /* 0x000fc80000011402 */
[----:B------:R-:W-:Y:S02]  /*18910*/  LEA.HI R3, R3, R2, RZ, 0x7 ;  /* 0x0000000203037211 */ /* 0x000fe400078f38ff */
[----:B------:R-:W-:Y:S02]  /*18920*/  SHF.R.S32.HI R2, RZ, 0x1f, R10 ;  /* 0x0000001fff027819 */ /* 0x000fe4000001140a */
[----:B------:R-:W-:Y:S02]  /*18930*/  SHF.R.S32.HI R3, RZ, 0x7, R3 ;  /* 0x00000007ff037819 */ /* 0x000fe40000011403 */
[----:B------:R-:W-:Y:S02]  /*18940*/  LEA.HI R2, R2, R10, RZ, 0x7 ;  /* 0x0000000a02027211 */ /* 0x000fe400078f38ff */
[----:B------:R-:W-:Y:S02]  /*18950*/  VIMNMX R3, R17, R3, PT ;  /* 0x0000000311037248 */ /* 0x000fe40003fe0100 */
[----:B------:R-:W-:-:S03]  /*18960*/  SHF.R.S32.HI R2, RZ, 0x7, R2 ;  /* 0x00000007ff027819 */ /* 0x000fc60000011402 */
[----:B------:R-:W-:Y:S01]  /*18970*/  IMAD R3, R3, 0x80, -R7 ;  /* 0x0000008003037824 */ /* 0x000fe200078e0a07 */
[----:B------:R-:W-:-:S04]  /*18980*/  VIMNMX R2, RZ, R2, !PT ;  /* 0x00000002ff027248 */ /* 0x000fc80007fe0100 */
[----:B------:R-:W-:Y:S01]  /*18990*/  VIMNMX R3, R3, R6, PT ;  /* 0x0000000603037248 */ /* 0x000fe20003fe0100 */
[----:B------:R-:W-:-:S05]  /*189a0*/  IMAD R2, R2, 0x80, -R7 ;  /* 0x0000008002027824 */ /* 0x000fca00078e0a07 */
[----:B------:R-:W-:-:S04]  /*189b0*/  VIMNMX R4, RZ, R2, !PT ;  /* 0x00000002ff047248 */ /* 0x000fc80007fe0100 */
[----:B------:R-:W-:-:S13]  /*189c0*/  ISETP.GT.AND P0, PT, R3, R4, PT ;  /* 0x000000040300720c */ /* 0x000fda0003f04270 */
[----:B------:R-:W-:Y:S01]  /*189d0*/  @P0 VIADD R2, R3, 0x7f ;  /* 0x0000007f03020836 */ /* 0x000fe20000000000 */
[----:B------:R-:W-:-:S04]  /*189e0*/  SHF.R.U32.HI R3, RZ, 0x7, R4 ;  /* 0x00000007ff037819 */ /* 0x000fc80000011604 */
[----:B------:R-:W-:-:S04]  /*189f0*/  @P0 SHF.R.S32.HI R4, RZ, 0x1f, R2 ;  /* 0x0000001fff040819 */ /* 0x000fc80000011402 */
        /* <DEDUP_REMOVED lines=12> */
[----:B------:R0:W2:Y:S02]  /*18ac0*/  SHFL.IDX PT, R14, R5, RZ, 0x1f ;  /* 0x00001fff050e7589 */ /* 0x0000a400000e0000 */
.L_x_1959:
[----:B--2---:R-:W-:Y:S02]  /*18ad0*/  ISETP.NE.AND P0, PT, R14, RZ, PT ;  /* 0x000000ff0e00720c */ /* 0x004fe40003f05270 */
[----:B------:R-:W-:-:S11]  /*18ae0*/  PLOP3.LUT P6, PT, PT, PT, PT, 0x8, 0x0 ;  /* 0x000000000000781c */ /* 0x000fd60003fce170 */
[----:B------:R-:W-:Y:S05]  /*18af0*/  @P0 BRA `(.L_x_1787) ;  /* 0x00000000000c0947 */ /* 0x000fea0003800000 */
[----:B------:R-:W-:-:S03]  /*18b00*/  UMOV UR4, 0xffffffff ;  /* 0xffffffff00047882 */ /* 0x000fc60000000000 */
[----:B------:R-:W-:Y:S05]  /*18b10*/  BRA.DIV UR4, `(.L_x_1788) ;  /* 0x0000007604387947 */ /* 0x000fea000b800000 */
[----:B------:R-:W-:-:S13]  /*18b20*/  ELECT P6, URZ, PT ;  /* 0x00000000003f782f */ /* 0x000fda00038c0000 */
.L_x_1787:
        /* <DEDUP_REMOVED lines=9> */
.L_x_1962:
[----:B------:R-:W-:Y:S05]  /*18bc0*/  BSYNC B1 ;  /* 0x0000000000017941 */ /* 0x000fea0003800000 */
.L_x_1789:
[----:B------:R-:W-:Y:S04]  /*18bd0*/  BSSY B1, `(.L_x_1791) ;  /* 0x0000050000017945 */ /* 0x000fe80003800000 */
[----:B------:R-:W-:Y:S05]  /*18be0*/  @!P6 BRA `(.L_x_1792) ;  /* 0x000000040038e947 */ /* 0x000fea0003800000 */
[----:B------:R-:W2:Y:S01]  /*18bf0*/  LDL R7, [R1] ;  /* 0x0000000001077983 */ /* 0x000ea20000100800 */
[----:B------:R-:W-:Y:S01]  /*18c00*/  IMAD R10, R27, 0x8, R23 ;  /* 0x000000081b0a7824 */ /* 0x000fe200078e0217 */
[----:B------:R-:W3:Y:S01]  /*18c10*/  S2R R6, SR_TID.X ;  /* 0x0000000000067919 */ /* 0x000ee20000002100 */
[----:B------:R-:W-:Y:S01]  /*18c20*/  BSSY B2, `(.L_x_1793) ;  /* 0x0000006000027945 */ /* 0x000fe20003800000 */
[----:B---3--:R-:W-:-:S04]  /*18c30*/  LOP3.LUT R6, R6, 0x7f, RZ, 0xc0, !PT ;  /* 0x0000007f06067812 */ /* 0x008fc800078ec0ff */
[----:B------:R-:W-:Y:S02]  /*18c40*/  ISETP.NE.AND P1, PT, R6, RZ, PT ;  /* 0x000000ff0600720c */ /* 0x000fe40003f25270 */
[----:B--2---:R-:W-:-:S04]  /*18c50*/  SHF.L.U32 R7, R7, 0x1f, RZ ;  /* 0x0000001f07077819 */ /* 0x004fc800000006ff */
[----:B------:R-:W2:Y:S02]  /*18c60*/  SYNCS.PHASECHK.TRANS64.TRYWAIT P0, [R10+URZ+0x168a0], R7 ;  /* 0x0168a0070a0075a7 */ /* 0x000ea4000800017f */
[----:B--2---:R-:W-:Y:S05]  /*18c70*/  @!P0 BRA `(.L_x_1794) ;  /* 0x0000007400148947 */ /* 0x004fea0003800000 */
.L_x_1963:
[----:B------:R-:W-:Y:S05]  /*18c80*/  BSYNC B2 ;  /* 0x0000000000027941 */ /* 0x000fea0003800000 */
.L_x_1793:
[----:B------:R-:W-:Y:S04]  /*18c90*/  BSSY B2, `(.L_x_1795) ;  /* 0x0000009000027945 */ /* 0x000fe80003800000 */
[----:B------:R-:W-:Y:S05]  /*18ca0*/  @P1 BRA `(.L_x_1796) ;  /* 0x00000000001c1947 */ /* 0x000fea0003800000 */
[----:B0-----:R-:W0:Y:S02]  /*18cb0*/  S2R R5, SR_TID.X ;  /* 0x0000000000057919 */ /* 0x001e240000002100 */
[----:B0-----:R-:W-:Y:S01]  /*18cc0*/  LOP3.LUT R6, R5, 0x1f, RZ, 0xc0, !PT ;  /* 0x0000001f05067812 */ /* 0x001fe200078ec0ff */
[----:B------:R-:W-:-:S03]  /*18cd0*/  IMAD.MOV.U32 R5, RZ, RZ, 0x4000 ;  /* 0x00004000ff057424 */ /* 0x000fc600078e00ff */
[----:B------:R-:W-:Y:S01]  /*18ce0*/  ISETP.NE.AND P0, PT, R6, RZ, PT ;  /* 0x000000ff0600720c */ /* 0x000fe20003f05270 */
[----:B------:R3:W-:-:S12]  /*18cf0*/  SYNCS.ARRIVE.TRANS64 RZ, [R10+URZ+0x16890], R5 ;  /* 0x016890050aff79a7 */ /* 0x0007d8000800003f */
[----:B---3--:R-:W-:Y:S05]  /*18d00*/  @!P0 BRA `(.L_x_1796) ;  /* 0x0000000000048947 */ /* 0x008fea0003800000 */
[----:B------:R-:W-:Y:S01]  /*18d10*/  BPT.TRAP 0x1 ;  /* 0x000000040000795c */ /* 0x000fe20000300000 */
.L_x_1796:
[----:B------:R-:W-:Y:S05]  /*18d20*/  BSYNC B2 ;  /* 0x0000000000027941 */ /* 0x000fea0003800000 */
.L_x_1795:
[----:B------:R-:W-:Y:S01]  /*18d30*/  IMAD.MOV.U32 R13, RZ, RZ, RZ ;  /* 0x000000ffff0d7224 */ /* 0x000fe200078e00ff */
[----:B------:R-:W-:Y:S01]  /*18d40*/  UIADD3 UR4, UP0, UR40, 0x570, URZ ;  /* 0x0000057028047890 */ /* 0x000fe2000ff1e03f */
[----:B------:R-:W-:Y:S01]  /*18d50*/  IMAD R6, R4, 0x80, R0 ;  /* 0x0000008004067824 */ /* 0x000fe200078e0200 */
[----:B------:R-:W-:Y:S01]  /*18d60*/  PLOP3.LUT P0, PT, PT, PT, PT, 0x80, 0x0 ;  /* 0x000000000000781c */ /* 0x000fe20003f0f070 */
[----:B0-----:R-:W-:Y:S01]  /*18d70*/  IMAD R5, R27, 0x4000, R23 ;  /* 0x000040001b057824 */ /* 0x001fe200078e0217 */
[----:B------:R-:W-:Y:S01]  /*18d80*/  R2UR UR10, R13 ;  /* 0x000000000d0a72ca */ /* 0x000fe200000e0000 */
[----:B------:R-:W-:Y:S01]  /*18d90*/  VIADD R6, R6, 0xffffff80 ;  /* 0xffffff8006067836 */ /* 0x000fe20000000000 */
[----:B------:R-:W-:Y:S01]  /*18da0*/  UIADD3.X UR5, URZ, UR41, URZ, UP0, !UPT ;  /* 0x000000293f057290 */ /* 0x000fe200087fe43f */
[----:B------:R-:W-:Y:S01]  /*18db0*/  VIADD R5, R5, 0xe400 ;  /* 0x0000e40005057836 */ /* 0x000fe20000000000 */
[----:B------:R-:W-:Y:S01]  /*18dc0*/  UMOV UR6, 0x0 ;  /* 0x0000000000067882 */ /* 0x000fe20000000000 */
[----:B-1----:R-:W-:Y:S01]  /*18dd0*/  IMAD.SHL.U32 R12, R27, 0x2000, RZ ;  /* 0x000020001b0c7824 */ /* 0x002fe200078e00ff */
[----:B------:R-:W-:Y:S01]  /*18de0*/  UMOV UR7, 0x12f00000 ;  /* 0x12f0000000077882 */ /* 0x000fe20000000000 */
[----:B------:R-:W-:-:S08]  /*18df0*/  VIADD R11, R10, 0x16890 ;  /* 0x000168900a0b7836 */ /* 0x000fd00000000000 */
.L_x_1797:
        /* <DEDUP_REMOVED lines=10> */
[----:B------:R-:W0:Y:S01]  /*18ea0*/  SYNCS.PHASECHK.TRANS64.TRYWAIT P0, [R10+URZ+0x168c0], R7 ;  /* 0x0168c0070a0075a7 */ /* 0x000e22000800017f */
[----:B------:R-:W-:Y:S04]  /*18eb0*/  BSSY B2, `(.L_x_1798) ;  /* 0x0000002000027945 */ /* 0x000fe80003800000 */
[----:B0-----:R-:W-:Y:S05]  /*18ec0*/  @!P0 BRA `(.L_x_1799) ;  /* 0x0000007000948947 */ /* 0x001fea0003800000 */
.L_x_1964:
[----:B------:R-:W-:Y:S05]  /*18ed0*/  BSYNC B2 ;  /* 0x0000000000027941 */ /* 0x000fea0003800000 */
.L_x_1798:
[----:B------:R-:W-:Y:S01]  /*18ee0*/  BSSY B2, `(.L_x_1800) ;  /* 0x000000b000027945 */ /* 0x000fe20003800000 */
[----:B------:R-:W-:Y:S02]  /*18ef0*/  IMAD.MOV.U32 R14, RZ, RZ, 0x0 ;  /* 0x00000000ff0e7424 */ /* 0x000fe400078e00ff */
[----:B------:R-:W-:Y:S01]  /*18f00*/  IMAD.MOV.U32 R15, RZ, RZ, 0x12f00000 ;  /* 0x12f00000ff0f7424 */ /* 0x000fe200078e00ff */
[----:B------:R-:W-:Y:S06]  /*18f10*/  @P1 BRA `(.L_x_1801) ;  /* 0x00000000001c1947 */ /* 0x000fec0003800000 */
[----:B------:R-:W1:Y:S02]  /*18f20*/  S2R R5, SR_TID.X ;  /* 0x0000000000057919 */ /* 0x000e640000002100 */
[----:B-1----:R-:W-:Y:S01]  /*18f30*/  LOP3.LUT R11, R5, 0x1f, RZ, 0xc0, !PT ;  /* 0x0000001f050b7812 */ /* 0x002fe200078ec0ff */
[----:B------:R-:W-:-:S03]  /*18f40*/  IMAD.MOV.U32 R5, RZ, RZ, 0x4000 ;  /* 0x00004000ff057424 */ /* 0x000fc600078e00ff */
[----:B------:R-:W-:Y:S01]  /*18f50*/  ISETP.NE.AND P0, PT, R11, RZ, PT ;  /* 0x000000ff0b00720c */ /* 0x000fe20003f05270 */
[----:B------:R1:W-:-:S12]  /*18f60*/  SYNCS.ARRIVE.TRANS64 RZ, [R10+URZ+0x168b0], R5 ;  /* 0x0168b0050aff79a7 */ /* 0x0003d8000800003f */
[----:B-1----:R-:W-:Y:S05]  /*18f70*/  @!P0 BRA `(.L_x_1801) ;  /* 0x0000000000048947 */ /* 0x002fea0003800000 */
[----:B------:R-:W-:Y:S01]  /*18f80*/  BPT.TRAP 0x1 ;  /* 0x000000040000795c */ /* 0x000fe20000300000 */
.L_x_1801:
[----:B------:R-:W-:Y:S05]  /*18f90*/  BSYNC B2 ;  /* 0x0000000000027941 */ /* 0x000fea0003800000 */
.L_x_1800:
[----:B------:R-:W-:Y:S01]  /*18fa0*/  R2UR UR10, R13 ;  /* 0x000000000d0a72ca */ /* 0x000fe200000e0000 */
[----:B------:R-:W-:Y:S01]  /*18fb0*/  IMAD R12, R12, 0x2, R23 ;  /* 0x000000020c0c7824 */ /* 0x000fe200078e0217 */
[----:B------:R-:W-:Y:S01]  /*18fc0*/  R2UR UR6, R14 ;  /* 0x000000000e0672ca */ /* 0x000fe200000e0000 */
[----:B------:R-:W-:Y:S01]  /*18fd0*/  UIADD3 UR4, UP0, UR40, 0x670, URZ ;  /* 0x0000067028047890 */ /* 0x000fe2000ff1e03f */
[----:B------:R-:W-:Y:S01]  /*18fe0*/  R2UR UR7, R15 ;  /* 0x000000000f0772ca */ /* 0x000fe200000e0000 */
[----:B0-2---:R-:W-:Y:S01]  /*18ff0*/  VIADD R10, R10, 0x168b0 ;  /* 0x000168b00a0a7836 */ /* 0x005fe20000000000 */
[----:B------:R-:W-:Y:S01]  /*19000*/  PLOP3.LUT P0, PT, PT, PT, PT, 0x80, 0x0 ;  /* 0x000000000000781c */ /* 0x000fe20003f0f070 */
[----:B------:R-:W-:Y:S01]  /*19010*/  VIADD R12, R12, 0x400 ;  /* 0x000004000c0c7836 */ /* 0x000fe20000000000 */
[----:B------:R-:W-:-:S12]  /*19020*/  UIADD3.X UR5, URZ, UR41, URZ, UP0, !UPT ;  /* 0x000000293f057290 */ /* 0x000fd800087fe43f */
.L_x_1802:
        /* <DEDUP_REMOVED lines=9> */
[----:B--2---:R-:W-:Y:S05]  /*190c0*/  @P0 BRA.U.ANY `(.L_x_1802) ;  /* 0xfffffffd00d80947 */ /* 0x004fea000393ffff */
.L_x_1792:
[----:B------:R-:W-:Y:S05]  /*190d0*/  BSYNC B1 ;  /* 0x0000000000017941 */ /* 0x000fea0003800000 */
.L_x_1791:
[----:B------:R-:W2:Y:S01]  /*190e0*/  LDL.LU R7, [R1] ;  /* 0x0000000001077983 */ /* 0x000ea20000300800 */
[----:B------:R-:W-:Y:S01]  /*190f0*/  VIADD R27, R27, 0x1 ;  /* 0x000000011b1b7836 */ /* 0x000fe20000000000 */
[----:B------:R-:W-:Y:S01]  /*19100*/  PLOP3.LUT P0, PT, PT, PT, PT, 0x8, 0x0 ;  /* 0x000000000000781c */ /* 0x000fe20003f0e170 */
[----:B------:R-:W-:-:S03]  /*19110*/  VIADD R4, R4, 0xfffffffe ;  /* 0xfffffffe04047836 */ /* 0x000fc60000000000 */
[C---:B------:R-:W-:Y:S02]  /*19120*/  ISETP.NE.AND P1, PT, R27.reuse, 0x2, PT ;  /* 0x000000021b00780c */ /* 0x040fe40003f25270 */
[----:B------:R-:W-:Y:S02]  /*19130*/  ISETP.GE.AND P2, PT, R4, R3, PT ;  /* 0x000000030400720c */ /* 0x000fe40003f46270 */
[----:B0-----:R-:W-:Y:S02]  /*19140*/  SEL R5, RZ, 0x1, P1 ;  /* 0x00000001ff057807 */ /* 0x001fe40000800000 */
[----:B------:R-:W-:Y:S02]  /*19150*/  SEL R27, R27, RZ, P1 ;  /* 0x000000ff1b1b7207 */ /* 0x000fe40000800000 */
[----:B--2---:R-:W-:-:S05]  /*19160*/  LOP3.LUT R7, R7, R5, RZ, 0x3c, !PT ;  /* 0x0000000507077212 */ /* 0x004fca00078e3cff */
[----:B------:R0:W-:Y:S02]  /*19170*/  STL [R1], R7 ;  /* 0x0000000701007387 */ /* 0x0001e40000100800 */
[----:B------:R-:W-:Y:S05]  /*19180*/  @!P2 BRA `(.L_x_1785) ;  /* 0x000000040064a947 */ /* 0x000fea0003800000 */
.L_x_1815:
[----:B------:R-:W-:Y:S05]  /*19190*/  YIELD ;  /* 0x0000000000007946 */ /* 0x000fea0003800000 */
[----:B------:R-:W-:Y:S04]  /*191a0*/  BSSY B1, `(.L_x_1803) ;  /* 0x000004d000017945 */ /* 0x000fe80003800000 */
[----:B--2---:R-:W-:Y:S05]  /*191b0*/  @!P6 BRA `(.L_x_1804) ;  /* 0x00000004002ce947 */ /* 0x004fea0003800000 */
[----:B------:R-:W2:Y:S01]  /*191c0*/  LDL R6, [R1] ;  /* 0x0000000001067983 */ /* 0x000ea20000100800 */
[----:B------:R-:W0:Y:S02]  /*191d0*/  S2R R5, SR_TID.X ;  /* 0x0000000000057919 */ /* 0x000e240000002100 */
[----:B0-----:R-:W-:Y:S01]  /*191e0*/  LOP3.LUT R7, R5, 0x7f, RZ, 0xc0, !PT ;  /* 0x0000007f05077812 */ /* 0x001fe200078ec0ff */
[----:B------:R-:W-:Y:S01]  /*191f0*/  IMAD R5, R27, 0x8, R23 ;  /* 0x000000081b057824 */ /* 0x000fe200078e0217 */
[----:B------:R-:W-:Y:S02]  /*19200*/  BSSY B2, `(.L_x_1805) ;  /* 0x0000005000027945 */ /* 0x000fe40003800000 */
[----:B------:R-:W-:Y:S02]  /*19210*/  ISETP.NE.AND P2, PT, R7, RZ, PT ;  /* 0x000000ff0700720c */ /* 0x000fe40003f45270 */
[----:B--2---:R-:W-:-:S04]  /*19220*/  SHF.L.U32 R6, R6, 0x1f, RZ ;  /* 0x0000001f06067819 */ /* 0x004fc800000006ff */
[----:B------:R-:W0:Y:S02]  /*19230*/  SYNCS.PHASECHK.TRANS64.TRYWAIT P1, [R5+URZ+0x168a0], R6 ;  /* 0x0168a006050075a7 */ /* 0x000e24000802017f */
[----:B0-----:R-:W-:Y:S05]  /*19240*/  @!P1 BRA `(.L_x_1806) ;  /* 0x0000006c00c89947 */ /* 0x001fea0003800000 */
.L_x_1965:
[----:B------:R-:W-:Y:S05]  /*19250*/  BSYNC B2 ;  /* 0x0000000000027941 */ /* 0x000fea0003800000 */
.L_x_1805:
[----:B------:R-:W-:Y:S04]  /*19260*/  BSSY B2, `(.L_x_1807) ;  /* 0x0000009000027945 */ /* 0x000fe80003800000 */
[----:B------:R-:W-:Y:S05]  /*19270*/  @P2 BRA `(.L_x_1808) ;  /* 0x00000000001c2947 */ /* 0x000fea0003800000 */
[----:B------:R-:W2:Y:S02]  /*19280*/  S2R R7, SR_TID.X ;  /* 0x0000000000077919 */ /* 0x000ea40000002100 */
[----:B--2---:R-:W-:Y:S01]  /*19290*/  LOP3.LUT R10, R7, 0x1f, RZ, 0xc0, !PT ;  /* 0x0000001f070a7812 */ /* 0x004fe200078ec0ff */
[----:B------:R-:W-:-:S03]  /*192a0*/  IMAD.MOV.U32 R7, RZ, RZ, 0x4000 ;  /* 0x00004000ff077424 */ /* 0x000fc600078e00ff */
[----:B------:R-:W-:Y:S01]  /*192b0*/  ISETP.NE.AND P1, PT, R10, RZ, PT ;  /* 0x000000ff0a00720c */ /* 0x000fe20003f25270 */
[----:B------:R2:W-:-:S12]  /*192c0*/  SYNCS.ARRIVE.TRANS64 RZ, [R5+URZ+0x16890], R7 ;  /* 0x0168900705ff79a7 */ /* 0x0005d8000800003f */
[----:B--2---:R-:W-:Y:S05]  /*192d0*/  @!P1 BRA `(.L_x_1808) ;  /* 0x0000000000049947 */ /* 0x004fea0003800000 */
[----:B------:R-:W-:Y:S01]  /*192e0*/  BPT.TRAP 0x1 ;  /* 0x000000040000795c */ /* 0x000fe20000300000 */
.L_x_1808:
[----:B------:R-:W-:Y:S05]  /*192f0*/  BSYNC B2 ;  /* 0x0000000000027941 */ /* 0x000fea0003800000 */
.L_x_1807:
[----:B------:R-:W-:Y:S01]  /*19300*/  IMAD.MOV.U32 R13, RZ, RZ, RZ ;  /* 0x000000ffff0d7224 */ /* 0x000fe200078e00ff */
[----:B------:R-:W-:Y:S01]  /*19310*/  UIADD3 UR4, UP0, UR40, 0x570, URZ ;  /* 0x0000057028047890 */ /* 0x000fe2000ff1e03f */
[----:B------:R-:W-:Y:S01]  /*19320*/  IMAD R7, R27, 0x4000, R23 ;  /* 0x000040001b077824 */ /* 0x000fe200078e0217 */
[----:B------:R-:W-:Y:S01]  /*19330*/  PLOP3.LUT P1, PT, PT, PT, PT, 0x80, 0x0 ;  /* 0x000000000000781c */ /* 0x000fe20003f2f070 */
[----:B------:R-:W-:Y:S01]  /*19340*/  IMAD R10, R4, 0x80, R0 ;  /* 0x00000080040a7824 */ /* 0x000fe200078e0200 */
[----:B------:R-:W-:Y:S01]  /*19350*/  R2UR UR10, R13 ;  /* 0x000000000d0a72ca */ /* 0x000fe200000e0000 */
[----:B------:R-:W-:Y:S01]  /*19360*/  VIADD R11, R5, 0x16890 ;  /* 0x00016890050b7836 */ /* 0x000fe20000000000 */
[----:B------:R-:W-:Y:S01]  /*19370*/  UIADD3.X UR5, URZ, UR41, URZ, UP0, !UPT ;  /* 0x000000293f057290 */ /* 0x000fe200087fe43f */
[----:B-1----:R-:W-:Y:S01]  /*19380*/  VIADD R12, R7, 0xe400 ;  /* 0x0000e400070c7836 */ /* 0x002fe20000000000 */
[----:B------:R-:W-:Y:S01]  /*19390*/  UMOV UR6, 0x0 ;  /* 0x0000000000067882 */ /* 0x000fe20000000000 */
[----:B------:R-:W-:-:S10]  /*193a0*/  UMOV UR7, 0x12f00000 ;  /* 0x12f0000000077882 */ /* 0x000fd40000000000 */
.L_x_1809:
        /* <DEDUP_REMOVED lines=13> */
.L_x_1966:
[----:B------:R-:W-:Y:S05]  /*19480*/  BSYNC B2 ;  /* 0x0000000000027941 */ /* 0x000fea0003800000 */
.L_x_1810:
        /* <DEDUP_REMOVED lines=11> */
.L_x_1813:
[----:B------:R-:W-:Y:S05]  /*19540*/  BSYNC B2 ;  /* 0x0000000000027941 */ /* 0x000fea0003800000 */
.L_x_1812:
        /* <DEDUP_REMOVED lines=8> */
.L_x_1814:
        /* <DEDUP_REMOVED lines=10> */
.L_x_1804:
[----:B------:R-:W-:Y:S05]  /*19670*/  BSYNC B1 ;  /* 0x0000000000017941 */ /* 0x000fea0003800000 */
.L_x_1803:
[----:B------:R-:W2:Y:S01]  /*19680*/  LDL.LU R6, [R1] ;  /* 0x0000000001067983 */ /* 0x000ea20000300800 */
[----:B------:R-:W-:Y:S01]  /*19690*/  VIADD R27, R27, 0x1 ;  /* 0x000000011b1b7836 */ /* 0x000fe20000000000 */
[C---:B------:R-:W-:Y:S01]  /*196a0*/  ISETP.GT.AND P2, PT, R4.reuse, R3, PT ;  /* 0x000000030400720c */ /* 0x040fe20003f44270 */
[----:B------:R-:W-:-:S03]  /*196b0*/  VIADD R4, R4, 0xffffffff ;  /* 0xffffffff04047836 */ /* 0x000fc60000000000 */
[----:B------:R-:W-:-:S04]  /*196c0*/  ISETP.NE.AND P1, PT, R27, 0x2, PT ;  /* 0x000000021b00780c */ /* 0x000fc80003f25270 */
[----:B------:R-:W-:Y:S02]  /*196d0*/  SEL R5, RZ, 0x1, P1 ;  /* 0x00000001ff057807 */ /* 0x000fe40000800000 */
[----:B------:R-:W-:Y:S02]  /*196e0*/  SEL R27, R27, RZ, P1 ;  /* 0x000000ff1b1b7207 */ /* 0x000fe40000800000 */
[----:B--2---:R-:W-:-:S05]  /*196f0*/  LOP3.LUT R6, R6, R5, RZ, 0x3c, !PT ;  /* 0x0000000506067212 */ /* 0x004fca00078e3cff */
[----:B------:R2:W-:Y:S01]  /*19700*/  STL [R1], R6 ;  /* 0x0000000601007387 */ /* 0x0005e20000100800 */
[----:B------:R-:W-:Y:S05]  /*19710*/  @P2 BRA `(.L_x_1815) ;  /* 0xfffffff8009c2947 */ /* 0x000fea000383ffff */
.L_x_1785:
[----:B------:R-:W-:Y:S05]  /*19720*/  BSYNC B0 ;  /* 0x0000000000007941 */ /* 0x000fea0003800000 */
.L_x_1784:
[----:B------:R-:W3:Y:S01]  /*19730*/  LDC R0, c[0x0][0x448] ;  /* 0x00011200ff007b82 */ /* 0x000ee20000000800 */
[----:B------:R-:W-:Y:S01]  /*19740*/  VIADD R2, R28, 0xbf ;  /* 0x000000bf1c027836 */ /* 0x000fe20000000000 */
[----:B------:R-:W-:Y:S06]  /*19750*/  @!P0 WARPSYNC.ALL ;  /* 0x0000000000008948 */ /* 0x000fec0003800000 */
[----:B------:R-:W-:Y:S01]  /*19760*/  @!P0 BAR.SYNC.DEFER_BLOCKING 0xc, 0x200 ;  /* 0x0308000000008b1d */ /* 0x000fe20000010000 */
[----:B---3--:R-:W-:-:S13]  /*19770*/  ISETP.NE.AND P1, PT, R0, 0x1, PT ;  /* 0x000000010000780c */ /* 0x008fda0003f25270 */
[----:B------:R-:W3:Y:S08]  /*19780*/  @P1 LDC R3, c[0x0][0x44c] ;  /* 0x00011300ff031b82 */ /* 0x000ef00000000800 */
[----:B------:R-:W4:Y:S01]  /*19790*/  @P1 LDC R0, c[0x0][0x450] ;  /* 0x00011400ff001b82 */ /* 0x000f220000000800 */
[----:B---3--:R-:W-:-:S05]  /*197a0*/  @P1 IMAD.HI.U32 R3, R2, R3, RZ ;  /* 0x0000000302031227 */ /* 0x008fca00078e00ff */
[----:B----4-:R-:W-:-:S05]  /*197b0*/  @P1 SHF.R.U32.HI R2, RZ, R0, R3 ;  /* 0x00000000ff021219 */ /* 0x010fca0000011603 */
[----:B------:R-:W-:Y:S02]  /*197c0*/  IMAD.IADD R8, R8, 0x1, R2 ;  /* 0x0000000108087824 */ /* 0x000fe400078e0202 */
[----:B------:R-:W3:Y:S02]  /*197d0*/  LDC.64 R2, c[0x0][0x9e0] ;  /* 0x00027800ff027b82 */ /* 0x000ee40000000a00 */
[----:B---3--:R-:W-:Y:S01]  /*197e0*/  ISETP.GE.AND P2, PT, R3, 0x1, PT ;  /* 0x000000010300780c */ /* 0x008fe20003f46270 */
[----:B------:R-:W-:-:S12]  /*197f0*/  IMAD.IADD R2, R8, 0x1, R2 ;  /* 0x0000000108027824 */ /* 0x000fd800078e0202 */
[----:B------:R-:W-:Y:S05]  /*19800*/  @!P2 BRA `(.L_x_1816) ;  /* 0x000000000048a947 */ /* 0x000fea0003800000 */
[C---:B------:R-:W-:Y:S01]  /*19810*/  ISETP.GT.AND P0, PT, R8.reuse, RZ, PT ;  /* 0x000000ff0800720c */ /* 0x040fe20003f04270 */
[----:B------:R-:W-:Y:S01]  /*19820*/  BSSY B0, `(.L_x_1817) ;  /* 0x000000e000007945 */ /* 0x000fe20003800000 */
[----:B------:R-:W-:-:S11]  /*19830*/  VIADD R0, R8, 0xffffffff ;  /* 0xffffffff08007836 */ /* 0x000fd60000000000 */
[----:B------:R-:W-:Y:S05]  /*19840*/  @P0 BRA `(.L_x_1818) ;  /* 0x00000000001c0947 */ /* 0x000fea0003800000 */
[----:B------:R-:W-:Y:S01]  /*19850*/  ISETP.NE.AND P0, PT, R3, 0x1, PT ;  /* 0x000000010300780c */ /* 0x000fe20003f05270 */
[----:B------:R-:W-:-:S12]  /*19860*/  IMAD.MOV R0, RZ, RZ, -R8 ;  /* 0x000000ffff007224 */ /* 0x000fd800078e0a08 */
[----:B------:R-:W3:Y:S02]  /*19870*/  @P0 LDC.64 R4, c[0x0][0x9e8] ;  /* 0x00027a00ff040b82 */ /* 0x000ee40000000a00 */
[----:B---3--:R-:W-:-:S05]  /*19880*/  @P0 IMAD.HI.U32 R4, R0, R4, RZ ;  /* 0x0000000400040227 */ /* 0x008fca00078e00ff */
[----:B------:R-:W-:-:S04]  /*19890*/  @P0 SHF.R.U32.HI R0, RZ, R5, R4 ;  /* 0x00000005ff000219 */ /* 0x000fc80000011604 */
[----:B------:R-:W-:Y:S01]  /*198a0*/  LOP3.LUT R0, RZ, R0, RZ, 0x33, !PT ;  /* 0x00000000ff007212 */ /* 0x000fe200078e33ff */
[----:B------:R-:W-:Y:S06]  /*198b0*/  BRA `(.L_x_1819) ;  /* 0x0000000000107947 */ /* 0x000fec0003800000 */
.L_x_1818:
[----:B------:R-:W-:-:S13]  /*198c0*/  ISETP.NE.AND P0, PT, R3, 0x1, PT ;  /* 0x000000010300780c */ /* 0x000fda0003f05270 */
[----:B------:R-:W3:Y:S02]  /*198d0*/  @P0 LDC.64 R4, c[0x0][0x9e8] ;  /* 0x00027a00ff040b82 */ /* 0x000ee40000000a00 */
[----:B---3--:R-:W-:-:S05]  /*198e0*/  @P0 IMAD.HI.U32 R4, R0, R4, RZ ;  /* 0x0000000400040227 */ /* 0x008fca00078e00ff */
[----:B------:R-:W-:-:S07]  /*198f0*/  @P0 SHF.R.U32.HI R0, RZ, R5, R4 ;  /* 0x00000005ff000219 */ /* 0x000fce0000011604 */
.L_x_1819:
[----:B------:R-:W-:Y:S05]  /*19900*/  BSYNC B0 ;  /* 0x0000000000007941 */ /* 0x000fea0003800000 */
.L_x_1817:
[----:B------:R-:W-:-:S05]  /*19910*/  IMAD R5, R0, R3, R3 ;  /* 0x0000000300057224 */ /* 0x000fca00078e0203 */
[----:B------:R-:W-:-:S07]  /*19920*/  VIMNMX R2, R2, R5, PT ;  /* 0x0000000502027248 */ /* 0x000fce0003fe0100 */
.L_x_1816:
[----:B------:R-:W-:Y:S01]  /*19930*/  VIADD R2, R2, 0x7f ;  /* 0x0000007f02027836 */ /* 0x000fe20000000000 */
[----:B------:R-:W-:Y:S01]  /*19940*/  ULDC UR4, c[0x0][0x9dc] ;  /* 0x0002770000047ab9 */ /* 0x000fe20000000800 */
[----:B------:R-:W-:-:S03]  /*19950*/  IMAD.MOV.U32 R4, RZ, RZ, R28 ;  /* 0x000000ffff047224 */ /* 0x000fc600078e001c */
[----:B------:R-:W-:-:S04]  /*19960*/  SHF.R.S32.HI R5, RZ, 0x1f, R2 ;  /* 0x0000001fff057819 */ /* 0x000fc80000011402 */
[----:B------:R-:W-:-:S04]  /*19970*/  LEA.HI R5, R5, R2, RZ, 0x7 ;  /* 0x0000000205057211 */ /* 0x000fc800078f38ff */
[----:B------:R-:W-:Y:S02]  /*19980*/  SHF.R.S32.HI R0, RZ, 0x7, R5 ;  /* 0x00000007ff007819 */ /* 0x000fe40000011405 */
[----:B------:R-:W3:Y:S02]  /*19990*/  @P1 LDC R5, c[0x0][0x44c] ;  /* 0x00011300ff051b82 */ /* 0x000ee40000000800 */
[----:B------:R-:W-:-:S05]  /*199a0*/  VIMNMX R26, R17, R0, PT ;  /* 0x00000000111a7248 */ /* 0x000fca0003fe0100 */
[----:B------:R4:W-:Y:S01]  /*199b0*/  STL [R1+0x40], R26 ;  /* 0x0000401a01007387 */ /* 0x0009e20000100800 */
[----:B------:R-:W5:Y:S01]  /*199c0*/  @P1 LDC R0, c[0x0][0x450] ;  /* 0x00011400ff001b82 */ /* 0x000f620000000800 */
[----:B---3--:R-:W-:-:S05]  /*199d0*/  @P1 IMAD.HI.U32 R2, R28, R5, RZ ;  /* 0x000000051c021227 */ /* 0x008fca00078e00ff */
[----:B-----5:R-:W-:-:S05]  /*199e0*/  @P1 SHF.R.U32.HI R4, RZ, R0, R2 ;  /* 0x00000000ff041219 */ /* 0x020fca0000011602 */
[----:B------:R-:W-:-:S04]  /*199f0*/  IMAD.IADD R2, R9, 0x1, R4 ;  /* 0x0000000109027824 */ /* 0x000fc800078e0204 */
[----:B------:R-:W-:Y:S01]  /*19a00*/  VIADD R0, R2, -UR4 ;  /* 0x8000000402007c36 */ /* 0x000fe20008000000 */
[----:B----4-:R-:W-:Y:S06]  /*19a10*/  @!P2 BRA `(.L_x_1820) ;  /* 0x000000000044a947 */ /* 0x010fec0003800000 */
[----:B------:R-:W-:Y:S01]  /*19a20*/  ISETP.GT.AND P0, PT, R2, -0x1, PT ;  /* 0xffffffff0200780c */ /* 0x000fe20003f04270 */
[----:B------:R-:W-:-:S12]  /*19a30*/  BSSY B0, `(.L_x_1821) ;  /* 0x000000d000007945 */ /* 0x000fd80003800000 */
[----:B------:R-:W-:Y:S05]  /*19a40*/  @P0 BRA `(.L_x_1822) ;  /* 0x00000000001c0947 */ /* 0x000fea0003800000 */
[----:B------:R-:W-:Y:S02]  /*19a50*/  ISETP.NE.AND P0, PT, R3, 0x1, PT ;  /* 0x000000010300780c */ /* 0x000fe40003f05270 */
[----:B------:R-:W-:-:S11]  /*19a60*/  LOP3.LUT R2, RZ, R2, RZ, 0x33, !PT ;  /* 0x00000002ff027212 */ /* 0x000fd600078e33ff */
[----:B------:R-:W3:Y:S02]  /*19a70*/  @P0 LDC.64 R4, c[0x0][0x9e8] ;  /* 0x00027a00ff040b82 */ /* 0x000ee40000000a00 */
[----:B---3--:R-:W-:-:S05]  /*19a80*/  @P0 IMAD.HI.U32 R4, R2, R4, RZ ;  /* 0x0000000402040227 */ /* 0x008fca00078e00ff */
[----:B------:R-:W-:-:S04]  /*19a90*/  @P0 SHF.R.U32.HI R2, RZ, R5, R4 ;  /* 0x00000005ff020219 */ /* 0x000fc80000011604 */
[----:B------:R-:W-:Y:S01]  /*19aa0*/  LOP3.LUT R2, RZ, R2, RZ, 0x33, !PT ;  /* 0x00000002ff027212 */ /* 0x000fe200078e33ff */
[----:B------:R-:W-:Y:S06]  /*19ab0*/  BRA `(.L_x_1823) ;  /* 0x0000000000107947 */ /* 0x000fec0003800000 */
.L_x_1822:
[----:B------:R-:W-:-:S13]  /*19ac0*/  ISETP.NE.AND P0, PT, R3, 0x1, PT ;  /* 0x000000010300780c */ /* 0x000fda0003f05270 */
[----:B------:R-:W3:Y:S02]  /*19ad0*/  @P0 LDC.64 R4, c[0x0][0x9e8] ;  /* 0x00027a00ff040b82 */ /* 0x000ee40000000a00 */
[----:B---3--:R-:W-:-:S05]  /*19ae0*/  @P0 IMAD.HI.U32 R4, R2, R4, RZ ;  /* 0x0000000402040227 */ /* 0x008fca00078e00ff */
[----:B------:R-:W-:-:S07]  /*19af0*/  @P0 SHF.R.U32.HI R2, RZ, R5, R4 ;  /* 0x00000005ff020219 */ /* 0x000fce0000011604 */
.L_x_1823:
[----:B------:R-:W-:Y:S05]  /*19b00*/  BSYNC B0 ;  /* 0x0000000000007941 */ /* 0x000fea0003800000 */
.L_x_1821:
[----:B------:R-:W-:-:S05]  /*19b10*/  IMAD R3, R2, R3, RZ ;  /* 0x0000000302037224 */ /* 0x000fca00078e02ff */
[----:B------:R-:W-:-:S07]  /*19b20*/  VIMNMX R0, R0, R3, !PT ;  /* 0x0000000300007248 */ /* 0x000fce0007fe0100 */
.L_x_1820:
[----:B------:R-:W-:Y:S01]  /*19b30*/  SHF.R.S32.HI R3, RZ, 0x1f, R0 ;  /* 0x0000001fff037819 */ /* 0x000fe20000011400 */
[----:B------:R-:W-:Y:S03]  /*19b40*/  BSSY B7, `(.L_x_1824) ;  /* 0x00003a9000077945 */ /* 0x000fe60003800000 */
[----:B------:R-:W-:-:S04]  /*19b50*/  LEA.HI R3, R3, R0, RZ, 0x7 ;  /* 0x0000000003037211 */ /* 0x000fc800078f38ff */
[----:B------:R-:W-:-:S04]  /*19b60*/  SHF.R.S32.HI R3, RZ, 0x7, R3 ;  /* 0x00000007ff037819 */ /* 0x000fc80000011403 */
[----:B------:R-:W-:-:S04]  /*19b70*/  VIMNMX R2, RZ, R3, !PT ;  /* 0x00000003ff027248 */ /* 0x000fc80007fe0100 */
[----:B------:R-:W-:Y:S01]  /*19b80*/  ISETP.GT.AND P0, PT, R26, R2, PT ;  /* 0x000000021a00720c */ /* 0x000fe20003f04270 */
[----:B------:R3:W-:-:S12]  /*19b90*/  STL [R1+0x1c], R2 ;  /* 0x00001c0201007387 */ /* 0x0007d80000100800 */
[----:B---3--:R-:W-:Y:S05]  /*19ba0*/  @P0 BRA `(.L_x_1825) ;  /* 0x0000000000440947 */ /* 0x008fea0003800000 */
[----:B------:R-:W3:Y:S02]  /*19bb0*/  S2R R2, SR_TID.X ;  /* 0x0000000000027919 */ /* 0x000ee40000002100 */
[----:B---3--:R-:W-:-:S04]  /*19bc0*/  LOP3.LUT R2, R2, 0x7f, RZ, 0xc0, !PT ;  /* 0x0000007f02027812 */ /* 0x008fc800078ec0ff */
[----:B------:R-:W-:-:S13]  /*19bd0*/  ISETP.NE.AND P0, PT, R2, RZ, PT ;  /* 0x000000ff0200720c */ /* 0x000fda0003f05270 */
[----:B------:R-:W-:Y:S05]  /*19be0*/  @P0 BRA `(.L_x_1826) ;  /* 0x0000003800780947 */ /* 0x000fea0003800000 */
[----:B------:R-:W3:Y:S01]  /*19bf0*/  S2R R5, SR_LANEID ;  /* 0x0000000000057919 */ /* 0x000ee20000000000 */
[----:B------:R-:W-:Y:S01]  /*19c00*/  VOTEU.ANY UR4, UPT, PT ;  /* 0x0000000000047886 */ /* 0x000fe200038e0100 */
[----:B------:R-:W4:Y:S01]  /*19c10*/  LDC.64 R2, c[0x0][0xc60] ;  /* 0x00031800ff027b82 */ /* 0x000f220000000a00 */
[----:B------:R-:W3:Y:S02]  /*19c20*/  FLO.U32 R0, UR4 ;  /* 0x0000000400007d00 */ /* 0x000ee400080e0000 */
[----:B---3--:R-:W-:-:S06]  /*19c30*/  ISETP.EQ.U32.AND P0, PT, R0, R5, PT ;  /* 0x000000050000720c */ /* 0x008fcc0003f02070 */
[----:B------:R-:W4:Y:S07]  /*19c40*/  POPC R5, UR4 ;  /* 0x0000000400057d09 */ /* 0x000f2e0008000000 */
[----:B----4-:R-:W3:Y:S01]  /*19c50*/  @P0 ATOMG.E.ADD.STRONG.GPU PT, R3, desc[UR42][R2.64], R5 ;  /* 0x00000005020309a8 */ /* 0x010ee200081ee1ea */
[----:B------:R-:W4:Y:S02]  /*19c60*/  S2R R4, SR_LTMASK ;  /* 0x0000000000047919 */ /* 0x000f240000003900 */
[----:B----4-:R-:W-:-:S04]  /*19c70*/  LOP3.LUT R4, R4, UR4, RZ, 0xc0, !PT ;  /* 0x0000000404047c12 */ /* 0x010fc8000f8ec0ff */
[----:B0-----:R-:W0:Y:S01]  /*19c80*/  POPC R7, R4 ;  /* 0x0000000400077309 */ /* 0x001e220000000000 */
[----:B---3--:R-:W0:Y:S02]  /*19c90*/  SHFL.IDX PT, R0, R3, R0, 0x1f ;  /* 0x00001f0003007589 */ /* 0x008e2400000e0000 */
[----:B0-----:R-:W-:Y:S01]  /*19ca0*/  IADD3 R16, R0, UR36, R7 ;  /* 0x0000002400107c10 */ /* 0x001fe2000fffe007 */
[----:B------:R-:W-:Y:S06]  /*19cb0*/  BRA `(.L_x_1826) ;  /* 0x0000003800447947 */ /* 0x000fec0003800000 */
.L_x_1825:
        /* <DEDUP_REMOVED lines=9> */
[----:B------:R-:W3:Y:S01]  /*19d50*/  LDC.64 R2, c[0x4][R2] ;  /* 0x0100000002027b82 */ /* 0x000ee20000000a00 */
[----:B------:R-:W-:Y:S02]  /*19d60*/  IMAD.U32 R5, RZ, RZ, UR7 ;  /* 0x00000007ff057e24 */ /* 0x000fe4000f8e00ff */
[----:B--2---:R-:W-:Y:S02]  /*19d70*/  IMAD.U32 R6, RZ, RZ, UR8 ;  /* 0x00000008ff067e24 */ /* 0x004fe4000f8e00ff */
[----:B0-----:R-:W-:-:S02]  /*19d80*/  IMAD.U32 R7, RZ, RZ, UR9 ;  /* 0x00000009ff077e24 */ /* 0x001fc4000f8e00ff */
[----:B------:R-:W-:Y:S02]  /*19d90*/  IMAD.U32 R10, RZ, RZ, UR4 ;  /* 0x00000004ff0a7e24 */ /* 0x000fe4000f8e00ff */
[----:B------:R-:W-:Y:S02]  /*19da0*/  IMAD.U32 R11, RZ, RZ, UR5 ;  /* 0x00000005ff0b7e24 */ /* 0x000fe4000f8e00ff */
[----:B------:R-:W-:Y:S02]  /*19db0*/  IMAD.MOV.U32 R8, RZ, RZ, 0x70 ;  /* 0x00000070ff087424 */ /* 0x000fe400078e00ff */
[----:B-1----:R-:W-:Y:S02]  /*19dc0*/  IMAD.MOV.U32 R12, RZ, RZ, 0x1 ;  /* 0x00000001ff0c7424 */ /* 0x002fe400078e00ff */
[----:B------:R-:W-:-:S07]  /*19dd0*/  IMAD.MOV.U32 R13, RZ, RZ, RZ ;  /* 0x000000ffff0d7224 */ /* 0x000fce00078e00ff */
[----:B------:R-:W-:-:S07]  /*19de0*/  LEPC R20, `(.L_x_1828) ;  /* 0x000000001014794e */ /* 0x000fce0000000000 */
[----:B---3--:R-:W-:Y:S05]  /*19df0*/  CALL.ABS.NOINC R2 ;  /* 0x0000000002007343 */ /* 0x008fea0003c00000 */
.L_x_1828:
[----:B------:R-:W-:Y:S05]  /*19e00*/  BSYNC B6 ;  /* 0x0000000000067941 */ /* 0x000fea0003800000 */
.L_x_1827:
        /* <DEDUP_REMOVED lines=8> */
[----:B------:R3:W4:Y:S01]  /*19e90*/  LDC.64 R2, c[0x4][R17] ;  /* 0x0100000011027b82 */ /* 0x0007220000000a00 */
[----:B------:R-:W-:Y:S02]  /*19ea0*/  IMAD.U32 R4, RZ, RZ, UR6 ;  /* 0x00000006ff047e24 */ /* 0x000fe4000f8e00ff */
[----:B------:R-:W-:Y:S02]  /*19eb0*/  IMAD.U32 R5, RZ, RZ, UR7 ;  /* 0x00000007ff057e24 */ /* 0x000fe4000f8e00ff */
[----:B--2---:R-:W-:Y:S02]  /*19ec0*/  IMAD.U32 R6, RZ, RZ, UR8 ;  /* 0x00000008ff067e24 */ /* 0x004fe4000f8e00ff */
[----:B0-----:R-:W-:-:S02]  /*19ed0*/  IMAD.U32 R7, RZ, RZ, UR9 ;  /* 0x00000009ff077e24 */ /* 0x001fc4000f8e00ff */
[----:B------:R-:W-:Y:S02]  /*19ee0*/  IMAD.U32 R10, RZ, RZ, UR4 ;  /* 0x00000004ff0a7e24 */ /* 0x000fe4000f8e00ff */
[----:B------:R-:W-:Y:S02]  /*19ef0*/  IMAD.U32 R11, RZ, RZ, UR5 ;  /* 0x00000005ff0b7e24 */ /* 0x000fe4000f8e00ff */
[----:B------:R-:W-:Y:S02]  /*19f00*/  IMAD.MOV.U32 R8, RZ, RZ, 0x70 ;  /* 0x00000070ff087424 */ /* 0x000fe400078e00ff */
[----:B-1----:R-:W-:Y:S02]  /*19f10*/  IMAD.MOV.U32 R12, RZ, RZ, 0x1 ;  /* 0x00000001ff0c7424 */ /* 0x002fe400078e00ff */
[----:B---3--:R-:W-:-:S07]  /*19f20*/  IMAD.MOV.U32 R13, RZ, RZ, RZ ;  /* 0x000000ffff0d7224 */ /* 0x008fce00078e00ff */
[----:B------:R-:W-:-:S07]  /*19f30*/  LEPC R20, `(.L_x_1831) ;  /* 0x000000001014794e */ /* 0x000fce0000000000 */
[----:B----4-:R-:W-:Y:S05]  /*19f40*/  CALL.ABS.NOINC R2 ;  /* 0x0000000002007343 */ /* 0x010fea0003c00000 */
.L_x_1831:
        /* <DEDUP_REMOVED lines=15> */
.L_x_1830:
[----:B------:R-:W-:Y:S05]  /*1a040*/  BSYNC B6 ;  /* 0x0000000000067941 */ /* 0x000fea0003800000 */
.L_x_1829:
[----:B------:R-:W-:Y:S01]  /*1a050*/  ULDC.64 UR4, c[0x0][0x9f8] ;  /* 0x00027e0000047ab9 */ /* 0x000fe20000000a00 */
[----:B------:R-:W3:Y:S01]  /*1a060*/  LDL R20, [R1+0x18] ;  /* 0x0000180001147983 */ /* 0x000ee20000100800 */
[----:B------:R-:W-:-:S03]  /*1a070*/  ISETP.NE.U32.AND P0, PT, RZ, UR4, PT ;  /* 0x00000004ff007c0c */ /* 0x000fc6000bf05070 */
[----:B------:R-:W4:Y:S01]  /*1a080*/  LDL R17, [R1+0x20] ;  /* 0x0000200001117983 */ /* 0x000f220000100800 */
[----:B------:R-:W-:Y:S01]  /*1a090*/  ISETP.NE.AND.EX P0, PT, RZ, UR5, PT, P0 ;  /* 0x00000005ff007c0c */ /* 0x000fe2000bf05300 */
[----:B------:R-:W-:Y:S01]  /*1a0a0*/  IMAD.MOV.U32 R9, RZ, RZ, R19 ;  /* 0x000000ffff097224 */ /* 0x000fe200078e0013 */
[----:B0-----:R-:W0:Y:S01]  /*1a0b0*/  LDC R7, c[0x0][0x430] ;  /* 0x00010c00ff077b82 */ /* 0x001e220000000800 */
[----:B------:R-:W1:Y:S10]  /*1a0c0*/  S2R R21, SR_TID.X ;  /* 0x0000000000157919 */ /* 0x000e740000002100 */
[----:B------:R-:W2:Y:S02]  /*1a0d0*/  @P0 LDC.64 R2, c[0x0][0x9f8] ;  /* 0x00027e00ff020b82 */ /* 0x000ea40000000a00 */
[----:B--2---:R-:W-:-:S05]  /*1a0e0*/  @P0 IMAD.WIDE R2, R19, 0x4, R2 ;  /* 0x0000000413020825 */ /* 0x004fca00078e0202 */
[----:B------:R2:W2:Y:S01]  /*1a0f0*/  @P0 LDG.E R9, desc[UR42][R2.64] ;  /* 0x0000002a02090981 */ /* 0x0004a2000c1e1900 */
[----:B0-----:R-:W-:Y:S01]  /*1a100*/  ISETP.NE.AND P1, PT, R7, 0x1, PT ;  /* 0x000000010700780c */ /* 0x001fe20003f25270 */
[----:B------:R-:W-:Y:S01]  /*1a110*/  VIADD R26, R26, 0xffffffff ;  /* 0xffffffff1a1a7836 */ /* 0x000fe20000000000 */
[----:B-1----:R-:W-:Y:S01]  /*1a120*/  LOP3.LUT R21, R21, 0x7f, RZ, 0xc0, !PT ;  /* 0x0000007f15157812 */ /* 0x002fe200078ec0ff */
[----:B------:R-:W0:Y:S02]  /*1a130*/  S2R R24, SR_TID.X ;  /* 0x0000000000187919 */ /* 0x000e240000002100 */
[----:B------:R-:W-:Y:S01]  /*1a140*/  IMAD.SHL.U32 R8, R26, 0x80, RZ ;  /* 0x000000801a087824 */ /* 0x000fe200078e00ff */
[----:B------:R-:W-:-:S07]  /*1a150*/  SHF.R.U32.HI R21, RZ, 0x3, R21 ;  /* 0x00000003ff157819 */ /* 0x000fce0000011615 */
[----:B------:R-:W1:Y:S08]  /*1a160*/  @P1 LDC R6, c[0x0][0x434] ;  /* 0x00010d00ff061b82 */ /* 0x000e700000000800 */
[----:B------:R-:W2:Y:S01]  /*1a170*/  @P1 LDC R0, c[0x0][0x438] ;  /* 0x00010e00ff001b82 */ /* 0x000ea20000000800 */
[----:B0-----:R-:W-:-:S05]  /*1a180*/  IMAD.SHL.U32 R24, R24, 0x10, RZ ;  /* 0x0000001018187824 */ /* 0x001fca00078e00ff */
[----:B------:R-:W-:-:S04]  /*1a190*/  LOP3.LUT R24, R24, 0x70, RZ, 0xc0, !PT ;  /* 0x0000007018187812 */ /* 0x000fc800078ec0ff */
[----:B------:R-:W-:-:S04]  /*1a1a0*/  LOP3.LUT R5, R8, R21, R24, 0xfe, !PT ;  /* 0x0000001508057212 */ /* 0x000fc800078efe18 */
[C---:B---3--:R-:W-:Y:S01]  /*1a1b0*/  ISETP.GE.AND P0, PT, R5.reuse, R20, PT ;  /* 0x000000140500720c */ /* 0x048fe20003f06270 */
[----:B----4-:R-:W-:-:S04]  /*1a1c0*/  IMAD.IADD R5, R5, 0x1, R17 ;  /* 0x0000000105057824 */ /* 0x010fc800078e0211 */
[----:B-1----:R-:W-:-:S04]  /*1a1d0*/  @P1 IMAD.HI.U32 R6, R5, R6, RZ ;  /* 0x0000000605061227 */ /* 0x002fc800078e00ff */
[----:B------:R-:W-:-:S04]  /*1a1e0*/  IMAD.MOV.U32 R4, RZ, RZ, R5 ;  /* 0x000000ffff047224 */ /* 0x000fc800078e0005 */
[----:B--2---:R-:W0:Y:S01]  /*1a1f0*/  @!P0 LDC.64 R2, c[0x0][0x428] ;  /* 0x00010a00ff028b82 */ /* 0x004e220000000a00 */
[----:B------:R-:W-:-:S05]  /*1a200*/  @P1 SHF.R.U32.HI R4, RZ, R0, R6 ;  /* 0x00000000ff041219 */ /* 0x000fca0000011606 */
[----:B------:R-:W-:-:S04]  /*1a210*/  IMAD.MOV R0, RZ, RZ, -R4 ;  /* 0x000000ffff007224 */ /* 0x000fc800078e0a04 */
[----:B------:R-:W-:Y:S01]  /*1a220*/  IMAD R0, R7, R0, R5 ;  /* 0x0000000007007224 */ /* 0x000fe200078e0205 */
[--C-:B------:R-:W-:Y:S02]  /*1a230*/  @!P0 SHF.R.S32.HI R5, RZ, 0x1f, R4.reuse ;  /* 0x0000001fff058819 */ /* 0x100fe40000011404 */
[----:B------:R-:W-:Y:S01]  /*1a240*/  SHF.R.S32.HI R10, RZ, 0x1f, R9 ;  /* 0x0000001fff0a7819 */ /* 0x000fe20000011409 */
[CC--:B0-----:R-:W-:Y:S01]  /*1a250*/  @!P0 IMAD.WIDE.U32 R4, R9.reuse, R2.reuse, R4 ;  /* 0x0000000209048225 */ /* 0x0c1fe200078e0004 */
[----:B------:R0:W-:Y:S03]  /*1a260*/  STL [R1+0x10], R9 ;  /* 0x0000100901007387 */ /* 0x0001e60000100800 */
[----:B------:R-:W-:Y:S01]  /*1a270*/  @!P0 IMAD R6, R10, R2, RZ ;  /* 0x000000020a068224 */ /* 0x000fe200078e02ff */
[----:B------:R1:W-:Y:S03]  /*1a280*/  STL [R1+0x24], R10 ;  /* 0x0000240a01007387 */ /* 0x0003e60000100800 */
[----:B------:R-:W-:-:S02]  /*1a290*/  @!P0 IMAD R6, R9, R3, R6 ;  /* 0x0000000309068224 */ /* 0x000fc400078e0206 */
[----:B------:R-:W2:Y:S02]  /*1a2a0*/  @!P0 LDC.64 R2, c[0x0][0x418] ;  /* 0x00010600ff028b82 */ /* 0x000ea40000000a00 */
[----:B------:R-:W-:Y:S01]  /*1a2b0*/  @!P0 IMAD.IADD R5, R5, 0x1, R6 ;  /* 0x0000000105058824 */ /* 0x000fe200078e0206 */
[----:B--2---:R-:W-:Y:S01]  /*1a2c0*/  @!P0 LEA R6, P1, R4, R2, 0x2 ;  /* 0x0000000204068211 */ /* 0x004fe200078210ff */
[----:B------:R-:W-:-:S03]  /*1a2d0*/  IMAD.MOV.U32 R2, RZ, RZ, RZ ;  /* 0x000000ffff027224 */ /* 0x000fc600078e00ff */
[----:B------:R-:W-:-:S05]  /*1a2e0*/  @!P0 LEA.HI.X R7, R4, R3, R5, 0x2, P1 ;  /* 0x0000000304078211 */ /* 0x000fca00008f1405 */
[----:B------:R1:W5:Y:S01]  /*1a2f0*/  @!P0 LDG.E R2, desc[UR42][R6.64] ;  /* 0x0000002a06028981 */ /* 0x000362000c1e1900 */
[----:B0-----:R-:W-:Y:S01]  /*1a300*/  IMAD.U32 R9, RZ, RZ, UR38 ;  /* 0x00000026ff097e24 */ /* 0x001fe2000f8e00ff */
[----:B------:R-:W-:Y:S01]  /*1a310*/  UMOV UR4, 0xffffffff ;  /* 0xffffffff00047882 */ /* 0x000fe20000000000 */
[----:B------:R-:W-:-:S03]  /*1a320*/  LOP3.LUT R22, R22, 0xfffffffd, RZ, 0xc0, !PT ;  /* 0xfffffffd16167812 */ /* 0x000fc600078ec0ff */
[----:B------:R-:W-:-:S13]  /*1a330*/  ISETP.NE.AND P2, PT, R9, 0x3, PT ;  /* 0x000000030900780c */ /* 0x000fda0003f45270 */
[----:B------:R-:W-:Y:S01]  /*1a340*/  @P2 LOP3.LUT R22, R22, 0x2, RZ, 0xfc, !PT ;  /* 0x0000000216162812 */ /* 0x000fe200078efcff */
[----:B-1----:R-:W-:Y:S06]  /*1a350*/  BRA.DIV UR4, `(.L_x_1832) ;  /* 0x0000005e04ac7947 */ /* 0x002fec000b800000 */
.L_x_1969:
[----:B------:R-:W-:-:S05]  /*1a360*/  SHF.R.S32.HI R9, RZ, 0x1f, R18 ;  /* 0x0000001fff097819 */ /* 0x000fca0000011412 */
[----:B------:R0:W-:Y:S01]  /*1a370*/  STL [R1+0xc], R9 ;  /* 0x00000c0901007387 */ /* 0x0001e20000100800 */
[----:B------:R-:W-:Y:S05]  /*1a380*/  @!P2 BRA `(.L_x_1833) ;  /* 0x000000000004a947 */ /* 0x000fea0003800000 */
[----:B------:R-:W-:Y:S01]  /*1a390*/  BPT.TRAP 0x1 ;  /* 0x000000040000795c */ /* 0x000fe20000300000 */
.L_x_1833:
        /* <DEDUP_REMOVED lines=25> */
.L_x_1970:
[----:B------:R-:W-:Y:S05]  /*1a530*/  BSYNC B0 ;  /* 0x0000000000007941 */ /* 0x000fea0003800000 */
.L_x_1834:
[----:B0-----:R-:W2:Y:S01]  /*1a540*/  LDL R9, [R1+0xc] ;  /* 0x00000c0001097983 */ /* 0x001ea20000100800 */
[----:B------:R-:W-:-:S03]  /*1a550*/  ULDC.64 UR4, c[0x0][0x300] ;  /* 0x0000c00000047ab9 */ /* 0x000fc60000000a00 */
[----:B------:R-:W3:Y:S01]  /*1a560*/  LDL R13, [R1+0x18] ;  /* 0x00001800010d7983 */ /* 0x000ee20000100800 */
[----:B------:R-:W-:Y:S01]  /*1a570*/  IMAD R6, R6, UR4, RZ ;  /* 0x0000000406067c24 */ /* 0x000fe2000f8e02ff */
[----:B------:R-:W-:Y:S01]  /*1a580*/  LOP3.LUT R22, R22, 0xfffffffe, RZ, 0xc0, !PT ;  /* 0xfffffffe16167812 */ /* 0x000fe200078ec0ff */
[C---:B-1----:R-:W-:Y:S01]  /*1a590*/  IMAD.WIDE.U32 R4, R0.reuse, UR4, RZ ;  /* 0x0000000400047c25 */ /* 0x042fe2000f8e00ff */
[----:B------:R-:W0:Y:S03]  /*1a5a0*/  S2R R12, SR_TID.X ;  /* 0x00000000000c7919 */ /* 0x000e260000002100 */
[----:B------:R-:W-:Y:S01]  /*1a5b0*/  IMAD R6, R0, UR5, R6 ;  /* 0x0000000500067c24 */ /* 0x000fe2000f8e0206 */
[----:B------:R-:W-:Y:S02]  /*1a5c0*/  ULDC.64 UR4, c[0x0][0x310] ;  /* 0x0000c40000047ab9 */ /* 0x000fe40000000a00 */
[----:B------:R-:W-:-:S02]  /*1a5d0*/  IMAD R7, R7, UR4, RZ ;  /* 0x0000000407077c24 */ /* 0x000fc4000f8e02ff */
        /* <DEDUP_REMOVED lines=11> */
[----:B------:R-:W-:Y:S01]  /*1a690*/  IMAD.IADD R2, R5, 0x1, R2 ;  /* 0x0000000105027824 */ /* 0x000fe200078e0202 */
[----:B------:R-:W-:-:S04]  /*1a6a0*/  ULDC UR4, c[0x0][0x2f4] ;  /* 0x0000bd0000047ab9 */ /* 0x000fc80000000800 */
        /* <DEDUP_REMOVED lines=14> */
[----:B------:R-:W-:-:S05]  /*1a790*/  LOP3.LUT R10, R10, 0x200, R11, 0xf8, !PT ;  /* 0x000002000a0a7812 */ /* 0x000fca00078ef80b */
[----:B------:R-:W-:Y:S01]  /*1a7a0*/  IMAD R5, R25, 0x2000, R10 ;  /* 0x0000200019057824 */ /* 0x000fe200078e020a */
[----:B------:R-:W-:Y:S06]  /*1a7b0*/  BRA.DIV UR4, `(.L_x_1836) ;  /* 0x0000005a04dc7947 */ /* 0x000fec000b800000 */
[----:B------:R-:W0:Y:S01]  /*1a7c0*/  SHFL.IDX PT, R7, R0, RZ, 0x181f ;  /* 0x00181fff00077589 */ /* 0x000e2200000e0000 */
[----:B------:R-:W-:-:S03]  /*1a7d0*/  @P0 IMAD R8, R5, 0x2, R23 ;  /* 0x0000000205080824 */ /* 0x000fc600078e0217 */
[----:B------:R-:W1:Y:S01]  /*1a7e0*/  SHFL.IDX PT, R6, R2, RZ, 0x181f ;  /* 0x00181fff02067589 */ /* 0x000e6200000e0000 */
[----:B0-----:R-:W-:-:S05]  /*1a7f0*/  @P0 LEA R7, P1, R9, R7, 0x1 ;  /* 0x0000000709070211 */ /* 0x001fca00078208ff */
[----:B-1----:R-:W-:-:S05]  /*1a800*/  @P0 IMAD.X R6, RZ, RZ, R6, P1 ;  /* 0x000000ffff060224 */ /* 0x002fca00008e0606 */
[----:B------:R-:W-:-:S04]  /*1a810*/  @P0 LOP3.LUT R7, R7, R6, RZ, 0x3c, !PT ;  /* 0x0000000607070212 */ /* 0x000fc800078e3cff */
[----:B------:R-:W-:-:S04]  /*1a820*/  @P0 LOP3.LUT R6, R7, R6, RZ, 0x3c, !PT ;  /* 0x0000000607060212 */ /* 0x000fc800078e3cff */
[----:B------:R-:W-:-:S05]  /*1a830*/  @P0 LOP3.LUT R7, R7, R6, RZ, 0x3c, !PT ;  /* 0x0000000607070212 */ /* 0x000fca00078e3cff */
[----:B------:R-:W-:Y:S01]  /*1a840*/  @!PT LDS RZ, [RZ] ;  /* 0x00000000fffff984 */ /* 0x000fe20000000800 */
        /* <DEDUP_REMOVED lines=63> */
.L_x_1988:
        /* <DEDUP_REMOVED lines=10> */
.L_x_1837:
        /* <DEDUP_REMOVED lines=11> */
.L_x_1838:
[----:B------:R1:W5:Y:S01]  /*1ad90*/  LDL.LU R4, [R1+0x2c] ;  /* 0x00002c0001047983 */ /* 0x0003620000300800 */
[----:B------:R1:W-:Y:S02]  /*1ada0*/  SYNCS.ARRIVE.TRANS64.A1T0 RZ, [R3+URZ+0x16830], RZ ;  /* 0x016830ff03ff79a7 */ /* 0x0003e4000810003f */
[----:B------:R-:W-:Y:S05]  /*1adb0*/  WARPSYNC.ALL ;  /* 0x0000000000007948 */ /* 0x000fea0003800000 */
[----:B------:R-:W-:Y:S01]  /*1adc0*/  ULDC.64 UR4, c[0x0][0x298] ;  /* 0x0000a60000047ab9 */ /* 0x000fe20000000a00 */
[----:B------:R-:W-:Y:S01]  /*1add0*/  VIADD R0, R23, 0x8400 ;  /* 0x0000840017007836 */ /* 0x000fe20000000000 */
[----:B------:R-:W-:Y:S01]  /*1ade0*/  ULDC.64 UR6, c[0x0][0xa00] ;  /* 0x0002800000067ab9 */ /* 0x000fe20000000a00 */
[----:B------:R-:W-:Y:S01]  /*1adf0*/  BSSY B6, `(.L_x_1839) ;  /* 0x0000022000067945 */ /* 0x000fe20003800000 */
[----:B------:R-:W-:Y:S01]  /*1ae00*/  BAR.SYNC.DEFER_BLOCKING 0x8, 0x200 ;  /* 0x0208000000007b1d */ /* 0x000fe20000010000 */
[----:B------:R-:W-:-:S02]  /*1ae10*/  ISETP.NE.U32.AND P0, PT, RZ, UR6, PT ;  /* 0x00000006ff007c0c */ /* 0x000fc4000bf05070 */
[----:B------:R-:W-:Y:S02]  /*1ae20*/  LOP3.LUT P1, RZ, R0, 0x3ff, RZ, 0xc0, !PT ;  /* 0x000003ff00ff7812 */ /* 0x000fe4000782c0ff */
[----:B------:R-:W-:Y:S02]  /*1ae30*/  ISETP.NE.AND.EX P0, PT, RZ, UR7, PT, P0 ;  /* 0x00000007ff007c0c */ /* 0x000fe4000bf05300 */
[----:B-----5:R-:W-:-:S05]  /*1ae40*/  SHF.R.S32.HI R2, RZ, 0x1f, R4 ;  /* 0x0000001fff027819 */ /* 0x020fca0000011404 */
[----:B------:R-:W-:-:S04]  /*1ae50*/  IMAD R2, R2, UR4, RZ ;  /* 0x0000000402027c24 */ /* 0x000fc8000f8e02ff */
[C---:B------:R-:W-:Y:S01]  /*1ae60*/  IMAD R0, R4.reuse, UR5, R2 ;  /* 0x0000000504007c24 */ /* 0x040fe2000f8e0202 */
[----:B------:R-:W-:Y:S01]  /*1ae70*/  SHF.R.S32.HI R2, RZ, 0x1f, R19 ;  /* 0x0000001fff027819 */ /* 0x000fe20000011413 */
[----:B0-----:R-:W-:-:S03]  /*1ae80*/  IMAD.WIDE.U32 R4, R4, UR4, RZ ;  /* 0x0000000404047c25 */ /* 0x001fc6000f8e00ff */
[----:B------:R-:W-:Y:S01]  /*1ae90*/  SEL R2, R2, RZ, !P0 ;  /* 0x000000ff02027207 */ /* 0x000fe20004000000 */
[----:B-1----:R-:W-:Y:S01]  /*1aea0*/  IMAD.IADD R3, R5, 0x1, R0 ;  /* 0x0000000105037824 */ /* 0x002fe200078e0200 */
[----:B------:R-:W-:Y:S01]  /*1aeb0*/  SEL R0, R19, RZ, !P0 ;  /* 0x000000ff13007207 */ /* 0x000fe20004000000 */
[----:B------:R0:W-:Y:S04]  /*1aec0*/  STL.64 [R1+0x30], R4 ;  /* 0x0000300401007387 */ /* 0x0001e80000100a00 */
[----:B------:R0:W-:Y:S04]  /*1aed0*/  STL [R1+0x38], R3 ;  /* 0x0000380301007387 */ /* 0x0001e80000100800 */
[----:B------:R0:W-:Y:S04]  /*1aee0*/  STL [R1+0x2c], R0 ;  /* 0x00002c0001007387 */ /* 0x0001e80000100800 */
[----:B------:R0:W-:Y:S01]  /*1aef0*/  STL [R1+0x3c], R2 ;  /* 0x00003c0201007387 */ /* 0x0001e20000100800 */
[----:B------:R-:W-:Y:S05]  /*1af00*/  @!P1 BRA `(.L_x_1840) ;  /* 0x0000000000409947 */ /* 0x000fea0003800000 */
[----:B0-----:R-:W-:Y:S01]  /*1af10*/  MOV R2, 0x0 ;  /* 0x0000000000027802 */ /* 0x001fe20000000f00 */
        /* <DEDUP_REMOVED lines=15> */
.L_x_1840:
[----:B------:R-:W-:Y:S05]  /*1b010*/  BSYNC B6 ;  /* 0x0000000000067941 */ /* 0x000fea0003800000 */
.L_x_1839:
[----:B------:R-:W2:Y:S01]  /*1b020*/  LDL.LU R21, [R1+0x38] ;  /* 0x0000380001157983 */ /* 0x000ea20000300800 */
[----:B------:R-:W-:Y:S01]  /*1b030*/  ULDC.64 UR4, c[0x0][0x2d8] ;  /* 0x0000b60000047ab9 */ /* 0x000fe20000000a00 */
[----:B------:R-:W1:Y:S01]  /*1b040*/  LDC R10, c[0x0][0x448] ;  /* 0x00011200ff0a7b82 */ /* 0x000e620000000800 */
[----:B------:R-:W-:Y:S01]  /*1b050*/  ULDC.64 UR6, c[0x0][0x2c8] ;  /* 0x0000b20000067ab9 */ /* 0x000fe20000000a00 */
[----:B0-----:R-:W2:Y:S01]  /*1b060*/  LDL.LU.64 R2, [R1+0x30] ;  /* 0x0000300001027983 */ /* 0x001ea20000300a00 */
[----:B------:R-:W-:-:S03]  /*1b070*/  ULDC.64 UR8, c[0x0][0x280] ;  /* 0x0000a00000087ab9 */ /* 0x000fc60000000a00 */
[----:B------:R-:W3:Y:S04]  /*1b080*/  LDL R20, [R1+0xc] ;  /* 0x00000c0001147983 */ /* 0x000ee80000100800 */
[----:B------:R-:W4:Y:S04]  /*1b090*/  LDL.LU R6, [R1+0x3c] ;  /* 0x00003c0001067983 */ /* 0x000f280000300800 */
[----:B------:R-:W4:Y:S01]  /*1b0a0*/  LDL.LU R5, [R1+0x2c] ;  /* 0x00002c0001057983 */ /* 0x000f220000300800 */
[----:B-1----:R-:W-:-:S13]  /*1b0b0*/  ISETP.NE.AND P1, PT, R10, 0x1, PT ;  /* 0x000000010a00780c */ /* 0x002fda0003f25270 */
        /* <DEDUP_REMOVED lines=14> */
[----:B------:R-:W-:Y:S02]  /*1b1a0*/  IMAD.MOV.U32 R4, RZ, RZ, R2 ;  /* 0x000000ffff047224 */ /* 0x000fe400078e0002 */
[----:B------:R-:W-:Y:S02]  /*1b1b0*/  IMAD.IADD R5, R3, 0x1, R0 ;  /* 0x0000000103057824 */ /* 0x000fe400078e0200 */
[----:B--2---:R-:W-:Y:S01]  /*1b1c0*/  IMAD.SHL.U32 R21, R21, 0x10, RZ ;  /* 0x0000001015157824 */ /* 0x004fe200078e00ff */
[----:B---3--:R-:W-:-:S04]  /*1b1d0*/  LOP3.LUT R20, R20, 0x7f, RZ, 0xc0, !PT ;  /* 0x0000007f14147812 */ /* 0x008fc800078ec0ff */
[----:B------:R-:W-:Y:S02]  /*1b1e0*/  LOP3.LUT R21, R21, 0x70, RZ, 0xc0, !PT ;  /* 0x0000007015157812 */ /* 0x000fe400078ec0ff */
[----:B------:R-:W-:-:S04]  /*1b1f0*/  SHF.R.U32.HI R20, RZ, 0x3, R20 ;  /* 0x00000003ff147819 */ /* 0x000fc80000011614 */
[----:B------:R-:W-:-:S05]  /*1b200*/  LOP3.LUT R20, R20, R21, RZ, 0xfc, !PT ;  /* 0x0000001514147212 */ /* 0x000fca00078efcff */
[----:B------:R-:W-:Y:S02]  /*1b210*/  IMAD.IADD R6, R20, 0x1, R28 ;  /* 0x0000000114067824 */ /* 0x000fe400078e021c */
[----:B------:R2:W5:Y:S02]  /*1b220*/  LDL R20, [R1+0x28] ;  /* 0x0000280001147983 */ /* 0x0005640000100800 */
[----:B0-----:R-:W-:Y:S01]  /*1b230*/  @P1 IMAD.HI.U32 R0, R6, R7, RZ ;  /* 0x0000000706001227 */ /* 0x001fe200078e00ff */
[----:B------:R-:W0:Y:S03]  /*1b240*/  S2R R11, SR_TID.X ;  /* 0x00000000000b7919 */ /* 0x000e260000002100 */
[----:B------:R-:W-:Y:S01]  /*1b250*/  IMAD.MOV.U32 R2, RZ, RZ, R6 ;  /* 0x000000ffff027224 */ /* 0x000fe200078e0006 */
[----:B-1----:R-:W-:-:S04]  /*1b260*/  @P1 SHF.R.U32.HI R2, RZ, R8, R0 ;  /* 0x00000008ff021219 */ /* 0x002fc80000011600 */
[--C-:B------:R-:W-:Y:S01]  /*1b270*/  SHF.R.S32.HI R0, RZ, 0x1f, R2.reuse ;  /* 0x0000001fff007819 */ /* 0x100fe20000011402 */
[----:B------:R-:W-:-:S04]  /*1b280*/  IMAD.MOV R7, RZ, RZ, -R2 ;  /* 0x000000ffff077224 */ /* 0x000fc800078e0a02 */
[----:B------:R-:W-:-:S04]  /*1b290*/  IMAD R0, R0, UR4, RZ ;  /* 0x0000000400007c24 */ /* 0x000fc8000f8e02ff */
[C---:B------:R-:W-:Y:S02]  /*1b2a0*/  IMAD R0, R2.reuse, UR5, R0 ;  /* 0x0000000502007c24 */ /* 0x040fe4000f8e0200 */
[----:B------:R-:W-:-:S04]  /*1b2b0*/  IMAD.WIDE.U32 R2, R2, UR4, R4 ;  /* 0x0000000402027c25 */ /* 0x000fc8000f8e0004 */
[----:B------:R-:W-:Y:S02]  /*1b2c0*/  IMAD.IADD R3, R3, 0x1, R0 ;  /* 0x0000000103037824 */ /* 0x000fe400078e0200 */
[----:B------:R-:W-:-:S04]  /*1b2d0*/  IMAD R0, R10, R7, R6 ;  /* 0x000000070a007224 */ /* 0x000fc800078e0206 */
[----:B------:R-:W-:Y:S01]  /*1b2e0*/  IMAD.WIDE.U32 R8, R0, UR6, R2 ;  /* 0x0000000600087c25 */ /* 0x000fe2000f8e0002 */
[----:B------:R-:W-:-:S03]  /*1b2f0*/  SHF.R.S32.HI R7, RZ, 0x1f, R0 ;  /* 0x0000001fff077819 */ /* 0x000fc60000011400 */
[----:B------:R-:W-:Y:S01]  /*1b300*/  VIADD R3, R6, 0x80 ;  /* 0x0000008006037836 */ /* 0x000fe20000000000 */
[----:B------:R-:W-:Y:S01]  /*1b310*/  LEA R2, P0, R8, UR8, 0x1 ;  /* 0x0000000808027c11 */ /* 0x000fe2000f8008ff */
[----:B------:R-:W-:Y:S02]  /*1b320*/  IMAD R7, R7, UR6, RZ ;  /* 0x0000000607077c24 */ /* 0x000fe4000f8e02ff */
[----:B------:R-:W-:Y:S02]  /*1b330*/  IMAD.MOV.U32 R6, RZ, RZ, R3 ;  /* 0x000000ffff067224 */ /* 0x000fe400078e0003 */
[----:B------:R-:W-:Y:S02]  /*1b340*/  IMAD R0, R0, UR7, R7 ;  /* 0x0000000700007c24 */ /* 0x000fe4000f8e0207 */
[----:B------:R-:W1:Y:S01]  /*1b350*/  @P1 LDC R7, c[0x0][0x44c] ;  /* 0x00011300ff071b82 */ /* 0x000e620000000800 */
[C---:B0-----:R-:W-:Y:S01]  /*1b360*/  IMAD.SHL.U32 R21, R11.reuse, 0x8, RZ ;  /* 0x000000080b157824 */ /* 0x041fe200078e00ff */
[----:B------:R-:W-:Y:S01]  /*1b370*/  LOP3.LUT R11, R11, 0x7f, RZ, 0xc0, !PT ;  /* 0x0000007f0b0b7812 */ /* 0x000fe200078ec0ff */
[----:B------:R-:W-:-:S03]  /*1b380*/  IMAD.IADD R0, R9, 0x1, R0 ;  /* 0x0000000109007824 */ /* 0x000fc600078e0200 */
[----:B------:R-:W-:Y:S02]  /*1b390*/  LOP3.LUT R21, R21, 0x38, RZ, 0xc0, !PT ;  /* 0x0000003815157812 */ /* 0x000fe400078ec0ff */
[----:B------:R-:W-:Y:S02]  /*1b3a0*/  LEA.HI.X R0, R8, UR9, R0, 0x1, P0 ;  /* 0x0000000908007c11 */ /* 0x000fe400080f0c00 */
[----:B------:R-:W0:Y:S01]  /*1b3b0*/  @P1 LDC R8, c[0x0][0x450] ;  /* 0x00011400ff081b82 */ /* 0x000e220000000800 */
        /* <DEDUP_REMOVED lines=13> */
[----:B------:R-:W-:Y:S02]  /*1b490*/  IMAD R8, R8, UR6, RZ ;  /* 0x0000000608087c24 */ /* 0x000fe4000f8e02ff */
[----:B------:R-:W-:Y:S02]  /*1b4a0*/  IMAD.IADD R5, R5, 0x1, R7 ;  /* 0x0000000105057824 */ /* 0x000fe400078e0207 */
[----:B------:R-:W-:-:S02]  /*1b4b0*/  IMAD R8, R3, UR7, R8 ;  /* 0x0000000703087c24 */ /* 0x000fc4000f8e0208 */
[----:B------:R-:W-:-:S04]  /*1b4c0*/  IMAD.WIDE.U32 R6, R3, UR6, R4 ;  /* 0x0000000603067c25 */ /* 0x000fc8000f8e0004 */
[----:B------:R-:W-:Y:S01]  /*1b4d0*/  IMAD.IADD R4, R7, 0x1, R8 ;  /* 0x0000000107047824 */ /* 0x000fe200078e0208 */
[----:B------:R-:W-:-:S04]  /*1b4e0*/  LEA R5, P1, R6, UR8, 0x1 ;  /* 0x0000000806057c11 */ /* 0x000fc8000f8208ff */
[----:B------:R-:W-:Y:S01]  /*1b4f0*/  LEA.HI.X R4, R6, UR9, R4, 0x1, P1 ;  /* 0x0000000906047c11 */ /* 0x000fe200088f0c04 */
[----:B--2---:R-:W-:Y:S08]  /*1b500*/  BRA.DIV UR4, `(.L_x_1841) ;  /* 0x0000005a04387947 */ /* 0x004ff0000b800000 */
[----:B------:R-:W2:Y:S01]  /*1b510*/  LDL.LU R6, [R1+0x8] ;  /* 0x0000080001067983 */ /* 0x000ea20000300800 */
[----:B------:R-:W-:-:S03]  /*1b520*/  IMAD.IADD R28, R9, 0x1, R28 ;  /* 0x00000001091c7824 */ /* 0x000fc600078e021c */
[----:B------:R-:W-:Y:S04]  /*1b530*/  SHFL.IDX PT, R7, R0, RZ, 0x181f ;  /* 0x00181fff00077589 */ /* 0x000fe800000e0000 */
[----:B------:R-:W-:Y:S01]  /*1b540*/  SHFL.IDX PT, R8, R4, RZ, 0x181f ;  /* 0x00181fff04087589 */ /* 0x000fe200000e0000 */
[----:B--2---:R-:W-:-:S03]  /*1b550*/  IMAD R3, R6, R10, RZ ;  /* 0x0000000a06037224 */ /* 0x004fc600078e02ff */
[----:B------:R-:W0:Y:S02]  /*1b560*/  SHFL.IDX PT, R6, R2, RZ, 0x181f ;  /* 0x00181fff02067589 */ /* 0x000e2400000e0000 */
[----:B------:R-:W-:-:S13]  /*1b570*/  ISETP.GE.AND P1, PT, R28, R3, PT ;  /* 0x000000031c00720c */ /* 0x000fda0003f26270 */
[----:B0-----:R-:W-:-:S05]  /*1b580*/  @!P1 LEA R6, P2, R21, R6, 0x1 ;  /* 0x0000000615069211 */ /* 0x001fca00078408ff */
[----:B------:R-:W-:-:S05]  /*1b590*/  @!P1 IMAD.X R7, RZ, RZ, R7, P2 ;  /* 0x000000ffff079224 */ /* 0x000fca00010e0607 */
        /* <DEDUP_REMOVED lines=69> */
[----:B------:R-:W-:-:S04]  /*1b9f0*/  @!P3 IMAD.X R0, RZ, RZ, R0, P2 ;  /* 0x000000ffff00b224 */ /* 0x000fc800010e0600 */
[----:B------:R-:W-:Y:S02]  /*1ba00*/  @!P3 IMAD.MOV.U32 R7, RZ, RZ, R0 ;  /* 0x000000ffff07b224 */ /* 0x000fe400078e0000 */
[----:B------:R-:W-:Y:S01]  /*1ba10*/  VIADD R0, R28, 0x90 ;  /* 0x000000901c007836 */ /* 0x000fe20000000000 */
[----:B0-----:R-:W-:Y:S02]  /*1ba20*/  @!P1 LEA R2, P2, R21, R2, 0x1 ;  /* 0x0000000215029211 */ /* 0x001fe400078408ff */
[----:B------:R0:W-:Y:S03]  /*1ba30*/  @!P3 LDGSTS.E.BYPASS.LTC128B.128 [R20+0xbc00], desc[UR42][R6.64], !P0 ;  /* 0x0bc000000614bfae */ /* 0x0001e6000c101d6a */
[----:B0-----:R-:W-:-:S04]  /*1ba40*/  @!P1 IMAD.X R6, RZ, RZ, R8, P2 ;  /* 0x000000ffff069224 */ /* 0x001fc800010e0608 */
[----:B------:R-:W-:Y:S02]  /*1ba50*/  @!P1 IMAD.MOV.U32 R7, RZ, RZ, R6 ;  /* 0x000000ffff079224 */ /* 0x000fe400078e0006 */
        /* <DEDUP_REMOVED lines=16> */
[----:B------:R-:W-:-:S04]  /*1bb60*/  @!P1 IMAD.X R0, RZ, RZ, R0, P2 ;  /* 0x000000ffff009224 */ /* 0x000fc800010e0600 */
[----:B------:R-:W-:-:S05]  /*1bb70*/  @!P1 IMAD.MOV.U32 R7, RZ, RZ, R0 ;  /* 0x000000ffff079224 */ /* 0x000fca00078e0000 */
[----:B------:R0:W-:Y:S02]  /*1bb80*/  @!P1 LDGSTS.E.BYPASS.LTC128B.128 [R20+0xd400], desc[UR42][R6.64], !P0 ;  /* 0x0d40000006149fae */ /* 0x0001e4000c101d6a */
.L_x_2013:
        /* <DEDUP_REMOVED lines=10> */
.L_x_1842:
        /* <DEDUP_REMOVED lines=18> */
.L_x_2014:
[----:B------:R-:W-:Y:S05]  /*1bd50*/  BSYNC B0 ;  /* 0x0000000000007941 */ /* 0x000fea0003800000 */
.L_x_1843:
[----:B------:R-:W0:Y:S04]  /*1bd60*/  LDL.LU R3, [R1+0x40] ;  /* 0x0000400001037983 */ /* 0x000e280000300800 */
[----:B------:R-:W2:Y:S01]  /*1bd70*/  LDL R2, [R1+0x1c] ;  /* 0x00001c0001027983 */ /* 0x000ea20000100800 */
[----:B------:R-:W-:Y:S01]  /*1bd80*/  BSSY B0, `(.L_x_1845) ;  /* 0x000010e000007945 */ /* 0x000fe20003800000 */
[----:B0-----:R-:W-:-:S05]  /*1bd90*/  VIADD R7, R3, 0xfffffffe ;  /* 0xfffffffe03077836 */ /* 0x001fca0000000000 */
[----:B--2---:R-:W-:-:S13]  /*1bda0*/  ISETP.GE.AND P0, PT, R7, R2, PT ;  /* 0x000000020700720c */ /* 0x004fda0003f06270 */
[----:B------:R-:W-:Y:S05]  /*1bdb0*/  @!P0 BRA `(.L_x_1846) ;  /* 0x0000001000288947 */ /* 0x000fea0003800000 */
[----:B------:R-:W0:Y:S01]  /*1bdc0*/  S2R R2, SR_TID.X ;  /* 0x0000000000027919 */ /* 0x000e220000002100 */
[----:B------:R-:W-:Y:S01]  /*1bdd0*/  ULDC UR4, c[0x0][0x2f4] ;  /* 0x0000bd0000047ab9 */ /* 0x000fe20000000800 */
[----:B------:R-:W-:Y:S01]  /*1bde0*/  IMAD.MOV.U32 R6, RZ, RZ, R25 ;  /* 0x000000ffff067224 */ /* 0x000fe200078e0019 */
[----:B------:R2:W-:Y:S01]  /*1bdf0*/  STL [R1+0x8], R26 ;  /* 0x0000081a01007387 */ /* 0x0005e20000100800 */
[----:B------:R-:W-:Y:S02]  /*1be00*/  IMAD.MOV.U32 R20, RZ, RZ, R29 ;  /* 0x000000ffff147224 */ /* 0x000fe400078e001d */
[----:B0-----:R-:W-:-:S05]  /*1be10*/  IMAD.SHL.U32 R2, R2, 0x8, RZ ;  /* 0x0000000802027824 */ /* 0x001fca00078e00ff */
[----:B------:R-:W-:-:S04]  /*1be20*/  LOP3.LUT R2, R2, 0x38, RZ, 0xc0, !PT ;  /* 0x0000003802027812 */ /* 0x000fc800078ec0ff */
[----:B--2---:R-:W-:-:S13]  /*1be30*/  ISETP.GE.AND P1, PT, R2, UR4, PT ;  /* 0x0000000402007c0c */ /* 0x004fda000bf26270 */
.L_x_1859:
        /* <DEDUP_REMOVED lines=41> */
.L_x_1847:
[----:B------:R-:W-:Y:S01]  /*1c0d0*/  IMAD R5, R25, 0x8, R23 ;  /* 0x0000000819057824 */ /* 0x000fe200078e0217 */
[----:B------:R-:W-:Y:S01]  /*1c0e0*/  SHF.L.U32 R2, R29, 0x1f, RZ ;  /* 0x0000001f1d027819 */ /* 0x000fe200000006ff */
[----:B------:R-:W-:Y:S03]  /*1c0f0*/  BSSY B1, `(.L_x_1848) ;  /* 0x0000003000017945 */ /* 0x000fe60003800000 */
[----:B------:R-:W0:Y:S02]  /*1c100*/  SYNCS.PHASECHK.TRANS64.TRYWAIT P0, [R5+URZ+0x16840], R2 ;  /* 0x01684002050075a7 */ /* 0x000e24000800017f */
[----:B0-----:R-:W-:Y:S05]  /*1c110*/  @!P0 BRA `(.L_x_1849) ;  /* 0x0000005c00288947 */ /* 0x001fea0003800000 */
.L_x_2015:
[----:B------:R-:W-:Y:S05]  /*1c120*/  BSYNC B1 ;  /* 0x0000000000017941 */ /* 0x000fea0003800000 */
.L_x_1848:
[----:B------:R-:W2:Y:S01]  /*1c130*/  LDL R9, [R1+0xc] ;  /* 0x00000c0001097983 */ /* 0x000ea20000100800 */
[----:B------:R-:W-:Y:S01]  /*1c140*/  SHF.R.S32.HI R21, RZ, 0x1f, R0 ;  /* 0x0000001fff157819 */ /* 0x000fe20000011400 */
[----:B------:R-:W-:Y:S01]  /*1c150*/  ULDC.64 UR4, c[0x0][0x300] ;  /* 0x0000c00000047ab9 */ /* 0x000fe20000000a00 */
[----:B------:R-:W-:Y:S01]  /*1c160*/  LOP3.LUT P2, RZ, R22, 0x1, RZ, 0xc0, !PT ;  /* 0x0000000116ff7812 */ /* 0x000fe2000784c0ff */
[----:B------:R-:W1:Y:S01]  /*1c170*/  S2R R8, SR_TID.X ;  /* 0x0000000000087919 */ /* 0x000e620000002100 */
        /* <DEDUP_REMOVED lines=10> */
[----:B------:R-:W-:-:S04]  /*1c220*/  IMAD.WIDE.U32 R2, R18, UR4, R2 ;  /* 0x0000000412027c25 */ /* 0x000fc8000f8e0002 */
[----:B--2---:R-:W-:Y:S01]  /*1c230*/  IMAD R7, R9, UR4, RZ ;  /* 0x0000000409077c24 */ /* 0x004fe2000f8e02ff */
[----:B-1----:R-:W-:-:S03]  /*1c240*/  LOP3.LUT R9, R8, 0x7f, RZ, 0xc0, !PT ;  /* 0x0000007f08097812 */ /* 0x002fc600078ec0ff */
[----:B------:R-:W-:Y:S01]  /*1c250*/  IMAD R7, R18, UR5, R7 ;  /* 0x0000000512077c24 */ /* 0x000fe2000f8e0207 */
[----:B------:R-:W-:Y:S01]  /*1c260*/  ULDC.64 UR4, c[0x0][0x2e8] ;  /* 0x0000ba0000047ab9 */ /* 0x000fe20000000a00 */
[----:B------:R-:W-:Y:S02]  /*1c270*/  IMAD.SHL.U32 R11, R9, 0x8, RZ ;  /* 0x00000008090b7824 */ /* 0x000fe400078e00ff */
[----:B------:R-:W-:Y:S02]  /*1c280*/  IMAD.SHL.U32 R9, R8, 0x8, RZ ;  /* 0x0000000808097824 */ /* 0x000fe400078e00ff */
[----:B------:R-:W-:-:S03]  /*1c290*/  IMAD.IADD R7, R7, 0x1, R3 ;  /* 0x0000000107077824 */ /* 0x000fc600078e0203 */
[----:B------:R-:W-:-:S04]  /*1c2a0*/  LOP3.LUT R9, R9, 0x1f8, RZ, 0xc0, !PT ;  /* 0x000001f809097812 */ /* 0x000fc800078ec0ff */
[----:B------:R-:W-:Y:S02]  /*1c2b0*/  LOP3.LUT R9, R9, 0x38, R8, 0x78, !PT ;  /* 0x0000003809097812 */ /* 0x000fe400078e7808 */
        /* <DEDUP_REMOVED lines=49> */
.L_x_2033:
        /* <DEDUP_REMOVED lines=8> */
.L_x_1851:
        /* <DEDUP_REMOVED lines=11> */
.L_x_1852:
[----:B------:R1:W-:Y:S01]  /*1c700*/  SYNCS.ARRIVE.TRANS64.A1T0 RZ, [R5+URZ+0x16830], RZ ;  /* 0x016830ff05ff79a7 */ /* 0x0003e2000810003f */
[----:B------:R-:W-:Y:S05]  /*1c710*/  @!P3 BRA `(.L_x_1853) ;  /* 0x000000000004b947 */ /* 0x000fea0003800000 */
[----:B------:R-:W-:Y:S01]  /*1c720*/  BPT.TRAP 0x1 ;  /* 0x000000040000795c */ /* 0x000fe20000300000 */
.L_x_1853:
[----:B------:R-:W-:Y:S01]  /*1c730*/  SHF.L.U32 R2, R20, 0x1f, RZ ;  /* 0x0000001f14027819 */ /* 0x000fe200000006ff */
[----:B-1----:R-:W-:Y:S01]  /*1c740*/  IMAD R5, R6, 0x8, R23 ;  /* 0x0000000806057824 */ /* 0x002fe200078e0217 */
[----:B------:R-:W-:Y:S03]  /*1c750*/  BSSY B1, `(.L_x_1854) ;  /* 0x0000003000017945 */ /* 0x000fe60003800000 */
[----:B------:R-:W1:Y:S02]  /*1c760*/  SYNCS.PHASECHK.TRANS64.TRYWAIT P0, [R5+URZ+0x16860], R2 ;  /* 0x01686002050075a7 */ /* 0x000e64000800017f */
[----:B-1----:R-:W-:Y:S05]  /*1c770*/  @!P0 BRA `(.L_x_1855) ;  /* 0x0000005c00e08947 */ /* 0x002fea0003800000 */
.L_x_2034:
[----:B------:R-:W-:Y:S05]  /*1c780*/  BSYNC B1 ;  /* 0x0000000000017941 */ /* 0x000fea0003800000 */
.L_x_1854:
[----:B------:R-:W2:Y:S04]  /*1c790*/  LDL R11, [R1+0x18] ;  /* 0x00001800010b7983 */ /* 0x000ea80000100800 */
[----:B0-----:R-:W2:Y:S01]  /*1c7a0*/  LDL.LU R8, [R1+0x8] ;  /* 0x0000080001087983 */ /* 0x001ea20000300800 */
[----:B------:R-:W0:Y:S01]  /*1c7b0*/  S2R R12, SR_TID.X ;  /* 0x00000000000c7919 */ /* 0x000e220000002100 */
[----:B------:R-:W-:Y:S01]  /*1c7c0*/  UMOV UR4, 0xffffffff ;  /* 0xffffffff00047882 */ /* 0x000fe20000000000 */
[C---:B0-----:R-:W-:Y:S01]  /*1c7d0*/  IMAD.SHL.U32 R9, R12.reuse, 0x8, RZ ;  /* 0x000000080c097824 */ /* 0x041fe200078e00ff */
[----:B------:R-:W-:-:S04]  /*1c7e0*/  LOP3.LUT R3, R12, 0x7f, RZ, 0xc0, !PT ;  /* 0x0000007f0c037812 */ /* 0x000fc800078ec0ff */
[----:B------:R-:W-:Y:S01]  /*1c7f0*/  LOP3.LUT R9, R9, 0x1f8, RZ, 0xc0, !PT ;  /* 0x000001f809097812 */ /* 0x000fe200078ec0ff */
[----:B------:R-:W-:-:S03]  /*1c800*/  IMAD.SHL.U32 R10, R3, 0x8, RZ ;  /* 0x00000008030a7824 */ /* 0x000fc600078e00ff */
        /* <DEDUP_REMOVED lines=53> */
.L_x_2052:
        /* <DEDUP_REMOVED lines=28> */
.L_x_1857:
        /* <DEDUP_REMOVED lines=12> */
.L_x_1858:
[----:B------:R-:W2:Y:S01]  /*1cde0*/  LDL R0, [R1+0x1c] ;  /* 0x00001c0001007983 */ /* 0x000ea20000100800 */
[----:B------:R0:W-:Y:S01]  /*1cdf0*/  SYNCS.ARRIVE.TRANS64.A1T0 RZ, [R5+URZ+0x16850], RZ ;  /* 0x016850ff05ff79a7 */ /* 0x0001e2000810003f */
[C---:B------:R-:W-:Y:S02]  /*1ce00*/  VIADD R7, R26.reuse, 0xffffffff ;  /* 0xffffffff1a077836 */ /* 0x040fe40000000000 */
[----:B------:R0:W-:Y:S01]  /*1ce10*/  STL [R1+0x8], R26 ;  /* 0x0000081a01007387 */ /* 0x0001e20000100800 */
[----:B------:R-:W-:Y:S02]  /*1ce20*/  IMAD.MOV.U32 R6, RZ, RZ, R25 ;  /* 0x000000ffff067224 */ /* 0x000fe400078e0019 */
[----:B------:R-:W-:Y:S01]  /*1ce30*/  IMAD.MOV.U32 R20, RZ, RZ, R29 ;  /* 0x000000ffff147224 */ /* 0x000fe200078e001d */
[----:B--2---:R-:W-:-:S13]  /*1ce40*/  ISETP.GT.AND P0, PT, R26, R0, PT ;  /* 0x000000001a00720c */ /* 0x004fda0003f04270 */
[----:B0-----:R-:W-:Y:S05]  /*1ce50*/  @P0 BRA `(.L_x_1859) ;  /* 0xffffffec00f80947 */ /* 0x001fea000383ffff */
.L_x_1846:
[----:B------:R-:W-:Y:S05]  /*1ce60*/  BSYNC B0 ;  /* 0x0000000000007941 */ /* 0x000fea0003800000 */
.L_x_1845:
[----:B-1----:R-:W0:Y:S01]  /*1ce70*/  S2R R0, SR_TID.X ;  /* 0x0000000000007919 */ /* 0x002e220000002100 */
        /* <DEDUP_REMOVED lines=16> */
.L_x_1861:
[----:B------:R-:W-:Y:S05]  /*1cf80*/  BSYNC B0 ;  /* 0x0000000000007941 */ /* 0x000fea0003800000 */
.L_x_1860:
[----:B------:R-:W-:-:S05]  /*1cf90*/  IMAD.U32 R0, RZ, RZ, UR38 ;  /* 0x00000026ff007e24 */ /* 0x000fca000f8e00ff */
[----:B------:R-:W-:-:S13]  /*1cfa0*/  ISETP.NE.AND P0, PT, R0, 0x3, PT ;  /* 0x000000030000780c */ /* 0x000fda0003f05270 */
[----:B------:R-:W-:Y:S05]  /*1cfb0*/  @!P0 BRA `(.L_x_1862) ;  /* 0x0000000000048947 */ /* 0x000fea0003800000 */
[----:B------:R-:W-:Y:S01]  /*1cfc0*/  BPT.TRAP 0x1 ;  /* 0x000000040000795c */ /* 0x000fe20000300000 */
.L_x_1862:
[----:B------:R-:W2:Y:S01]  /*1cfd0*/  LDL.LU R2, [R1+0x18] ;  /* 0x0000180001027983 */ /* 0x000ea20000300800 */
[----:B------:R-:W-:Y:S01]  /*1cfe0*/  IMAD R0, R25, 0x8, R23 ;  /* 0x0000000819007824 */ /* 0x000fe200078e0217 */
[----:B------:R-:W-:Y:S01]  /*1cff0*/  SHF.L.U32 R3, R29, 0x1f, RZ ;  /* 0x0000001f1d037819 */ /* 0x000fe200000006ff */
[----:B------:R-:W-:Y:S03]  /*1d000*/  BSSY B0, `(.L_x_1863) ;  /* 0x0000004000007945 */ /* 0x000fe60003800000 */
[----:B------:R-:W0:Y:S01]  /*1d010*/  SYNCS.PHASECHK.TRANS64.TRYWAIT P0, [R0+URZ+0x16860], R3 ;  /* 0x01686003000075a7 */ /* 0x000e22000800017f */
[----:B--2---:R-:W-:Y:S01]  /*1d020*/  IMAD R6, R26, -0x80, R2 ;  /* 0xffffff801a067824 */ /* 0x004fe200078e0202 */
[----:B0-----:R-:W-:Y:S06]  /*1d030*/  @!P0 BRA `(.L_x_1864) ;  /* 0x00000060000c8947 */ /* 0x001fec0003800000 */
.L_x_2053:
[----:B------:R-:W-:Y:S05]  /*1d040*/  BSYNC B0 ;  /* 0x0000000000007941 */ /* 0x000fea0003800000 */
.L_x_1863:
        /* <DEDUP_REMOVED lines=13> */
[----:B------:R-:W-:Y:S02]  /*1d120*/  IMAD.IADD R6, R6, 0x1, -R5 ;  /* 0x0000000106067824 */ /* 0x000fe400078e0a05 */
[----:B------:R-:W-:Y:S01]  /*1d130*/  IMAD R4, R25, 0x2000, R2 ;  /* 0x0000200019047824 */ /* 0x000fe200078e0202 */
        /* <DEDUP_REMOVED lines=45> */
[----:B0-----:R-:W-:-:S05]  /*1d410*/  IMAD.X R3, RZ, RZ, R3, P2 ;  /* 0x000000ffff037224 */ /* 0x001fca00010e0603 */
[----:B-1----:R2:W-:Y:S02]  /*1d420*/  LDGSTS.E.BYPASS.LTC128B.128 [R4+0x3400], desc[UR42][R2.64], !P1 ;  /* 0x0340000002047fae */ /* 0x0025e4000c901d6a */
.L_x_2071:
        /* <DEDUP_REMOVED lines=9> */
.L_x_1866:
        /* <DEDUP_REMOVED lines=11> */
.L_x_1867:
[----:B------:R-:W-:Y:S01]  /*1d570*/  VIADD R25, R25, 0x1 ;  /* 0x0000000119197836 */ /* 0x000fe20000000000 */
[----:B------:R0:W-:Y:S04]  /*1d580*/  SYNCS.ARRIVE.TRANS64.A1T0 RZ, [R0+URZ+0x16850], RZ ;  /* 0x016850ff00ff79a7 */ /* 0x0001e8000810003f */
[----:B------:R-:W-:-:S04]  /*1d590*/  ISETP.NE.AND P0, PT, R25, 0x2, PT ;  /* 0x000000021900780c */ /* 0x000fc80003f05270 */
[----:B0-----:R-:W-:Y:S02]  /*1d5a0*/  SEL R0, RZ, 0x1, P0 ;  /* 0x00000001ff007807 */ /* 0x001fe40000000000 */
[----:B------:R-:W-:Y:S02]  /*1d5b0*/  SEL R25, R25, RZ, P0 ;  /* 0x000000ff19197207 */ /* 0x000fe40000000000 */
[----:B------:R-:W-:-:S07]  /*1d5c0*/  LOP3.LUT R29, R29, R0, RZ, 0x3c, !PT ;  /* 0x000000001d1d7212 */ /* 0x000fce00078e3cff */
.L_x_1826:
[----:B------:R-:W-:Y:S05]  /*1d5d0*/  BSYNC B7 ;  /* 0x0000000000077941 */ /* 0x000fea0003800000 */
.L_x_1824:
[----:B------:R-:W-:-:S13]  /*1d5e0*/  LOP3.LUT P0, RZ, R22, 0x4, RZ, 0xc0, !PT ;  /* 0x0000000416ff7812 */ /* 0x000fda000780c0ff */
[----:B------:R-:W-:Y:S05]  /*1d5f0*/  @!P0 BRA `(.L_x_1868) ;  /* 0x0000000000248947 */ /* 0x000fea0003800000 */
[----:B------:R-:W-:Y:S05]  /*1d600*/  WARPSYNC.ALL ;  /* 0x0000000000007948 */ /* 0x000fea0003800000 */
[----:B------:R-:W3:Y:S08]  /*1d610*/  S2UR UR5, SR_CgaCtaId ;  /* 0x00000000000579c3 */ /* 0x000ef00000008800 */
[----:B------:R-:W-:Y:S06]  /*1d620*/  BAR.SYNC.DEFER_BLOCKING 0x5, 0x200 ;  /* 0x0148000000007b1d */ /* 0x000fec0000010000 */
[----:B------:R-:W-:-:S02]  /*1d630*/  UMOV UR4, 0x400 ;  /* 0x0000040000047882 */ /* 0x000fc40000000000 */
[----:B---3--:R-:W-:-:S06]  /*1d640*/  ULEA UR4, UR5, UR4, 0x18 ;  /* 0x0000000405047291 */ /* 0x008fcc000f8ec03f */
[----:B------:R-:W-:-:S05]  /*1d650*/  IMAD.U32 R23, RZ, RZ, UR4 ;  /* 0x00000004ff177e24 */ /* 0x000fca000f8e00ff */
[----:B------:R3:W4:Y:S01]  /*1d660*/  LDS.128 R16, [R23+0x168d0] ;  /* 0x0168d00017107984 */ /* 0x0007220000000c00 */
[----:B------:R-:W-:Y:S06]  /*1d670*/  BAR.ARV 0x4, 0x200 ;  /* 0x0108000000007b1d */ /* 0x000fec0000002000 */
[----:B------:R-:W-:Y:S05]  /*1d680*/  BRA `(.L_x_1869) ;  /* 0x0000000800cc7947 */ /* 0x000fea0003800000 */
.L_x_1868:
        /* <DEDUP_REMOVED lines=10> */
[----:B------:R0:W3:Y:S01]  /*1d730*/  @!P1 LDG.E R3, desc[UR42][R2.64] ;  /* 0x0000002a02039981 */ /* 0x0000e2000c1e1900 */
[C---:B------:R-:W-:Y:S02]  /*1d740*/  ISETP.GE.U32.AND P2, PT, R7.reuse, 0x2, PT ;  /* 0x000000020700780c */ /* 0x040fe40003f46070 */
[C---:B------:R-:W-:Y:S01]  /*1d750*/  ISETP.GE.U32.AND P3, PT, R7.reuse, 0x4, PT ;  /* 0x000000040700780c */ /* 0x040fe20003f66070 */
[----:B------:R-:W-:Y:S01]  /*1d760*/  SHFL.IDX PT, R0, R16, RZ, 0x1f ;  /* 0x00001fff10007589 */ /* 0x000fe200000e0000 */
[C---:B------:R-:W-:Y:S02]  /*1d770*/  ISETP.GE.U32.AND P4, PT, R7.reuse, 0x8, PT ;  /* 0x000000080700780c */ /* 0x040fe40003f86070 */
[C---:B------:R-:W-:Y:S01]  /*1d780*/  ISETP.GE.U32.AND P5, PT, R7.reuse, 0x10, PT ;  /* 0x000000100700780c */ /* 0x040fe20003fa6070 */
[----:B------:R-:W-:Y:S01]  /*1d790*/  SHFL.IDX PT, R16, R16, 0x1, 0x1f ;  /* 0x00201f0010107f89 */ /* 0x000fe200000e0000 */
[----:B0-----:R-:W-:Y:S02]  /*1d7a0*/  IMAD.MOV.U32 R2, RZ, RZ, RZ ;  /* 0x000000ffff027224 */ /* 0x001fe400078e00ff */
[----:B---3--:R-:W-:Y:S01]  /*1d7b0*/  @!P1 IMAD.MOV.U32 R2, RZ, RZ, R3 ;  /* 0x000000ffff029224 */ /* 0x008fe200078e0003 */
[----:B------:R-:W-:-:S04]  /*1d7c0*/  ISETP.NE.AND P1, PT, R7, RZ, PT ;  /* 0x000000ff0700720c */ /* 0x000fc80003f25270 */
[----:B------:R-:W0:Y:S02]  /*1d7d0*/  SHFL.UP PT, R14, R2, 0x1, RZ ;  /* 0x04200000020e7989 */ /* 0x000e2400000e00ff */
[----:B0-----:R-:W-:-:S05]  /*1d7e0*/  SEL R5, R14, RZ, P1 ;  /* 0x000000ff0e057207 */ /* 0x001fca0000800000 */
[----:B------:R-:W-:-:S05]  /*1d7f0*/  IMAD.IADD R4, R2, 0x1, R5 ;  /* 0x0000000102047824 */ /* 0x000fca00078e0205 */
[----:B------:R-:W0:Y:S02]  /*1d800*/  SHFL.UP PT, R14, R4, 0x2, RZ ;  /* 0x04400000040e7989 */ /* 0x000e2400000e00ff */
[----:B0-----:R-:W-:-:S05]  /*1d810*/  SEL R5, R14, RZ, P2 ;  /* 0x000000ff0e057207 */ /* 0x001fca0001000000 */
[----:B------:R-:W-:-:S05]  /*1d820*/  IMAD.IADD R5, R4, 0x1, R5 ;  /* 0x0000000104057824 */ /* 0x000fca00078e0205 */
[----:B------:R-:W2:Y:S02]  /*1d830*/  SHFL.UP PT, R14, R5, 0x4, RZ ;  /* 0x04800000050e7989 */ /* 0x000ea400000e00ff */
[----:B--2---:R-:W-:-:S05]  /*1d840*/  SEL R6, R14, RZ, P3 ;  /* 0x000000ff0e067207 */ /* 0x004fca0001800000 */
[----:B------:R-:W-:-:S05]  /*1d850*/  IMAD.IADD R6, R5, 0x1, R6 ;  /* 0x0000000105067824 */ /* 0x000fca00078e0206 */
[----:B------:R-:W0:Y:S02]  /*1d860*/  SHFL.UP PT, R14, R6, 0x8, RZ ;  /* 0x05000000060e7989 */ /* 0x000e2400000e00ff */
[----:B0-----:R-:W-:-:S05]  /*1d870*/  SEL R3, R14, RZ, P4 ;  /* 0x000000ff0e037207 */ /* 0x001fca0002000000 */
[----:B------:R-:W-:-:S05]  /*1d880*/  IMAD.IADD R4, R6, 0x1, R3 ;  /* 0x0000000106047824 */ /* 0x000fca00078e0203 */
[----:B------:R-:W0:Y:S02]  /*1d890*/  SHFL.UP PT, R14, R4, 0x10, RZ ;  /* 0x06000000040e7989 */ /* 0x000e2400000e00ff */
[----:B0-----:R-:W-:-:S05]  /*1d8a0*/  SEL R3, R14, RZ, P5 ;  /* 0x000000ff0e037207 */ /* 0x001fca0002800000 */
[----:B------:R-:W-:-:S05]  /*1d8b0*/  IMAD.IADD R3, R4, 0x1, R3 ;  /* 0x0000000104037824 */ /* 0x000fca00078e0203 */
[----:B------:R0:W2:Y:S02]  /*1d8c0*/  SHFL.IDX PT, R14, R3, 0x1f, 0x1f ;  /* 0x03e01f00030e7f89 */ /* 0x0000a400000e0000 */
.L_x_2081:
[----:B------:R-:W-:Y:S02]  /*1d8d0*/  ULDC UR4, c[0x0][0xc38] ;  /* 0x00030e0000047ab9 */ /* 0x000fe40000000800 */
[----:B------:R-:W-:-:S04]  /*1d8e0*/  IMAD.U32 R4, RZ, RZ, UR4 ;  /* 0x00000004ff047e24 */ /* 0x000fc8000f8e00ff */
[----:B--2---:R-:W-:-:S04]  /*1d8f0*/  IMAD R5, R14, R4, RZ ;  /* 0x000000040e057224 */ /* 0x004fc800078e02ff */
[----:B------:R-:W-:-:S05]  /*1d900*/  IMAD.IADD R16, R16, 0x1, R5 ;  /* 0x0000000110107824 */ /* 0x000fca00078e0205 */
[----:B------:R-:W-:-:S13]  /*1d910*/  ISETP.GT.AND P6, PT, R16, R0, PT ;  /* 0x000000001000720c */ /* 0x000fda0003fc4270 */
[----:B------:R-:W-:Y:S05]  /*1d920*/  @P6 BRA `(.L_x_1871) ;  /* 0x00000000009c6947 */ /* 0x000fea0003800000 */
.L_x_1876:
[----:B------:R-:W2:Y:S01]  /*1d930*/  LDC R4, c[0x0][0xc3c] ;  /* 0x00030f00ff047b82 */ /* 0x000ea20000000800 */
[----:B------:R-:W-:-:S05]  /*1d940*/  VIADD R19, R19, 0x1f ;  /* 0x0000001f13137836 */ /* 0x000fca0000000000 */
[----:B--2---:R-:W-:-:S13]  /*1d950*/  ISETP.GE.AND P6, PT, R19, R4, PT ;  /* 0x000000041300720c */ /* 0x004fda0003fc6270 */
[----:B------:R-:W-:Y:S05]  /*1d960*/  @P6 BRA `(.L_x_1872) ;  /* 0x0000000400d06947 */ /* 0x000fea0003800000 */
[----:B------:R-:W2:Y:S01]  /*1d970*/  S2R R2, SR_TID.X ;  /* 0x0000000000027919 */ /* 0x000ea20000002100 */
[----:B------:R-:W-:Y:S01]  /*1d980*/  BSSY B0, `(.L_x_1873) ;  /* 0x0000009000007945 */ /* 0x000fe20003800000 */
[----:B--2---:R-:W-:-:S05]  /*1d990*/  LOP3.LUT R2, R2, 0x1f, RZ, 0xc0, !PT ;  /* 0x0000001f02027812 */ /* 0x004fca00078ec0ff */
[----:B------:R-:W-:Y:S02]  /*1d9a0*/  IMAD.IADD R5, R19, 0x1, R2 ;  /* 0x0000000113057824 */ /* 0x000fe400078e0202 */
[----:B------:R-:W-:-:S03]  /*1d9b0*/  IMAD.MOV.U32 R2, RZ, RZ, RZ ;  /* 0x000000ffff027224 */ /* 0x000fc600078e00ff */
[----:B------:R-:W-:-:S13]  /*1d9c0*/  ISETP.GE.OR P6, PT, R5, R4, !P0 ;  /* 0x000000040500720c */ /* 0x000fda00047c6670 */
[----:B------:R-:W-:Y:S05]  /*1d9d0*/  @P6 BRA `(.L_x_1874) ;  /* 0x00000000000c6947 */ /* 0x000fea0003800000 */
[----:B0-----:R-:W0:Y:S02]  /*1d9e0*/  LDC.64 R2, c[0x0][0xc80] ;  /* 0x00032000ff027b82 */ /* 0x001e240000000a00 */
[----:B0-----:R-:W-:-:S06]  /*1d9f0*/  IMAD.WIDE R2, R5, 0x4, R2 ;  /* 0x0000000405027825 */ /* 0x001fcc00078e0202 */
[----:B------:R2:W5:Y:S02]  /*1da00*/  LDG.E R2, desc[UR42][R2.64] ;  /* 0x0000002a02027981 */ /* 0x000564000c1e1900 */
.L_x_1874:
[----:B------:R-:W-:Y:S05]  /*1da10*/  BSYNC B0 ;  /* 0x0000000000007941 */ /* 0x000fea0003800000 */
.L_x_1873:
[----:B------:R-:W-:-:S03]  /*1da20*/  UMOV UR4, 0xffffffff ;  /* 0xffffffff00047882 */ /* 0x000fc60000000000 */
[----:B------:R-:W-:Y:S05]  /*1da30*/  BRA.DIV UR4, `(.L_x_1875) ;  /* 0x0000006204f07947 */ /* 0x000fea000b800000 */
[----:B-----5:R-:W3:Y:S02]  /*1da40*/  SHFL.UP PT, R14, R2, 0x1, RZ ;  /* 0x04200000020e7989 */ /* 0x020ee400000e00ff */
[----:B---3--:R-:W-:-:S05]  /*1da50*/  SEL R13, R14, RZ, P1 ;  /* 0x000000ff0e0d7207 */ /* 0x008fca0000800000 */
[----:B------:R-:W-:-:S05]  /*1da60*/  IMAD.IADD R13, R2, 0x1, R13 ;  /* 0x00000001020d7824 */ /* 0x000fca00078e020d */
[----:B------:R-:W3:Y:S02]  /*1da70*/  SHFL.UP PT, R14, R13, 0x2, RZ ;  /* 0x044000000d0e7989 */ /* 0x000ee400000e00ff */
[----:B---3--:R-:W-:-:S05]  /*1da80*/  SEL R14, R14, RZ, P2 ;  /* 0x000000ff0e0e7207 */ /* 0x008fca0001000000 */
[----:B0-2---:R-:W-:-:S05]  /*1da90*/  IMAD.IADD R3, R13, 0x1, R14 ;  /* 0x000000010d037824 */ /* 0x005fca00078e020e */
        /* <DEDUP_REMOVED lines=10> */
.L_x_2089:
[----:B------:R-:W-:Y:S02]  /*1db40*/  ULDC UR4, c[0x0][0xc38] ;  /* 0x00030e0000047ab9 */ /* 0x000fe40000000800 */
[----:B------:R-:W-:-:S04]  /*1db50*/  IMAD.U32 R4, RZ, RZ, UR4 ;  /* 0x00000004ff047e24 */ /* 0x000fc8000f8e00ff */
[----:B--2---:R-:W-:-:S04]  /*1db60*/  IMAD R5, R14, R4, RZ ;  /* 0x000000040e057224 */ /* 0x004fc800078e02ff */
[----:B------:R-:W-:-:S05]  /*1db70*/  IMAD.IADD R16, R5, 0x1, R16 ;  /* 0x0000000105107824 */ /* 0x000fca00078e0210 */
[----:B------:R-:W-:-:S13]  /*1db80*/  ISETP.GT.AND P6, PT, R16, R0, PT ;  /* 0x000000001000720c */ /* 0x000fda0003fc4270 */
[----:B------:R-:W-:Y:S05]  /*1db90*/  @!P6 BRA `(.L_x_1876) ;  /* 0xfffffffc0064e947 */ /* 0x000fea000383ffff */
.L_x_1871:
        /* <DEDUP_REMOVED lines=8> */
.L_x_2093:
[----:B------:R-:W-:Y:S01]  /*1dc20*/  ISETP.NE.AND P0, PT, R6, RZ, PT ;  /* 0x000000ff0600720c */ /* 0x000fe20003f05270 */
[----:B------:R-:W-:-:S12]  /*1dc30*/  IMAD.MOV.U32 R6, RZ, RZ, RZ ;  /* 0x000000ffff067224 */ /* 0x000fd800078e00ff */
[----:B------:R-:W-:Y:S05]  /*1dc40*/  @!P0 BRA `(.L_x_1878) ;  /* 0x0000000000108947 */ /* 0x000fea0003800000 */
[----:B------:R-:W-:Y:S01]  /*1dc50*/  UMOV UR4, 0xffffffff ;  /* 0xffffffff00047882 */ /* 0x000fe20000000000 */
[----:B-1----:R-:W-:Y:S02]  /*1dc60*/  VIADD R12, R5, 0xffffffff ;  /* 0xffffffff050c7836 */ /* 0x002fe40000000000 */
[----:B------:R-:W-:Y:S05]  /*1dc70*/  BRA.DIV UR4, `(.L_x_1879) ;  /* 0x0000006604647947 */ /* 0x000fea000b800000 */
[----:B------:R4:W1:Y:S02]  /*1dc80*/  SHFL.IDX PT, R6, R3, R12, 0x1f ;  /* 0x00001f0c03067589 */ /* 0x00086400000e0000 */
.L_x_1878:
[----:B0-2-4-:R-:W0:Y:S01]  /*1dc90*/  LDC.64 R2, c[0x0][0xc90] ;  /* 0x00032400ff027b82 */ /* 0x015e220000000a00 */
[----:B------:R-:W-:-:S04]  /*1dca0*/  IMAD.IADD R19, R5, 0x1, R19 ;  /* 0x0000000105137824 */ /* 0x000fc800078e0213 */
[----:B0-----:R-:W-:-:S05]  /*1dcb0*/  IMAD.WIDE R2, R19, 0x4, R2 ;  /* 0x0000000413027825 */ /* 0x001fca00078e0202 */
[----:B------:R0:W3:Y:S01]  /*1dcc0*/  LDG.E R7, desc[UR42][R2.64] ;  /* 0x0000002a02077981 */ /* 0x0000e2000c1e1900 */
[----:B-1----:R-:W-:-:S04]  /*1dcd0*/  IMAD R16, R6, R4, R16 ;  /* 0x0000000406107224 */ /* 0x002fc800078e0210 */
[----:B------:R-:W-:Y:S02]  /*1dce0*/  IMAD.IADD R0, R0, 0x1, -R16 ;  /* 0x0000000100007824 */ /* 0x000fe400078e0a10 */
[----:B0-----:R-:W-:Y:S02]  /*1dcf0*/  IMAD.MOV.U32 R2, RZ, RZ, RZ ;  /* 0x000000ffff027224 */ /* 0x001fe400078e00ff */
[----:B---3--:R-:W-:-:S05]  /*1dd00*/  IMAD R5, R17, R7, RZ ;  /* 0x0000000711057224 */ /* 0x008fca00078e02ff */
[-C--:B------:R-:W-:Y:S02]  /*1dd10*/  IABS R8, R5.reuse ;  /* 0x0000000500087213 */ /* 0x080fe40000000000 */
[----:B------:R-:W-:Y:S02]  /*1dd20*/  IABS R6, R5 ;  /* 0x0000000500067213 */ /* 0x000fe40000000000 */
[----:B------:R-:W0:Y:S03]  /*1dd30*/  I2F.RP R9, R8 ;  /* 0x0000000800097306 */ /* 0x000e260000209400 */
[----:B------:R-:W-:-:S05]  /*1dd40*/  IMAD.MOV R6, RZ, RZ, -R6 ;  /* 0x000000ffff067224 */ /* 0x000fca00078e0a06 */
[----:B0-----:R-:W0:Y:S02]  /*1dd50*/  MUFU.RCP R9, R9 ;  /* 0x0000000900097308 */ /* 0x001e240000001000 */
[----:B0-----:R-:W-:-:S06]  /*1dd60*/  VIADD R10, R9, 0xffffffe ;  /* 0x0ffffffe090a7836 */ /* 0x001fcc0000000000 */
[----:B------:R-:W0:Y:S02]  /*1dd70*/  F2I.FTZ.U32.TRUNC.NTZ R3, R10 ;  /* 0x0000000a00037305 */ /* 0x000e24000021f000 */
        /* <DEDUP_REMOVED lines=21> */
[----:B------:R-:W-:-:S04]  /*1ded0*/  VIADDMNMX R4, R3, R4, R7, PT ;  /* 0x0000000403047246 */ /* 0x000fc80003800107 */
[----:B------:R-:W-:-:S04]  /*1dee0*/  IABS R7, R4 ;  /* 0x0000000400077213 */ /* 0x000fc80000000000 */
[----:B------:R-:W0:Y:S08]  /*1def0*/  I2F.RP R8, R7 ;  /* 0x0000000700087306 */ /* 0x000e300000209400 */
[----:B0-----:R-:W0:Y:S02]  /*1df00*/  MUFU.RCP R8, R8 ;  /* 0x0000000800087308 */ /* 0x001e240000001000 */
[----:B0-----:R-:W-:-:S06]  /*1df10*/  VIADD R3, R8, 0xffffffe ;  /* 0x0ffffffe08037836 */ /* 0x001fcc0000000000 */
[----:B------:R-:W0:Y:S02]  /*1df20*/  F2I.FTZ.U32.TRUNC.NTZ R3, R3 ;  /* 0x0000000300037305 */ /* 0x000e24000021f000 */
[----:B0-----:R-:W-:-:S04]  /*1df30*/  IMAD.MOV R0, RZ, RZ, -R3 ;  /* 0x000000ffff007224 */ /* 0x001fc800078e0a03 */
[----:B------:R-:W-:Y:S01]  /*1df40*/  IMAD R9, R0, R7, RZ ;  /* 0x0000000700097224 */ /* 0x000fe200078e02ff */
[----:B------:R-:W-:-:S03]  /*1df50*/  IABS R0, R4 ;  /* 0x0000000400007213 */ /* 0x000fc60000000000 */
[----:B------:R-:W-:Y:S01]  /*1df60*/  IMAD.HI.U32 R2, R3, R9, R2 ;  /* 0x0000000903027227 */ /* 0x000fe200078e0002 */
[----:B------:R-:W-:-:S03]  /*1df70*/  IABS R9, R5 ;  /* 0x0000000500097213 */ /* 0x000fc60000000000 */
        /* <DEDUP_REMOVED lines=8> */
[C---:B------:R-:W-:Y:S01]  /*1e000*/  LOP3.LUT R0, R5.reuse, R4, RZ, 0x3c, !PT ;  /* 0x0000000405007212 */ /* 0x040fe200078e3cff */
[----:B------:R-:W-:-:S03]  /*1e010*/  IMAD.IADD R5, R5, 0x1, R6 ;  /* 0x0000000105057824 */ /* 0x000fc600078e0206 */
[----:B------:R-:W-:-:S07]  /*1e020*/  ISETP.GE.AND P2, PT, R0, RZ, PT ;  /* 0x000000ff0000720c */ /* 0x000fce0003f46270 */
[----:B------:R-:W-:-:S06]  /*1e030*/  @P0 VIADD R2, R2, 0x1 ;  /* 0x0000000102020836 */ /* 0x000fcc0000000000 */
[----:B------:R-:W-:Y:S01]  /*1e040*/  @!P2 IMAD.MOV R2, RZ, RZ, -R2 ;  /* 0x000000ffff02a224 */ /* 0x000fe200078e0a02 */
[----:B------:R-:W-:Y:S01]  /*1e050*/  @!P1 LOP3.LUT R2, RZ, R4, RZ, 0x33, !PT ;  /* 0x00000004ff029212 */ /* 0x000fe200078e33ff */
[----:B------:R-:W-:-:S04]  /*1e060*/  IMAD.MOV R4, RZ, RZ, -R4 ;  /* 0x000000ffff047224 */ /* 0x000fc800078e0a04 */
[----:B------:R-:W-:Y:S01]  /*1e070*/  IMAD R18, R2, R4, R5 ;  /* 0x0000000402127224 */ /* 0x000fe200078e0205 */
[----:B------:R-:W-:-:S05]  /*1e080*/  LOP3.LUT R2, RZ, R2, RZ, 0x33, !PT ;  /* 0x00000002ff027212 */ /* 0x000fca00078e33ff */
[----:B------:R-:W-:Y:S01]  /*1e090*/  IMAD.IADD R17, R17, 0x1, R2 ;  /* 0x0000000111117824 */ /* 0x000fe200078e0202 */
[----:B------:R-:W-:Y:S06]  /*1e0a0*/  BRA `(.L_x_1880) ;  /* 0x00000000001c7947 */ /* 0x000fec0003800000 */
.L_x_1872:
[----:B------:R-:W-:Y:S01]  /*1e0b0*/  UMOV UR4, URZ ;  /* 0x0000003f00047c82 */ /* 0x000fe20008000000 */
[----:B------:R-:W-:Y:S01]  /*1e0c0*/  UMOV UR5, URZ ;  /* 0x0000003f00057c82 */ /* 0x000fe20008000000 */
[----:B------:R-:W-:Y:S01]  /*1e0d0*/  ULDC UR6, c[0x0][0xc3c] ;  /* 0x00030f0000067ab9 */ /* 0x000fe20000000800 */
[----:B------:R-:W-:Y:S02]  /*1e0e0*/  IMAD.MOV.U32 R16, RZ, RZ, R0 ;  /* 0x000000ffff107224 */ /* 0x000fe400078e0000 */
[----:B------:R-:W-:Y:S02]  /*1e0f0*/  IMAD.U32 R17, RZ, RZ, UR4 ;  /* 0x00000004ff117e24 */ /* 0x000fe4000f8e00ff */
[----:B------:R-:W-:Y:S02]  /*1e100*/  IMAD.U32 R18, RZ, RZ, UR5 ;  /* 0x00000005ff127e24 */ /* 0x000fe4000f8e00ff */
[----:B------:R-:W-:-:S07]  /*1e110*/  IMAD.U32 R19, RZ, RZ, UR6 ;  /* 0x00000006ff137e24 */ /* 0x000fce000f8e00ff */
.L_x_1880:
[----:B------:R-:W2:Y:S01]  /*1e120*/  S2R R0, SR_TID.X ;  /* 0x0000000000007919 */ /* 0x000ea20000002100 */
[----:B------:R-:W-:Y:S05]  /*1e130*/  WARPSYNC.ALL ;  /* 0x0000000000007948 */ /* 0x000fea0003800000 */
[----:B------:R-:W-:Y:S01]  /*1e140*/  BAR.SYNC.DEFER_BLOCKING 0x4, 0x200 ;  /* 0x0108000000007b1d */ /* 0x000fe20000010000 */
[----:B--2---:R-:W-:-:S04]  /*1e150*/  LOP3.LUT R0, R0, 0x1f, RZ, 0xc0, !PT ;  /* 0x0000001f00007812 */ /* 0x004fc800078ec0ff */
[----:B------:R-:W-:-:S13]  /*1e160*/  ISETP.NE.AND P0, PT, R0, RZ, PT ;  /* 0x000000ff0000720c */ /* 0x000fda0003f05270 */
[----:B0-----:R-:W0:Y:S01]  /*1e170*/  @!P0 S2R R3, SR_CgaCtaId ;  /* 0x0000000000038919 */ /* 0x001e220000008800 */
[----:B------:R-:W-:-:S04]  /*1e180*/  @!P0 MOV R0, 0x400 ;  /* 0x0000040000008802 */ /* 0x000fc80000000f00 */
[----:B0-----:R-:W-:-:S05]  /*1e190*/  @!P0 LEA R23, R3, R0, 0x18 ;  /* 0x0000000003178211 */ /* 0x001fca00078ec0ff */
[----:B------:R0:W-:Y:S01]  /*1e1a0*/  @!P0 STS.128 [R23+0x168d0], R16 ;  /* 0x0168d01017008388 */ /* 0x0001e20000000c00 */
[----:B------:R-:W-:Y:S06]  /*1e1b0*/  BAR.ARV 0x5, 0x200 ;  /* 0x0148000000007b1d */ /* 0x000fec0000002000 */
.L_x_1869:
[----:B------:R-:W-:Y:S02]  /*1e1c0*/  ULDC UR4, c[0x0][0xc3c] ;  /* 0x00030f0000047ab9 */ /* 0x000fe40000000800 */
[----:B----4-:R-:W-:-:S13]  /*1e1d0*/  ISETP.GE.AND P0, PT, R19, UR4, PT ;  /* 0x0000000413007c0c */ /* 0x010fda000bf06270 */
[----:B------:R-:W-:Y:S05]  /*1e1e0*/  @!P0 BRA `(.L_x_1881) ;  /* 0xffffff9c009c8947 */ /* 0x000fea000383ffff */
[----:B------:R-:W-:Y:S05]  /*1e1f0*/  BSYNC B8 ;  /* 0x0000000000087941 */ /* 0x000fea0003800000 */
.L_x_1772:
[----:B0-----:R-:W4:Y:S01]  /*1e200*/  LDL.LU R0, [R1+0x44] ;  /* 0x0000440001007983 */ /* 0x001f220000300800 */
[----:B------:R-:W-:Y:S01]  /*1e210*/  BSSY B0, `(.L_x_1882) ;  /* 0x000000b000007945 */ /* 0x000fe20003800000 */
[----:B------:R-:W0:Y:S01]  /*1e220*/  S2R R5, SR_CgaCtaId ;  /* 0x0000000000057919 */ /* 0x000e220000008800 */
[----:B----4-:R-:W-:-:S05]  /*1e230*/  VIADD R0, R0, 0x1 ;  /* 0x0000000100007836 */ /* 0x010fca0000000000 */
        /* <DEDUP_REMOVED lines=8> */
.L_x_2096:
[----:B------:R-:W-:Y:S05]  /*1e2c0*/  BSYNC B0 ;  /* 0x0000000000007941 */ /* 0x000fea0003800000 */
.L_x_1882:
[----:B------:R-:W-:-:S03]  /*1e2d0*/  UMOV UR4, 0xffffffff ;  /* 0xffffffff00047882 */ /* 0x000fc60000000000 */
[----:B------:R-:W-:Y:S05]  /*1e2e0*/  BRA.DIV UR4, `(.L_x_1884) ;  /* 0x0000006204047947 */ /* 0x000fea000b800000 */
[----:B0-----:R-:W0:Y:S02]  /*1e2f0*/  S2R R0, SR_TID.X ;  /* 0x0000000000007919 */ /* 0x001e240000002100 */
[----:B0-----:R-:W-:-:S04]  /*1e300*/  SHF.R.U32.HI R0, RZ, 0x5, R0 ;  /* 0x00000005ff007819 */ /* 0x001fc80000011600 */
[----:B------:R-:W-:-:S05]  /*1e310*/  LOP3.LUT R0, R0, 0x3, RZ, 0xc0, !PT ;  /* 0x0000000300007812 */ /* 0x000fca00078ec0ff */
[----:B------:R0:W4:Y:S02]  /*1e320*/  SHFL.IDX PT, R14, R0, RZ, 0x1f ;  /* 0x00001fff000e7589 */ /* 0x00012400000e0000 */
.L_x_2099:
[----:B----4-:R-:W-:-:S13]  /*1e330*/  ISETP.NE.AND P0, PT, R14, RZ, PT ;  /* 0x000000ff0e00720c */ /* 0x010fda0003f05270 */
[----:B------:R-:W-:Y:S05]  /*1e340*/  @P0 BRA `(.L_x_1556) ;  /* 0x0000000000880947 */ /* 0x000fea0003800000 */
[----:B------:R-:W-:-:S03]  /*1e350*/  UMOV UR4, 0xffffffff ;  /* 0xffffffff00047882 */ /* 0x000fc60000000000 */
[----:B------:R-:W-:Y:S05]  /*1e360*/  BRA.DIV UR4, `(.L_x_1885) ;  /* 0x0000006204187947 */ /* 0x000fea000b800000 */
[----:B------:R-:W-:-:S13]  /*1e370*/  ELECT P6, URZ, PT ;  /* 0x00000000003f782f */ /* 0x000fda00038c0000 */
.L_x_2102:
[----:B------:R-:W-:Y:S05]  /*1e380*/  @!P6 BRA `(.L_x_1556) ;  /* 0x000000000078e947 */ /* 0x000fea0003800000 */
[----:B------:R-:W-:-:S06]  /*1e390*/  ULOP3.LUT UR4, UR37, 0x2, URZ, 0xfc, !UPT ;  /* 0x0000000225047892 */ /* 0x000fcc000f8efc3f */
[----:B0-----:R-:W-:-:S05]  /*1e3a0*/  IMAD.U32 R0, RZ, RZ, UR4 ;  /* 0x00000004ff007e24 */ /* 0x001fca000f8e00ff */
[----:B------:R-:W-:-:S13]  /*1e3b0*/  ISETP.NE.AND P0, PT, R0, 0x3, PT ;  /* 0x000000030000780c */ /* 0x000fda0003f05270 */
[----:B------:R-:W-:Y:S05]  /*1e3c0*/  @!P0 BRA `(.L_x_1886) ;  /* 0x0000000000048947 */ /* 0x000fea0003800000 */
[----:B------:R-:W-:Y:S01]  /*1e3d0*/  BPT.TRAP 0x1 ;  /* 0x000000040000795c */ /* 0x000fe20000300000 */
.L_x_1886:
[----:B------:R-:W-:Y:S01]  /*1e3e0*/  IMAD R3, R25, 0x8, R5 ;  /* 0x0000000819037824 */ /* 0x000fe200078e0205 */
[----:B------:R-:W-:Y:S01]  /*1e3f0*/  SHF.L.U32 R2, R29, 0x1f, RZ ;  /* 0x0000001f1d027819 */ /* 0x000fe200000006ff */
[----:B------:R-:W-:-:S03]  /*1e400*/  VIADD R25, R25, 0x1 ;  /* 0x0000000119197836 */ /* 0x000fc60000000000 */
[----:B------:R-:W0:Y:S02]  /*1e410*/  SYNCS.PHASECHK.TRANS64.TRYWAIT P1, [R3+URZ+0x16840], R2 ;  /* 0x01684002030075a7 */ /* 0x000e24000802017f */
[----:B------:R-:W-:-:S04]  /*1e420*/  ISETP.NE.AND P2, PT, R25, 0x2, PT ;  /* 0x000000021900780c */ /* 0x000fc80003f45270 */
[----:B------:R-:W-:Y:S01]  /*1e430*/  SEL R0, RZ, 0x1, P2 ;  /* 0x00000001ff007807 */ /* 0x000fe20001000000 */
[----:B0-----:R-:W-:Y:S08]  /*1e440*/  @!P1 BRA `(.L_x_1887) ;  /* 0x0000006000009947 */ /* 0x001ff00003800000 */
.L_x_2103:
[----:B------:R-:W-:Y:S02]  /*1e450*/  SEL R25, R25, RZ, P2 ;  /* 0x000000ff19197207 */ /* 0x000fe40001000000 */
[----:B------:R-:W-:Y:S01]  /*1e460*/  LOP3.LUT R0, R29, R0, RZ, 0x3c, !PT ;  /* 0x000000001d007212 */ /* 0x000fe200078e3cff */
[----:B------:R-:W-:Y:S06]  /*1e470*/  @!P0 BRA `(.L_x_1888) ;  /* 0x0000000000048947 */ /* 0x000fec0003800000 */
[----:B------:R-:W-:Y:S01]  /*1e480*/  BPT.TRAP 0x1 ;  /* 0x000000040000795c */ /* 0x000fe20000300000 */
.L_x_1888:
[----:B------:R-:W-:Y:S01]  /*1e490*/  IMAD R25, R25, 0x8, R5 ;  /* 0x0000000819197824 */ /* 0x000fe200078e0205 */
[----:B------:R-:W-:-:S04]  /*1e4a0*/  SHF.L.U32 R0, R0, 0x1f, RZ ;  /* 0x0000001f00007819 */ /* 0x000fc800000006ff */
[----:B------:R-:W4:Y:S02]  /*1e4b0*/  SYNCS.PHASECHK.TRANS64.TRYWAIT P1, [R25+URZ+0x16840], R0 ;  /* 0x01684000190075a7 */ /* 0x000f24000802017f */
[----:B----4-:R-:W-:Y:S05]  /*1e4c0*/  @!P1 BRA `(.L_x_1889) ;  /* 0x0000005c00f49947 */ /* 0x010fea0003800000 */
.L_x_2104:
[----:B------:R-:W-:Y:S05]  /*1e4d0*/  @!P0 BRA `(.L_x_1890) ;  /* 0x0000000000048947 */ /* 0x000fea0003800000 */
[----:B------:R-:W-:Y:S01]  /*1e4e0*/  BPT.TRAP 0x1 ;  /* 0x000000040000795c */ /* 0x000fe20000300000 */
.L_x_1890:
[----:B------:R-:W5:Y:S02]  /*1e4f0*/  SYNCS.PHASECHK.TRANS64.TRYWAIT P1, [R3+URZ+0x16860], R2 ;  /* 0x01686002030075a7 */ /* 0x000f64000802017f */
[----:B-----5:R-:W-:Y:S05]  /*1e500*/  @!P1 BRA `(.L_x_1891) ;  /* 0x0000005c00f89947 */ /* 0x020fea0003800000 */
.L_x_2105:
[----:B------:R-:W-:Y:S05]  /*1e510*/  @!P0 BRA `(.L_x_1892) ;  /* 0x0000000000048947 */ /* 0x000fea0003800000 */
[----:B------:R-:W-:Y:S01]  /*1e520*/  BPT.TRAP 0x1 ;  /* 0x000000040000795c */ /* 0x000fe20000300000 */
.L_x_1892:
[----:B------:R0:W0:Y:S02]  /*1e530*/  SYNCS.PHASECHK.TRANS64.TRYWAIT P0, [R25+URZ+0x16860], R0 ;  /* 0x01686000190075a7 */ /* 0x000024000800017f */
[----:B0-----:R-:W-:Y:S05]  /*1e540*/  @!P0 NANOSLEEP.SYNCS 0x989680 ;  /* 0x009896800000895d */ /* 0x001fea0003900000 */
[----:B------:R-:W0:Y:S02]  /*1e550*/  @!P0 SYNCS.PHASECHK.TRANS64 P0, [R25+URZ+0x16860], R0 ;  /* 0x01686000190085a7 */ /* 0x000e24000800007f */
[----:B0-----:R-:W-:Y:S05]  /*1e560*/  @!P0 BRA `(.L_x_1892) ;  /* 0xfffffffc00f08947 */ /* 0x001fea000383ffff */
.L_x_1556:
[----:B------:R-:W-:Y:S05]  /*1e570*/  BSYNC B9 ;  /* 0x0000000000097941 */ /* 0x000fea0003800000 */
.L_x_1553:
[----:B------:R-:W-:Y:S05]  /*1e580*/  EXIT ;  /* 0x000000000000794d */ /* 0x000fea0003800000 */
.L_x_1582:
[----:B0-----:R0:W1:Y:S02]  /*1e590*/  SYNCS.PHASECHK.TRANS64.TRYWAIT P6, [R70+URZ+0x16890], R78 ;  /* 0x0168904e460075a7 */ /* 0x00106400080c017f */
[----:B-1----:R-:W-:Y:S05]  /*1e5a0*/  @!P6 NANOSLEEP.SYNCS 0x989680 ;  /* 0x009896800000e95d */ /* 0x002fea0003900000 */
[----:B------:R-:W1:Y:S02]  /*1e5b0*/  @!P6 SYNCS.PHASECHK.TRANS64 P6, [R70+URZ+0x16890], R78 ;  /* 0x0168904e4600e5a7 */ /* 0x000e6400080c007f */
[----:B-1----:R-:W-:Y:S05]  /*1e5c0*/  @!P6 BRA `(.L_x_1582) ;  /* 0xfffffffc00f0e947 */ /* 0x002fea000383ffff */
[----:B------:R-:W-:Y:S05]  /*1e5d0*/  BRA `(.L_x_1893) ;  /* 0xfffffe4800287947 */ /* 0x000fea000383ffff */
.L_x_1583:
        /* <DEDUP_REMOVED lines=8> */
.L_x_1895:
[----:B------:R-:W-:Y:S05]  /*1e660*/  BSYNC B1 ;  /* 0x0000000000017941 */ /* 0x000fea0003800000 */
.L_x_1894:
        /* <DEDUP_REMOVED lines=8> */
.L_x_1896:
[----:B------:R-:W-:Y:S05]  /*1e6f0*/  BRA `(.L_x_1897) ;  /* 0xfffffe4400f47947 */ /* 0x000fea000383ffff */
.L_x_1592:
[----:B------:R-:W-:Y:S01]  /*1e700*/  BSSY B1, `(.L_x_1898) ;  /* 0x0000008000017945 */ /* 0x000fe20003800000 */
[----:B--2-4-:R-:W-:Y:S02]  /*1e710*/  IMAD.MOV.U32 R13, RZ, RZ, R85 ;  /* 0x000000ffff0d7224 */ /* 0x014fe400078e0055 */
[----:B------:R-:W-:Y:S02]  /*1e720*/  IMAD.MOV.U32 R12, RZ, RZ, 0x1 ;  /* 0x00000001ff0c7424 */ /* 0x000fe400078e00ff */
[----:B------:R-:W-:Y:S02]  /*1e730*/  IMAD.MOV.U32 R11, RZ, RZ, 0x1c1f ;  /* 0x00001c1fff0b7424 */ /* 0x000fe400078e00ff */
[----:B------:R-:W-:-:S07]  /*1e740*/  IMAD.MOV.U32 R15, RZ, RZ, -0x1 ;  /* 0xffffffffff0f7424 */ /* 0x000fce00078e00ff */
[----:B01-3--:R-:W-:Y:S05]  /*1e750*/  WARPSYNC.COLLECTIVE R15, `(.L_x_1899) ;  /* 0x000000000f087348 */ /* 0x00bfea0003c00000 */
[----:B---3--:R2:W3:Y:S02]  /*1e760*/  SHFL.IDX P6, R14, R13, R12, R11 ;  /* 0x0000000c0d0e7389 */ /* 0x0084e400000c000b */
[----:B0123--:R-:W-:Y:S01]  /*1e770*/  ENDCOLLECTIVE ;  /* 0x000000000000791b */ /* 0x00ffe20003800000 */
.L_x_1899:
[----:B------:R-:W-:Y:S05]  /*1e780*/  BSYNC B1 ;  /* 0x0000000000017941 */ /* 0x000fea0003800000 */
.L_x_1898:
        /* <DEDUP_REMOVED lines=8> */
.L_x_1900:
[----:B------:R-:W-:Y:S05]  /*1e810*/  BRA `(.L_x_1901) ;  /* 0xfffffe4c008c7947 */ /* 0x000fea000383ffff */
.L_x_1604:
[----:B-1----:R1:W2:Y:S02]  /*1e820*/  SYNCS.PHASECHK.TRANS64.TRYWAIT P4, [R70+URZ+0x16890], R78 ;  /* 0x0168904e460075a7 */ /* 0x0022a4000808017f */
[----:B--2---:R-:W-:Y:S05]  /*1e830*/  @!P4 NANOSLEEP.SYNCS 0x989680 ;  /* 0x009896800000c95d */ /* 0x004fea0003900000 */
[----:B------:R-:W2:Y:S02]  /*1e840*/  @!P4 SYNCS.PHASECHK.TRANS64 P4, [R70+URZ+0x16890], R78 ;  /* 0x0168904e4600c5a7 */ /* 0x000ea4000808007f */
[----:B--2---:R-:W-:Y:S05]  /*1e850*/  @!P4 BRA `(.L_x_1604) ;  /* 0xfffffffc00f0c947 */ /* 0x004fea000383ffff */
[----:B------:R-:W-:Y:S05]  /*1e860*/  BRA `(.L_x_1902) ;  /* 0xfffffe5800b87947 */ /* 0x000fea000383ffff */
.L_x_1605:
[----:B------:R-:W-:Y:S01]  /*1e870*/  BSSY B1, `(.L_x_1903) ;  /* 0x0000008000017945 */ /* 0x000fe20003800000 */
[----:B0-----:R-:W-:Y:S02]  /*1e880*/  IMAD.MOV.U32 R13, RZ, RZ, R85 ;  /* 0x000000ffff0d7224 */ /* 0x001fe400078e0055 */
[----:B------:R-:W-:Y:S02]  /*1e890*/  IMAD.MOV.U32 R12, RZ, RZ, RZ ;  /* 0x000000ffff0c7224 */ /* 0x000fe400078e00ff */
[----:B------:R-:W-:Y:S02]  /*1e8a0*/  IMAD.MOV.U32 R11, RZ, RZ, 0x1c1f ;  /* 0x00001c1fff0b7424 */ /* 0x000fe400078e00ff */
[----:B------:R-:W-:-:S07]  /*1e8b0*/  IMAD.MOV.U32 R15, RZ, RZ, -0x1 ;  /* 0xffffffffff0f7424 */ /* 0x000fce00078e00ff */
[----:B-1----:R-:W-:Y:S05]  /*1e8c0*/  WARPSYNC.COLLECTIVE R15, `(.L_x_1904) ;  /* 0x000000000f087348 */ /* 0x002fea0003c00000 */
[----:B------:R0:W2:Y:S02]  /*1e8d0*/  SHFL.IDX P6, R14, R13, R12, R11 ;  /* 0x0000000c0d0e7389 */ /* 0x0000a400000c000b */
[----:B012---:R-:W-:Y:S01]  /*1e8e0*/  ENDCOLLECTIVE ;  /* 0x000000000000791b */ /* 0x007fe20003800000 */
.L_x_1904:
[----:B------:R-:W-:Y:S05]  /*1e8f0*/  BSYNC B1 ;  /* 0x0000000000017941 */ /* 0x000fea0003800000 */
.L_x_1903:
        /* <DEDUP_REMOVED lines=8> */
.L_x_1905:
[----:B------:R-:W-:Y:S01]  /*1e980*/  IMAD.MOV.U32 R82, RZ, RZ, R14 ;  /* 0x000000ffff527224 */ /* 0x000fe200078e000e */
[----:B------:R-:W-:Y:S06]  /*1e990*/  BRA `(.L_x_1906) ;  /* 0xfffffe5800847947 */ /* 0x000fec000383ffff */
.L_x_1610:
[----:B------:R-:W-:Y:S01]  /*1e9a0*/  BSSY B1, `(.L_x_1907) ;  /* 0x0000008000017945 */ /* 0x000fe20003800000 */
[----:B0-----:R-:W-:Y:S02]  /*1e9b0*/  IMAD.MOV.U32 R13, RZ, RZ, R85 ;  /* 0x000000ffff0d7224 */ /* 0x001fe400078e0055 */
[----:B------:R-:W-:Y:S02]  /*1e9c0*/  IMAD.MOV.U32 R12, RZ, RZ, 0x1 ;  /* 0x00000001ff0c7424 */ /* 0x000fe400078e00ff */
[----:B------:R-:W-:Y:S02]  /*1e9d0*/  IMAD.MOV.U32 R11, RZ, RZ, 0x1c1f ;  /* 0x00001c1fff0b7424 */ /* 0x000fe400078e00ff */
[----:B------:R-:W-:-:S07]  /*1e9e0*/  IMAD.MOV.U32 R15, RZ, RZ, -0x1 ;  /* 0xffffffffff0f7424 */ /* 0x000fce00078e00ff */
[----:B-1234-:R-:W-:Y:S05]  /*1e9f0*/  WARPSYNC.COLLECTIVE R15, `(.L_x_1908) ;  /* 0x000000000f087348 */ /* 0x01efea0003c00000 */
[----:B------:R0:W0:Y:S02]  /*1ea00*/  SHFL.IDX P6, R14, R13, R12, R11 ;  /* 0x0000000c0d0e7389 */ /* 0x00002400000c000b */
[----:B01234-:R-:W-:Y:S01]  /*1ea10*/  ENDCOLLECTIVE ;  /* 0x000000000000791b */ /* 0x01ffe20003800000 */
.L_x_1908:
[----:B------:R-:W-:Y:S05]  /*1ea20*/  BSYNC B1 ;  /* 0x0000000000017941 */ /* 0x000fea0003800000 */
.L_x_1907:
        /* <DEDUP_REMOVED lines=8> */
.L_x_1909:
[----:B------:R-:W-:Y:S01]  /*1eab0*/  IMAD.MOV.U32 R84, RZ, RZ, R14 ;  /* 0x000000ffff547224 */ /* 0x000fe200078e000e */
[----:B------:R-:W-:Y:S06]  /*1eac0*/  BRA `(.L_x_1910) ;  /* 0xfffffe6000307947 */ /* 0x000fec000383ffff */
.L_x_1615:
[----:B0-----:R0:W1:Y:S02]  /*1ead0*/  SYNCS.PHASECHK.TRANS64.TRYWAIT P3, [R70+URZ+0x16890], R78 ;  /* 0x0168904e460075a7 */ /* 0x001064000806017f */
[----:B-1----:R-:W-:Y:S05]  /*1eae0*/  @!P3 NANOSLEEP.SYNCS 0x989680 ;  /* 0x009896800000b95d */ /* 0x002fea0003900000 */
[----:B------:R-:W1:Y:S02]  /*1eaf0*/  @!P3 SYNCS.PHASECHK.TRANS64 P3, [R70+URZ+0x16890], R78 ;  /* 0x0168904e4600b5a7 */ /* 0x000e64000806007f */
[----:B-1----:R-:W-:Y:S05]  /*1eb00*/  @!P3 BRA `(.L_x_1615) ;  /* 0xfffffffc00f0b947 */ /* 0x002fea000383ffff */
[----:B------:R-:W-:Y:S05]  /*1eb10*/  BRA `(.L_x_1911) ;  /* 0xfffffe6800487947 */ /* 0x000fea000383ffff */
.L_x_1616:
        /* <DEDUP_REMOVED lines=8> */
.L_x_1913:
[----:B------:R-:W-:Y:S05]  /*1eba0*/  BSYNC B1 ;  /* 0x0000000000017941 */ /* 0x000fea0003800000 */
.L_x_1912:
        /* <DEDUP_REMOVED lines=8> */
.L_x_1914:
[----:B------:R-:W-:Y:S01]  /*1ec30*/  IMAD.MOV.U32 R33, RZ, RZ, R14 ;  /* 0x000000ffff217224 */ /* 0x000fe200078e000e */
[----:B------:R-:W-:Y:S06]  /*1ec40*/  BRA `(.L_x_1915) ;  /* 0xfffffe68006c7947 */ /* 0x000fec000383ffff */
.L_x_1619:
[----:B------:R-:W-:Y:S01]  /*1ec50*/  BSSY B1, `(.L_x_1916) ;  /* 0x0000008000017945 */ /* 0x000fe20003800000 */
[----:B----4-:R-:W-:Y:S02]  /*1ec60*/  IMAD.MOV.U32 R13, RZ, RZ, R34 ;  /* 0x000000ffff0d7224 */ /* 0x010fe400078e0022 */
[----:B------:R-:W-:Y:S02]  /*1ec70*/  IMAD.MOV.U32 R12, RZ, RZ, 0x1 ;  /* 0x00000001ff0c7424 */ /* 0x000fe400078e00ff */
[----:B------:R-:W-:Y:S02]  /*1ec80*/  IMAD.MOV.U32 R11, RZ, RZ, 0x1c1f ;  /* 0x00001c1fff0b7424 */ /* 0x000fe400078e00ff */
[----:B------:R-:W-:-:S07]  /*1ec90*/  IMAD.MOV.U32 R15, RZ, RZ, -0x1 ;  /* 0xffffffffff0f7424 */ /* 0x000fce00078e00ff */
[----:B0123--:R-:W-:Y:S05]  /*1eca0*/  WARPSYNC.COLLECTIVE R15, `(.L_x_1917) ;  /* 0x000000000f087348 */ /* 0x00ffea0003c00000 */
[----:B------:R4:W0:Y:S02]  /*1ecb0*/  SHFL.IDX P6, R14, R13, R12, R11 ;  /* 0x0000000c0d0e7389 */ /* 0x00082400000c000b */
[----:B01234-:R-:W-:Y:S01]  /*1ecc0*/  ENDCOLLECTIVE ;  /* 0x000000000000791b */ /* 0x01ffe20003800000 */
.L_x_1917:
[----:B------:R-:W-:Y:S05]  /*1ecd0*/  BSYNC B1 ;  /* 0x0000000000017941 */ /* 0x000fea0003800000 */
.L_x_1916:
        /* <DEDUP_REMOVED lines=8> */
.L_x_1918:
[----:B------:R-:W-:Y:S01]  /*1ed60*/  IMAD.MOV.U32 R33, RZ, RZ, R14 ;  /* 0x000000ffff217224 */ /* 0x000fe200078e000e */
[----:B------:R-:W-:Y:S06]  /*1ed70*/  BRA `(.L_x_1919) ;  /* 0xfffffe68006c7947 */ /* 0x000fec000383ffff */
.L_x_1623:
[----:B0-----:R0:W3:Y:S02]  /*1ed80*/  SYNCS.PHASECHK.TRANS64.TRYWAIT P4, [R70+URZ+0x168b0], R78 ;  /* 0x0168b04e460075a7 */ /* 0x0010e4000808017f */
[----:B---3--:R-:W-:Y:S05]  /*1ed90*/  @!P4 NANOSLEEP.SYNCS 0x989680 ;  /* 0x009896800000c95d */ /* 0x008fea0003900000 */
[----:B------:R-:W3:Y:S02]  /*1eda0*/  @!P4 SYNCS.PHASECHK.TRANS64 P4, [R70+URZ+0x168b0], R78 ;  /* 0x0168b04e4600c5a7 */ /* 0x000ee4000808007f */
[----:B---3--:R-:W-:Y:S05]  /*1edb0*/  @!P4 BRA `(.L_x_1623) ;  /* 0xfffffffc00f0c947 */ /* 0x008fea000383ffff */
[----:B------:R-:W-:Y:S05]  /*1edc0*/  BRA `(.L_x_1920) ;  /* 0xfffffe6800e87947 */ /* 0x000fea000383ffff */
.L_x_1639:
[----:B------:R-:W0:Y:S01]  /*1edd0*/  S2R R4, SR_TID.X ;  /* 0x0000000000047919 */ /* 0x000e220000002100 */
[----:B------:R-:W-:Y:S01]  /*1ede0*/  BSSY B0, `(.L_x_1921) ;  /* 0x000000c000007945 */ /* 0x000fe20003800000 */
[----:B------:R-:W-:Y:S02]  /*1edf0*/  IMAD.MOV.U32 R12, RZ, RZ, RZ ;  /* 0x000000ffff0c7224 */ /* 0x000fe400078e00ff */
[----:B------:R-:W-:Y:S02]  /*1ee00*/  IMAD.MOV.U32 R11, RZ, RZ, 0x1f ;  /* 0x0000001fff0b7424 */ /* 0x000fe400078e00ff */
[----:B------:R-:W-:Y:S02]  /*1ee10*/  IMAD.MOV.U32 R15, RZ, RZ, -0x1 ;  /* 0xffffffffff0f7424 */ /* 0x000fe400078e00ff */
[----:B0-----:R-:W-:-:S05]  /*1ee20*/  VIADD R5, R4, 0xffffff80 ;  /* 0xffffff8004057836 */ /* 0x001fca0000000000 */
[----:B------:R-:W-:-:S04]  /*1ee30*/  SHF.R.S32.HI R4, RZ, 0x1f, R5 ;  /* 0x0000001fff047819 */ /* 0x000fc80000011405 */
[----:B------:R-:W-:-:S04]  /*1ee40*/  LEA.HI R4, R4, R5, RZ, 0x7 ;  /* 0x0000000504047211 */ /* 0x000fc800078f38ff */
[----:B------:R-:W-:-:S05]  /*1ee50*/  SHF.R.S32.HI R4, RZ, 0x7, R4 ;  /* 0x00000007ff047819 */ /* 0x000fca0000011404 */
[----:B--2---:R-:W-:-:S07]  /*1ee60*/  IMAD.MOV.U32 R13, RZ, RZ, R4 ;  /* 0x000000ffff0d7224 */ /* 0x004fce00078e0004 */
[----:B-----5:R-:W-:Y:S05]  /*1ee70*/  WARPSYNC.COLLECTIVE R15, `(.L_x_1922) ;  /* 0x000000000f087348 */ /* 0x020fea0003c00000 */
[----:B------:R0:W1:Y:S02]  /*1ee80*/  SHFL.IDX P6, R14, R13, R12, R11 ;  /* 0x0000000c0d0e7389 */ /* 0x00006400000c000b */
[----:B01---5:R-:W-:Y:S01]  /*1ee90*/  ENDCOLLECTIVE ;  /* 0x000000000000791b */ /* 0x023fe20003800000 */
.L_x_1922:
[----:B------:R-:W-:Y:S05]  /*1eea0*/  BSYNC B0 ;  /* 0x0000000000007941 */ /* 0x000fea0003800000 */
.L_x_1921:
[----:B------:R1:W-:Y:S01]  /*1eeb0*/  STL [R1+0x28], R14 ;  /* 0x0000280e01007387 */ /* 0x0003e20000100800 */
[----:B------:R-:W-:Y:S05]  /*1eec0*/  BRA `(.L_x_1923) ;  /* 0xfffffe74007c7947 */ /* 0x000fea000383ffff */
.L_x_1651:
[----:B------:R-:W-:Y:S01]  /*1eed0*/  BSSY B1, `(.L_x_1924) ;  /* 0x0000008000017945 */ /* 0x000fe20003800000 */
[----:B--2---:R-:W-:Y:S02]  /*1eee0*/  IMAD.MOV.U32 R13, RZ, RZ, R6 ;  /* 0x000000ffff0d7224 */ /* 0x004fe400078e0006 */
[----:B------:R-:W-:Y:S02]  /*1eef0*/  IMAD.MOV.U32 R12, RZ, RZ, RZ ;  /* 0x000000ffff0c7224 */ /* 0x000fe400078e00ff */
[----:B------:R-:W-:Y:S02]  /*1ef00*/  IMAD.MOV.U32 R11, RZ, RZ, 0x1c1f ;  /* 0x00001c1fff0b7424 */ /* 0x000fe400078e00ff */
[----:B------:R-:W-:-:S07]  /*1ef10*/  IMAD.MOV.U32 R15, RZ, RZ, -0x1 ;  /* 0xffffffffff0f7424 */ /* 0x000fce00078e00ff */
[----:B-1----:R-:W-:Y:S05]  /*1ef20*/  WARPSYNC.COLLECTIVE R15, `(.L_x_1925) ;  /* 0x000000000f087348 */ /* 0x002fea0003c00000 */
[----:B-1----:R0:W1:Y:S02]  /*1ef30*/  SHFL.IDX P6, R14, R13, R12, R11 ;  /* 0x0000000c0d0e7389 */ /* 0x00206400000c000b */
[----:B01----:R-:W-:Y:S01]  /*1ef40*/  ENDCOLLECTIVE ;  /* 0x000000000000791b */ /* 0x003fe20003800000 */
.L_x_1925:
[----:B------:R-:W-:Y:S05]  /*1ef50*/  BSYNC B1 ;  /* 0x0000000000017941 */ /* 0x000fea0003800000 */
.L_x_1924:
        /* <DEDUP_REMOVED lines=8> */
.L_x_1926:
[----:B------:R-:W-:Y:S02]  /*1efe0*/  IMAD.MOV.U32 R13, RZ, RZ, R8 ;  /* 0x000000ffff0d7224 */ /* 0x000fe400078e0008 */
[----:B------:R-:W-:-:S07]  /*1eff0*/  IMAD.MOV.U32 R0, RZ, RZ, R14 ;  /* 0x000000ffff007224 */ /* 0x000fce00078e000e */
[----:B------:R-:W-:Y:S05]  /*1f000*/  WARPSYNC.COLLECTIVE R15, `(.L_x_1927) ;  /* 0x000000000f087348 */ /* 0x000fea0003c00000 */
[----:B------:R0:W1:Y:S02]  /*1f010*/  SHFL.IDX P6, R14, R13, R12, R11 ;  /* 0x0000000c0d0e7389 */ /* 0x00006400000c000b */
[----:B01----:R-:W-:Y:S01]  /*1f020*/  ENDCOLLECTIVE ;  /* 0x000000000000791b */ /* 0x003fe20003800000 */
.L_x_1927:
[----:B------:R-:W-:Y:S02]  /*1f030*/  IMAD.MOV.U32 R13, RZ, RZ, R7 ;  /* 0x000000ffff0d7224 */ /* 0x000fe400078e0007 */
[----:B------:R-:W-:-:S07]  /*1f040*/  IMAD.MOV.U32 R5, RZ, RZ, R14 ;  /* 0x000000ffff057224 */ /* 0x000fce00078e000e */
[----:B------:R-:W-:Y:S05]  /*1f050*/  WARPSYNC.COLLECTIVE R15, `(.L_x_1928) ;  /* 0x000000000f087348 */ /* 0x000fea0003c00000 */
[----:B------:R0:W1:Y:S02]  /*1f060*/  SHFL.IDX P6, R14, R13, R12, R11 ;  /* 0x0000000c0d0e7389 */ /* 0x00006400000c000b */
[----:B01----:R-:W-:Y:S01]  /*1f070*/  ENDCOLLECTIVE ;  /* 0x000000000000791b */ /* 0x003fe20003800000 */
.L_x_1928:
[----:B------:R-:W-:Y:S05]  /*1f080*/  BRA `(.L_x_1929) ;  /* 0xfffffe7c00007947 */ /* 0x000fea000383ffff */
.L_x_1654:
[----:B------:R-:W-:Y:S01]  /*1f090*/  BSSY B1, `(.L_x_1930) ;  /* 0x0000008000017945 */ /* 0x000fe20003800000 */
[----:B--2---:R-:W-:Y:S02]  /*1f0a0*/  IMAD.MOV.U32 R13, RZ, RZ, R6 ;  /* 0x000000ffff0d7224 */ /* 0x004fe400078e0006 */
[----:B------:R-:W-:Y:S02]  /*1f0b0*/  IMAD.MOV.U32 R12, RZ, RZ, 0x1 ;  /* 0x00000001ff0c7424 */ /* 0x000fe400078e00ff */
[----:B------:R-:W-:Y:S02]  /*1f0c0*/  IMAD.MOV.U32 R11, RZ, RZ, 0x1c1f ;  /* 0x00001c1fff0b7424 */ /* 0x000fe400078e00ff */
[----:B------:R-:W-:-:S07]  /*1f0d0*/  IMAD.MOV.U32 R15, RZ, RZ, -0x1 ;  /* 0xffffffffff0f7424 */ /* 0x000fce00078e00ff */
[----:B-1----:R-:W-:Y:S05]  /*1f0e0*/  WARPSYNC.COLLECTIVE R15, `(.L_x_1931) ;  /* 0x000000000f087348 */ /* 0x002fea0003c00000 */
[----:B------:R0:W2:Y:S02]  /*1f0f0*/  SHFL.IDX P6, R14, R13, R12, R11 ;  /* 0x0000000c0d0e7389 */ /* 0x0000a400000c000b */
[----:B012---:R-:W-:Y:S01]  /*1f100*/  ENDCOLLECTIVE ;  /* 0x000000000000791b */ /* 0x007fe20003800000 */
.L_x_1931:
[----:B------:R-:W-:Y:S05]  /*1f110*/  BSYNC B1 ;  /* 0x0000000000017941 */ /* 0x000fea0003800000 */
.L_x_1930:
        /* <DEDUP_REMOVED lines=8> */
.L_x_1932:
[----:B------:R-:W-:Y:S02]  /*1f1a0*/  IMAD.MOV.U32 R13, RZ, RZ, R8 ;  /* 0x000000ffff0d7224 */ /* 0x000fe400078e0008 */
[----:B------:R-:W-:-:S07]  /*1f1b0*/  IMAD.MOV.U32 R0, RZ, RZ, R14 ;  /* 0x000000ffff007224 */ /* 0x000fce00078e000e */
[----:B------:R-:W-:Y:S05]  /*1f1c0*/  WARPSYNC.COLLECTIVE R15, `(.L_x_1933) ;  /* 0x000000000f087348 */ /* 0x000fea0003c00000 */
[----:B------:R0:W1:Y:S02]  /*1f1d0*/  SHFL.IDX P6, R14, R13, R12, R11 ;  /* 0x0000000c0d0e7389 */ /* 0x00006400000c000b */
[----:B01----:R-:W-:Y:S01]  /*1f1e0*/  ENDCOLLECTIVE ;  /* 0x000000000000791b */ /* 0x003fe20003800000 */
.L_x_1933:
[----:B------:R-:W-:Y:S02]  /*1f1f0*/  IMAD.MOV.U32 R13, RZ, RZ, R7 ;  /* 0x000000ffff0d7224 */ /* 0x000fe400078e0007 */
[----:B------:R-:W-:-:S07]  /*1f200*/  IMAD.MOV.U32 R5, RZ, RZ, R14 ;  /* 0x000000ffff057224 */ /* 0x000fce00078e000e */
[----:B------:R-:W-:Y:S05]  /*1f210*/  WARPSYNC.COLLECTIVE R15, `(.L_x_1934) ;  /* 0x000000000f087348 */ /* 0x000fea0003c00000 */
[----:B------:R0:W1:Y:S02]  /*1f220*/  SHFL.IDX P6, R14, R13, R12, R11 ;  /* 0x0000000c0d0e7389 */ /* 0x00006400000c000b */
[----:B01----:R-:W-:Y:S01]  /*1f230*/  ENDCOLLECTIVE ;  /* 0x000000000000791b */ /* 0x003fe20003800000 */
.L_x_1934:
[----:B------:R-:W-:Y:S05]  /*1f240*/  BRA `(.L_x_1935) ;  /* 0xfffffe7c00707947 */ /* 0x000fea000383ffff */
.L_x_1658:
[----:B0-----:R0:W1:Y:S02]  /*1f250*/  SYNCS.PHASECHK.TRANS64.TRYWAIT P0, [R2+URZ+0x16800], R5 ;  /* 0x01680005020075a7 */ /* 0x001064000800017f */
[----:B-1----:R-:W-:Y:S05]  /*1f260*/  @!P0 NANOSLEEP.SYNCS 0x989680 ;  /* 0x009896800000895d */ /* 0x002fea0003900000 */
[----:B------:R-:W1:Y:S02]  /*1f270*/  @!P0 SYNCS.PHASECHK.TRANS64 P0, [R2+URZ+0x16800], R5 ;  /* 0x01680005020085a7 */ /* 0x000e64000800007f */
[----:B-1----:R-:W-:Y:S05]  /*1f280*/  @!P0 BRA `(.L_x_1658) ;  /* 0xfffffffc00f08947 */ /* 0x002fea000383ffff */
[----:B------:R-:W-:Y:S05]  /*1f290*/  BRA `(.L_x_1936) ;  /* 0xfffffe8000847947 */ /* 0x000fea000383ffff */
.L_x_1666:
[----:B------:R-:W0:Y:S01]  /*1f2a0*/  LDC R41, c[0x0][0x3f4] ;  /* 0x0000fd00ff297b82 */ /* 0x000e220000000800 */
[----:B------:R-:W-:Y:S01]  /*1f2b0*/  BSSY B1, `(.L_x_1937) ;  /* 0x0000008000017945 */ /* 0x000fe20003800000 */
[----:B--2---:R-:W-:Y:S02]  /*1f2c0*/  IMAD.MOV.U32 R13, RZ, RZ, R26 ;  /* 0x000000ffff0d7224 */ /* 0x004fe400078e001a */
[----:B------:R-:W-:Y:S02]  /*1f2d0*/  IMAD.MOV.U32 R12, RZ, RZ, RZ ;  /* 0x000000ffff0c7224 */ /* 0x000fe400078e00ff */
[----:B------:R-:W-:Y:S02]  /*1f2e0*/  IMAD.MOV.U32 R11, RZ, RZ, 0x1c1f ;  /* 0x00001c1fff0b7424 */ /* 0x000fe400078e00ff */
[----:B------:R-:W-:-:S07]  /*1f2f0*/  IMAD.MOV.U32 R15, RZ, RZ, -0x1 ;  /* 0xffffffffff0f7424 */ /* 0x000fce00078e00ff */
[----:B01----:R-:W-:Y:S05]  /*1f300*/  WARPSYNC.COLLECTIVE R15, `(.L_x_1938) ;  /* 0x000000000f087348 */ /* 0x003fea0003c00000 */
[----:B-1----:R1:W2:Y:S02]  /*1f310*/  SHFL.IDX P6, R14, R13, R12, R11 ;  /* 0x0000000c0d0e7389 */ /* 0x0022a400000c000b */
[----:B012---:R-:W-:Y:S01]  /*1f320*/  ENDCOLLECTIVE ;  /* 0x000000000000791b */ /* 0x007fe20003800000 */
.L_x_1938:
[----:B------:R-:W-:Y:S05]  /*1f330*/  BSYNC B1 ;  /* 0x0000000000017941 */ /* 0x000fea0003800000 */
.L_x_1937:
[----:B------:R-:W-:Y:S01]  /*1f340*/  IMAD.MOV.U32 R13, RZ, RZ, R25 ;  /* 0x000000ffff0d7224 */ /* 0x000fe200078e0019 */
[----:B------:R-:W-:Y:S01]  /*1f350*/  ISETP.GE.AND P0, PT, R16, R41, PT ;  /* 0x000000291000720c */ /* 0x000fe20003f06270 */
[----:B------:R-:W-:Y:S02]  /*1f360*/  IMAD.MOV.U32 R12, RZ, RZ, RZ ;  /* 0x000000ffff0c7224 */ /* 0x000fe400078e00ff */
[----:B------:R-:W-:Y:S02]  /*1f370*/  IMAD.MOV.U32 R11, RZ, RZ, 0x1c1f ;  /* 0x00001c1fff0b7424 */ /* 0x000fe400078e00ff */
[----:B------:R-:W-:Y:S02]  /*1f380*/  IMAD.MOV.U32 R15, RZ, RZ, -0x1 ;  /* 0xffffffffff0f7424 */ /* 0x000fe400078e00ff */
[----:B------:R-:W-:Y:S02]  /*1f390*/  IMAD.MOV.U32 R0, RZ, RZ, R14 ;  /* 0x000000ffff007224 */ /* 0x000fe400078e000e */
[----:B------:R-:W-:-:S07]  /*1f3a0*/  IMAD R32, R155, R32, RZ ;  /* 0x000000209b207224 */ /* 0x000fce00078e02ff */
[----:B------:R-:W-:Y:S05]  /*1f3b0*/  WARPSYNC.COLLECTIVE R15, `(.L_x_1939) ;  /* 0x000000000f087348 */ /* 0x000fea0003c00000 */
[----:B------:R0:W1:Y:S02]  /*1f3c0*/  SHFL.IDX P6, R14, R13, R12, R11 ;  /* 0x0000000c0d0e7389 */ /* 0x00006400000c000b */
[----:B01----:R-:W-:Y:S01]  /*1f3d0*/  ENDCOLLECTIVE ;  /* 0x000000000000791b */ /* 0x003fe20003800000 */
.L_x_1939:
[----:B------:R-:W-:Y:S01]  /*1f3e0*/  ISETP.GE.OR P1, PT, R35, R32, P0 ;  /* 0x000000202300720c */ /* 0x000fe20000726670 */
[----:B------:R-:W-:-:S12]  /*1f3f0*/  IMAD.MOV.U32 R13, RZ, RZ, R24 ;  /* 0x000000ffff0d7224 */ /* 0x000fd800078e0018 */
[C---:B------:R-:W-:Y:S01]  /*1f400*/  @!P1 IMAD.SHL.U32 R5, R16.reuse, 0x2, RZ ;  /* 0x0000000210059824 */ /* 0x040fe200078e00ff */
[----:B------:R-:W-:Y:S01]  /*1f410*/  @!P1 SHF.L.U64.HI R21, R16, 0x1, R17 ;  /* 0x0000000110159819 */ /* 0x000fe20000010211 */
[----:B------:R-:W-:-:S07]  /*1f420*/  IMAD.MOV.U32 R3, RZ, RZ, R14 ;  /* 0x000000ffff037224 */ /* 0x000fce00078e000e */
[----:B------:R-:W-:Y:S05]  /*1f430*/  WARPSYNC.COLLECTIVE R15, `(.L_x_1940) ;  /* 0x000000000f087348 */ /* 0x000fea0003c00000 */
[----:B------:R0:W1:Y:S02]  /*1f440*/  SHFL.IDX P6, R14, R13, R12, R11 ;  /* 0x0000000c0d0e7389 */ /* 0x00006400000c000b */
[----:B01----:R-:W-:Y:S01]  /*1f450*/  ENDCOLLECTIVE ;  /* 0x000000000000791b */ /* 0x003fe20003800000 */
.L_x_1940:
[----:B------:R-:W-:-:S05]  /*1f460*/  @!P1 IADD3 R6, P2, R3, R5, RZ ;  /* 0x0000000503069210 */ /* 0x000fca0007f5e0ff */
[----:B------:R-:W-:Y:S02]  /*1f470*/  @!P1 IMAD.X R7, R0, 0x1, R21, P2 ;  /* 0x0000000100079824 */ /* 0x000fe400010e0615 */
[----:B------:R-:W-:Y:S02]  /*1f480*/  IMAD.MOV.U32 R13, RZ, RZ, R27 ;  /* 0x000000ffff0d7224 */ /* 0x000fe400078e001b */
[----:B------:R-:W-:-:S07]  /*1f490*/  IMAD.MOV.U32 R4, RZ, RZ, R14 ;  /* 0x000000ffff047224 */ /* 0x000fce00078e000e */
[----:B------:R-:W-:Y:S05]  /*1f4a0*/  WARPSYNC.COLLECTIVE R15, `(.L_x_1941) ;  /* 0x000000000f087348 */ /* 0x000fea0003c00000 */
[----:B------:R0:W1:Y:S02]  /*1f4b0*/  SHFL.IDX P6, R14, R13, R12, R11 ;  /* 0x0000000c0d0e7389 */ /* 0x00006400000c000b */
[----:B01----:R-:W-:Y:S01]  /*1f4c0*/  ENDCOLLECTIVE ;  /* 0x000000000000791b */ /* 0x003fe20003800000 */
.L_x_1941:
[----:B------:R-:W2:Y:S01]  /*1f4d0*/  @!P1 LD.E.128 R8, desc[UR42][R6.64] ;  /* 0x0000002a06089980 */ /* 0x000ea2000c101d00 */
[----:B------:R-:W-:-:S05]  /*1f4e0*/  @!P1 IADD3 R14, P2, R14, R5, RZ ;  /* 0x000000050e0e9210 */ /* 0x000fca0007f5e0ff */
[----:B------:R-:W-:-:S04]  /*1f4f0*/  @!P1 IMAD.X R3, R4, 0x1, R21, P2 ;  /* 0x0000000104039824 */ /* 0x000fc800010e0615 */
[----:B------:R-:W-:-:S05]  /*1f500*/  @!P1 IMAD.MOV.U32 R15, RZ, RZ, R3 ;  /* 0x000000ffff0f9224 */ /* 0x000fca00078e0003 */
[----:B------:R0:W5:Y:S01]  /*1f510*/  @!P1 LD.E.128 R4, desc[UR42][R14.64] ;  /* 0x0000002a0e049980 */ /* 0x000162000c101d00 */
[----:B------:R-:W-:Y:S01]  /*1f520*/  CS2R R38, SRZ ;  /* 0x0000000000267805 */ /* 0x000fe2000001ff00 */
[----:B------:R-:W-:Y:S01]  /*1f530*/  IMAD.MOV.U32 R13, RZ, RZ, R26 ;  /* 0x000000ffff0d7224 */ /* 0x000fe200078e001a */
[----:B------:R-:W-:Y:S01]  /*1f540*/  CS2R R36, SRZ ;  /* 0x0000000000247805 */ /* 0x000fe2000001ff00 */
[----:B------:R-:W-:Y:S01]  /*1f550*/  IMAD.MOV.U32 R12, RZ, RZ, 0x1 ;  /* 0x00000001ff0c7424 */ /* 0x000fe200078e00ff */
[----:B------:R-:W-:Y:S02]  /*1f560*/  CS2R R30, SRZ ;  /* 0x00000000001e7805 */ /* 0x000fe4000001ff00 */
[----:B------:R-:W-:Y:S01]  /*1f570*/  CS2R R20, SRZ ;  /* 0x0000000000147805 */ /* 0x000fe2000001ff00 */
[----:B0-----:R-:W-:Y:S02]  /*1f580*/  IMAD.MOV.U32 R15, RZ, RZ, -0x1 ;  /* 0xffffffffff0f7424 */ /* 0x001fe400078e00ff */
[----:B--2---:R-:W-:-:S02]  /*1f590*/  @!P1 IMAD.MOV.U32 R39, RZ, RZ, R11 ;  /* 0x000000ffff279224 */ /* 0x004fc400078e000b */
[----:B------:R-:W-:Y:S02]  /*1f5a0*/  IMAD.MOV.U32 R11, RZ, RZ, 0x1c1f ;  /* 0x00001c1fff0b7424 */ /* 0x000fe400078e00ff */
[----:B------:R-:W-:Y:S02]  /*1f5b0*/  @!P1 IMAD.MOV.U32 R36, RZ, RZ, R8 ;  /* 0x000000ffff249224 */ /* 0x000fe400078e0008 */
[----:B------:R-:W-:-:S07]  /*1f5c0*/  @!P1 IMAD.MOV.U32 R37, RZ, RZ, R9 ;  /* 0x000000ffff259224 */ /* 0x000fce00078e0009 */
[----:B-----5:R-:W-:Y:S05]  /*1f5d0*/  WARPSYNC.COLLECTIVE R15, `(.L_x_1942) ;  /* 0x000000000f087348 */ /* 0x020fea0003c00000 */
[----:B------:R0:W1:Y:S02]  /*1f5e0*/  SHFL.IDX P6, R14, R13, R12, R11 ;  /* 0x0000000c0d0e7389 */ /* 0x00006400000c000b */
[----:B01---5:R-:W-:Y:S01]  /*1f5f0*/  ENDCOLLECTIVE ;  /* 0x000000000000791b */ /* 0x023fe20003800000 */
.L_x_1942:
[----:B------:R-:W-:Y:S02]  /*1f600*/  IMAD.MOV.U32 R0, RZ, RZ, R36 ;  /* 0x000000ffff007224 */ /* 0x000fe400078e0024 */
[----:B------:R-:W-:Y:S02]  /*1f610*/  IMAD.MOV.U32 R3, RZ, RZ, R37 ;  /* 0x000000ffff037224 */ /* 0x000fe400078e0025 */
[----:B------:R-:W-:Y:S01]  /*1f620*/  @!P1 IMAD.MOV.U32 R38, RZ, RZ, R10 ;  /* 0x000000ffff269224 */ /* 0x000fe200078e000a */
[----:B------:R-:W-:Y:S01]  /*1f630*/  PRMT R48, R0, 0x7610, R48 ;  /* 0x0000761000307816 */ /* 0x000fe20000000030 */
[----:B------:R-:W-:Y:S01]  /*1f640*/  IMAD.MOV.U32 R9, RZ, RZ, R39 ;  /* 0x000000ffff097224 */ /* 0x000fe200078e0027 */
[----:B------:R-:W-:Y:S01]  /*1f650*/  PRMT R34, R34, 0x5410, R3 ;  /* 0x0000541022227816 */ /* 0x000fe20000000003 */
[----:B------:R-:W-:-:S03]  /*1f660*/  IMAD.MOV.U32 R8, RZ, RZ, R38 ;  /* 0x000000ffff087224 */ /* 0x000fc600078e0026 */
[----:B------:R-:W-:Y:S01]  /*1f670*/  PRMT R34, R9, 0x7610, R34 ;  /* 0x0000761009227816 */ /* 0x000fe20000000022 */
[----:B------:R-:W-:Y:S01]  /*1f680*/  IMAD.MOV.U32 R13, RZ, RZ, R25 ;  /* 0x000000ffff0d7224 */ /* 0x000fe200078e0019 */
[----:B------:R-:W-:Y:S01]  /*1f690*/  PRMT R33, R8, 0x7610, R33 ;  /* 0x0000761008217816 */ /* 0x000fe20000000021 */
[----:B------:R-:W-:Y:S02]  /*1f6a0*/  @!P1 IMAD.MOV.U32 R30, RZ, RZ, R4 ;  /* 0x000000ffff1e9224 */ /* 0x000fe400078e0004 */
[----:B------:R-:W-:Y:S02]  /*1f6b0*/  @!P1 IMAD.MOV.U32 R31, RZ, RZ, R5 ;  /* 0x000000ffff1f9224 */ /* 0x000fe400078e0005 */
[----:B------:R-:W-:Y:S02]  /*1f6c0*/  @!P1 IMAD.MOV.U32 R20, RZ, RZ, R6 ;  /* 0x000000ffff149224 */ /* 0x000fe400078e0006 */
[----:B------:R-:W-:Y:S02]  /*1f6d0*/  @!P1 IMAD.MOV.U32 R21, RZ, RZ, R7 ;  /* 0x000000ffff159224 */ /* 0x000fe400078e0007 */
[----:B------:R-:W-:-:S07]  /*1f6e0*/  IMAD.MOV.U32 R0, RZ, RZ, R14 ;  /* 0x000000ffff007224 */ /* 0x000fce00078e000e */
[----:B------:R-:W-:Y:S05]  /*1f6f0*/  WARPSYNC.COLLECTIVE R15, `(.L_x_1943) ;  /* 0x000000000f087348 */ /* 0x000fea0003c00000 */
[----:B------:R0:W1:Y:S02]  /*1f700*/  SHFL.IDX P6, R14, R13, R12, R11 ;  /* 0x0000000c0d0e7389 */ /* 0x00006400000c000b */
[----:B01----:R-:W-:Y:S01]  /*1f710*/  ENDCOLLECTIVE ;  /* 0x000000000000791b */ /* 0x003fe20003800000 */
.L_x_1943:
[----:B------:R-:W-:Y:S02]  /*1f720*/  IMAD.MOV.U32 R4, RZ, RZ, R30 ;  /* 0x000000ffff047224 */ /* 0x000fe400078e001e */
[----:B------:R-:W-:Y:S02]  /*1f730*/  IMAD.MOV.U32 R5, RZ, RZ, R31 ;  /* 0x000000ffff057224 */ /* 0x000fe400078e001f */
[----:B------:R-:W-:Y:S01]  /*1f740*/  IMAD.MOV.U32 R6, RZ, RZ, R20 ;  /* 0x000000ffff067224 */ /* 0x000fe200078e0014 */
[----:B------:R-:W-:Y:S01]  /*1f750*/  PRMT R50, R4, 0x7610, R50 ;  /* 0x0000761004327816 */ /* 0x000fe20000000032 */
[----:B------:R-:W-:Y:S01]  /*1f760*/  IMAD.MOV.U32 R7, RZ, RZ, R21 ;  /* 0x000000ffff077224 */ /* 0x000fe200078e0015 */
[----:B------:R-:W-:Y:S02]  /*1f770*/  PRMT R54, R5, 0x7610, R54 ;  /* 0x0000761005367816 */ /* 0x000fe40000000036 */
[----:B------:R-:W-:Y:S02]  /*1f780*/  CS2R R4, SRZ ;  /* 0x0000000000047805 */ /* 0x000fe4000001ff00 */
[----:B------:R-:W-:-:S02]  /*1f790*/  PRMT R33, R33, 0x5410, R6 ;  /* 0x0000541021217816 */ /* 0x000fc40000000006 */
[----:B------:R-:W-:Y:S01]  /*1f7a0*/  PRMT R55, R7, 0x7610, R55 ;  /* 0x0000761007377816 */ /* 0x000fe20000000037 */
[----:B------:R-:W-:Y:S02]  /*1f7b0*/  IMAD.MOV.U32 R13, RZ, RZ, R24 ;  /* 0x000000ffff0d7224 */ /* 0x000fe400078e0018 */
[----:B------:R-:W-:-:S07]  /*1f7c0*/  IMAD.MOV.U32 R3, RZ, RZ, R14 ;  /* 0x000000ffff037224 */ /* 0x000fce00078e000e */
[----:B------:R-:W-:Y:S05]  /*1f7d0*/  WARPSYNC.COLLECTIVE R15, `(.L_x_1944) ;  /* 0x000000000f087348 */ /* 0x000fea0003c00000 */
[----:B------:R0:W1:Y:S02]  /*1f7e0*/  SHFL.IDX P6, R14, R13, R12, R11 ;  /* 0x0000000c0d0e7389 */ /* 0x00006400000c000b */
[----:B01----:R-:W-:Y:S01]  /*1f7f0*/  ENDCOLLECTIVE ;  /* 0x000000000000791b */ /* 0x003fe20003800000 */
.L_x_1944:
[----:B------:R-:W-:Y:S02]  /*1f800*/  IMAD.MOV.U32 R13, RZ, RZ, R27 ;  /* 0x000000ffff0d7224 */ /* 0x000fe400078e001b */
[----:B------:R-:W-:-:S07]  /*1f810*/  IMAD.MOV.U32 R24, RZ, RZ, R14 ;  /* 0x000000ffff187224 */ /* 0x000fce00078e000e */
[----:B------:R-:W-:Y:S05]  /*1f820*/  WARPSYNC.COLLECTIVE R15, `(.L_x_1945) ;  /* 0x000000000f087348 */ /* 0x000fea0003c00000 */
[----:B------:R0:W1:Y:S02]  /*1f830*/  SHFL.IDX P6, R14, R13, R12, R11 ;  /* 0x0000000c0d0e7389 */ /* 0x00006400000c000b */
[----:B01----:R-:W-:Y:S01]  /*1f840*/  ENDCOLLECTIVE ;  /* 0x000000000000791b */ /* 0x003fe20003800000 */
.L_x_1945:
[----:B------:R-:W-:Y:S05]  /*1f850*/  BRA `(.L_x_1946) ;  /* 0xfffffe8c00b47947 */ /* 0x000fea000383ffff */
.L_x_1670:
[----:B0-----:R0:W1:Y:S02]  /*1f860*/  SYNCS.PHASECHK.TRANS64.TRYWAIT P1, [R2+URZ+0x16800], R13 ;  /* 0x0168000d020075a7 */ /* 0x001064000802017f */
[----:B-1----:R-:W-:Y:S05]  /*1f870*/  @!P1 NANOSLEEP.SYNCS 0x989680 ;  /* 0x009896800000995d */ /* 0x002fea0003900000 */
[----:B------:R-:W1:Y:S02]  /*1f880*/  @!P1 SYNCS.PHASECHK.TRANS64 P1, [R2+URZ+0x16800], R13 ;  /* 0x0168000d020095a7 */ /* 0x000e64000802007f */
[----:B-1----:R-:W-:Y:S05]  /*1f890*/  @!P1 BRA `(.L_x_1670) ;  /* 0xfffffffc00f09947 */ /* 0x002fea000383ffff */
[----:B------:R-:W-:Y:S05]  /*1f8a0*/  BRA `(.L_x_1947) ;  /* 0xfffffe90005c7947 */ /* 0x000fea000383ffff */
.L_x_1676:
[----:B-1----:R1:W3:Y:S02]  /*1f8b0*/  SYNCS.PHASECHK.TRANS64.TRYWAIT P1, [R14+URZ+0x16830], R3 ;  /* 0x016830030e0075a7 */ /* 0x0022e4000802017f */
[----:B---3--:R-:W-:Y:S05]  /*1f8c0*/  @!P1 NANOSLEEP.SYNCS 0x989680 ;  /* 0x009896800000995d */ /* 0x008fea0003900000 */
[----:B------:R-:W3:Y:S02]  /*1f8d0*/  @!P1 SYNCS.PHASECHK.TRANS64 P1, [R14+URZ+0x16830], R3 ;  /* 0x016830030e0095a7 */ /* 0x000ee4000802007f */
[----:B---3--:R-:W-:Y:S05]  /*1f8e0*/  @!P1 BRA `(.L_x_1676) ;  /* 0xfffffffc00f09947 */ /* 0x008fea000383ffff */
[----:B------:R-:W-:Y:S05]  /*1f8f0*/  BRA `(.L_x_1675) ;  /* 0xfffffea000347947 */ /* 0x000fea000383ffff */
.L_x_1695:
[----:B-1----:R1:W2:Y:S02]  /*1f900*/  SYNCS.PHASECHK.TRANS64.TRYWAIT P2, [R11+URZ+0x16830], R10 ;  /* 0x0168300a0b0075a7 */ /* 0x0022a4000804017f */
[----:B--2---:R-:W-:Y:S05]  /*1f910*/  @!P2 NANOSLEEP.SYNCS 0x989680 ;  /* 0x009896800000a95d */ /* 0x004fea0003900000 */
[----:B------:R-:W2:Y:S02]  /*1f920*/  @!P2 SYNCS.PHASECHK.TRANS64 P2, [R11+URZ+0x16830], R10 ;  /* 0x0168300a0b00a5a7 */ /* 0x000ea4000804007f */
[----:B--2---:R-:W-:Y:S05]  /*1f930*/  @!P2 BRA `(.L_x_1695) ;  /* 0xfffffffc00f0a947 */ /* 0x004fea000383ffff */
[----:B------:R-:W-:Y:S05]  /*1f940*/  BRA `(.L_x_1694) ;  /* 0xfffffed000e07947 */ /* 0x000fea000383ffff */
.L_x_1699:
[----:B-1----:R1:W2:Y:S02]  /*1f950*/  SYNCS.PHASECHK.TRANS64.TRYWAIT P1, [R11+URZ+0x16850], R10 ;  /* 0x0168500a0b0075a7 */ /* 0x0022a4000802017f */
[----:B--2---:R-:W-:Y:S05]  /*1f960*/  @!P1 NANOSLEEP.SYNCS 0x989680 ;  /* 0x009896800000995d */ /* 0x004fea0003900000 */
[----:B------:R-:W2:Y:S02]  /*1f970*/  @!P1 SYNCS.PHASECHK.TRANS64 P1, [R11+URZ+0x16850], R10 ;  /* 0x0168500a0b0095a7 */ /* 0x000ea4000802007f */
[----:B--2---:R-:W-:Y:S05]  /*1f980*/  @!P1 BRA `(.L_x_1699) ;  /* 0xfffffffc00f09947 */ /* 0x004fea000383ffff */
[----:B------:R-:W-:Y:S05]  /*1f990*/  BRA `(.L_x_1696) ;  /* 0xfffffed400a87947 */ /* 0x000fea000383ffff */
.L_x_1720:
[----:B-1----:R1:W2:Y:S02]  /*1f9a0*/  SYNCS.PHASECHK.TRANS64.TRYWAIT P2, [R3+URZ+0x16830], R0 ;  /* 0x01683000030075a7 */ /* 0x0022a4000804017f */
[----:B--2---:R-:W-:Y:S05]  /*1f9b0*/  @!P2 NANOSLEEP.SYNCS 0x989680 ;  /* 0x009896800000a95d */ /* 0x004fea0003900000 */
[----:B------:R-:W2:Y:S02]  /*1f9c0*/  @!P2 SYNCS.PHASECHK.TRANS64 P2, [R3+URZ+0x16830], R0 ;  /* 0x016830000300a5a7 */ /* 0x000ea4000804007f */
[----:B--2---:R-:W-:Y:S05]  /*1f9d0*/  @!P2 BRA `(.L_x_1720) ;  /* 0xfffffffc00f0a947 */ /* 0x004fea000383ffff */
[----:B------:R-:W-:Y:S05]  /*1f9e0*/  BRA `(.L_x_1719) ;  /* 0xffffff0400ac7947 */ /* 0x000fea000383ffff */
.L_x_1724:
[----:B-1----:R1:W2:Y:S02]  /*1f9f0*/  SYNCS.PHASECHK.TRANS64.TRYWAIT P1, [R3+URZ+0x16850], R0 ;  /* 0x01685000030075a7 */ /* 0x0022a4000802017f */
[----:B--2---:R-:W-:Y:S05]  /*1fa00*/  @!P1 NANOSLEEP.SYNCS 0x989680 ;  /* 0x009896800000995d */ /* 0x004fea0003900000 */
[----:B------:R-:W2:Y:S02]  /*1fa10*/  @!P1 SYNCS.PHASECHK.TRANS64 P1, [R3+URZ+0x16850], R0 ;  /* 0x01685000030095a7 */ /* 0x000ea4000802007f */
[----:B--2---:R-:W-:Y:S05]  /*1fa20*/  @!P1 BRA `(.L_x_1724) ;  /* 0xfffffffc00f09947 */ /* 0x004fea000383ffff */
[----:B------:R-:W-:Y:S05]  /*1fa30*/  BRA `(.L_x_1721) ;  /* 0xffffff0800887947 */ /* 0x000fea000383ffff */
.L_x_1733:
[----:B-1----:R1:W2:Y:S02]  /*1fa40*/  SYNCS.PHASECHK.TRANS64.TRYWAIT P2, [R3+URZ+0x16830], R0 ;  /* 0x01683000030075a7 */ /* 0x0022a4000804017f */
[----:B--2---:R-:W-:Y:S05]  /*1fa50*/  @!P2 NANOSLEEP.SYNCS 0x989680 ;  /* 0x009896800000a95d */ /* 0x004fea0003900000 */
[----:B------:R-:W2:Y:S02]  /*1fa60*/  @!P2 SYNCS.PHASECHK.TRANS64 P2, [R3+URZ+0x16830], R0 ;  /* 0x016830000300a5a7 */ /* 0x000ea4000804007f */
[----:B--2---:R-:W-:Y:S05]  /*1fa70*/  @!P2 BRA `(.L_x_1733) ;  /* 0xfffffffc00f0a947 */ /* 0x004fea000383ffff */
[----:B------:R-:W-:Y:S05]  /*1fa80*/  BRA `(.L_x_1732) ;  /* 0xffffff2400887947 */ /* 0x000fea000383ffff */
.L_x_1737:
[----:B-1----:R1:W2:Y:S02]  /*1fa90*/  SYNCS.PHASECHK.TRANS64.TRYWAIT P1, [R3+URZ+0x16850], R0 ;  /* 0x01685000030075a7 */ /* 0x0022a4000802017f */
[----:B--2---:R-:W-:Y:S05]  /*1faa0*/  @!P1 NANOSLEEP.SYNCS 0x989680 ;  /* 0x009896800000995d */ /* 0x004fea0003900000 */
[----:B------:R-:W2:Y:S02]  /*1fab0*/  @!P1 SYNCS.PHASECHK.TRANS64 P1, [R3+URZ+0x16850], R0 ;  /* 0x01685000030095a7 */ /* 0x000ea4000802007f */
[----:B--2---:R-:W-:Y:S05]  /*1fac0*/  @!P1 BRA `(.L_x_1737) ;  /* 0xfffffffc00f09947 */ /* 0x004fea000383ffff */
[----:B------:R-:W-:Y:S05]  /*1fad0*/  BRA `(.L_x_1734) ;  /* 0xffffff2800647947 */ /* 0x000fea000383ffff */
.L_x_1752:
[----:B-1----:R1:W2:Y:S02]  /*1fae0*/  SYNCS.PHASECHK.TRANS64.TRYWAIT P1, [R11+URZ+0x16850], R4 ;  /* 0x016850040b0075a7 */ /* 0x0022a4000802017f */
[----:B--2---:R-:W-:Y:S05]  /*1faf0*/  @!P1 NANOSLEEP.SYNCS 0x989680 ;  /* 0x009896800000995d */ /* 0x004fea0003900000 */
[----:B------:R-:W2:Y:S02]  /*1fb00*/  @!P1 SYNCS.PHASECHK.TRANS64 P1, [R11+URZ+0x16850], R4 ;  /* 0x016850040b0095a7 */ /* 0x000ea4000802007f */
[----:B--2---:R-:W-:Y:S05]  /*1fb10*/  @!P1 BRA `(.L_x_1752) ;  /* 0xfffffffc00f09947 */ /* 0x004fea000383ffff */
[----:B------:R-:W-:Y:S05]  /*1fb20*/  BRA `(.L_x_1751) ;  /* 0xffffff5400807947 */ /* 0x000fea000383ffff */
.L_x_1761:
[----:B------:R-:W-:Y:S02]  /*1fb30*/  IMAD.MOV.U32 R13, RZ, RZ, R20 ;  /* 0x000000ffff0d7224 */ /* 0x000fe400078e0014 */
[----:B------:R-:W-:Y:S02]  /*1fb40*/  IMAD.MOV.U32 R12, RZ, RZ, RZ ;  /* 0x000000ffff0c7224 */ /* 0x000fe400078e00ff */
[----:B------:R-:W-:Y:S02]  /*1fb50*/  IMAD.MOV.U32 R11, RZ, RZ, 0x181f ;  /* 0x0000181fff0b7424 */ /* 0x000fe400078e00ff */
[----:B------:R-:W-:Y:S02]  /*1fb60*/  IMAD.MOV.U32 R15, RZ, RZ, -0x1 ;  /* 0xffffffffff0f7424 */ /* 0x000fe400078e00ff */
[----:B------:R-:W-:Y:S02]  /*1fb70*/  IMAD R21, R8, R25, RZ ;  /* 0x0000001908157224 */ /* 0x000fe400078e02ff */
[----:B------:R-:W-:-:S07]  /*1fb80*/  IMAD.IADD R24, R32, 0x1, R33 ;  /* 0x0000000120187824 */ /* 0x000fce00078e0221 */
[----:B------:R-:W-:Y:S05]  /*1fb90*/  WARPSYNC.COLLECTIVE R15, `(.L_x_1948) ;  /* 0x000000000f087348 */ /* 0x000fea0003c00000 */
[----:B------:R0:W1:Y:S02]  /*1fba0*/  SHFL.IDX P6, R14, R13, R12, R11 ;  /* 0x0000000c0d0e7389 */ /* 0x00006400000c000b */
[----:B01----:R-:W-:Y:S01]  /*1fbb0*/  ENDCOLLECTIVE ;  /* 0x000000000000791b */ /* 0x003fe20003800000 */
.L_x_1948:
[C---:B------:R-:W-:Y:S01]  /*1fbc0*/  VIADD R8, R24.reuse, 0x30 ;  /* 0x0000003018087836 */ /* 0x040fe20000000000 */
[----:B------:R-:W-:-:S04]  /*1fbd0*/  ISETP.GE.OR P3, PT, R24, R21, P0 ;  /* 0x000000151800720c */ /* 0x000fc80000766670 */
[----:B------:R-:W-:Y:S01]  /*1fbe0*/  ISETP.GE.OR P4, PT, R8, R21, P0 ;  /* 0x000000150800720c */ /* 0x000fe20000786670 */
[----:B------:R-:W-:Y:S02]  /*1fbf0*/  VIADD R8, R24, 0x60 ;  /* 0x0000006018087836 */ /* 0x000fe40000000000 */
[----:B------:R-:W-:-:S03]  /*1fc00*/  IMAD.MOV.U32 R13, RZ, RZ, R7 ;  /* 0x000000ffff0d7224 */ /* 0x000fc600078e0007 */
[----:B------:R-:W-:Y:S01]  /*1fc10*/  ISETP.GE.OR P2, PT, R8, R21, P0 ;  /* 0x000000150800720c */ /* 0x000fe20000746670 */
[----:B------:R-:W-:-:S12]  /*1fc20*/  IMAD.MOV.U32 R0, RZ, RZ, R14 ;  /* 0x000000ffff007224 */ /* 0x000fd800078e000e */
[----:B------:R-:W-:Y:S05]  /*1fc30*/  WARPSYNC.COLLECTIVE R15, `(.L_x_1949) ;  /* 0x000000000f087348 */ /* 0x000fea0003c00000 */
[----:B------:R0:W1:Y:S02]  /*1fc40*/  SHFL.IDX P6, R14, R13, R12, R11 ;  /* 0x0000000c0d0e7389 */ /* 0x00006400000c000b */
[----:B01----:R-:W-:Y:S01]  /*1fc50*/  ENDCOLLECTIVE ;  /* 0x000000000000791b */ /* 0x003fe20003800000 */
.L_x_1949:
[----:B------:R-:W-:Y:S02]  /*1fc60*/  IMAD.MOV.U32 R13, RZ, RZ, R20 ;  /* 0x000000ffff0d7224 */ /* 0x000fe400078e0014 */
[----:B------:R-:W-:Y:S02]  /*1fc70*/  IMAD.MOV.U32 R12, RZ, RZ, 0x1 ;  /* 0x00000001ff0c7424 */ /* 0x000fe400078e00ff */
[----:B------:R-:W-:-:S07]  /*1fc80*/  IMAD.MOV.U32 R3, RZ, RZ, R14 ;  /* 0x000000ffff037224 */ /* 0x000fce00078e000e */
[----:B------:R-:W-:Y:S05]  /*1fc90*/  WARPSYNC.COLLECTIVE R15, `(.L_x_1950) ;  /* 0x000000000f087348 */ /* 0x000fea0003c00000 */
[----:B------:R0:W1:Y:S02]  /*1fca0*/  SHFL.IDX P6, R14, R13, R12, R11 ;  /* 0x0000000c0d0e7389 */ /* 0x00006400000c000b */
[----:B01----:R-:W-:Y:S01]  /*1fcb0*/  ENDCOLLECTIVE ;  /* 0x000000000000791b */ /* 0x003fe20003800000 */
.L_x_1950:
[----:B------:R-:W-:-:S04]  /*1fcc0*/  @!P3 LEA R10, P5, R26, R3, 0x1 ;  /* 0x000000031a0ab211 */ /* 0x000fc800078a08ff */
[----:B------:R-:W-:Y:S01]  /*1fcd0*/  @!P3 LEA.HI.X R3, R26, R0, R28, 0x1, P5 ;  /* 0x000000001a03b211 */ /* 0x000fe200028f0c1c */
[----:B------:R-:W-:Y:S02]  /*1fce0*/  IMAD.MOV.U32 R13, RZ, RZ, R7 ;  /* 0x000000ffff0d7224 */ /* 0x000fe400078e0007 */
[----:B------:R-:W-:-:S07]  /*1fcf0*/  IMAD.MOV.U32 R4, RZ, RZ, R14 ;  /* 0x000000ffff047224 */ /* 0x000fce00078e000e */
[----:B------:R-:W-:Y:S05]  /*1fd00*/  WARPSYNC.COLLECTIVE R15, `(.L_x_1951) ;  /* 0x000000000f087348 */ /* 0x000fea0003c00000 */
[----:B------:R0:W1:Y:S02]  /*1fd10*/  SHFL.IDX P6, R14, R13, R12, R11 ;  /* 0x0000000c0d0e7389 */ /* 0x00006400000c000b */
[----:B01----:R-:W-:Y:S01]  /*1fd20*/  ENDCOLLECTIVE ;  /* 0x000000000000791b */ /* 0x003fe20003800000 */
.L_x_1951:
[----:B------:R-:W-:Y:S02]  /*1fd30*/  IMAD.MOV.U32 R13, RZ, RZ, R20 ;  /* 0x000000ffff0d7224 */ /* 0x000fe400078e0014 */
[----:B------:R-:W-:Y:S02]  /*1fd40*/  IMAD.MOV.U32 R12, RZ, RZ, 0x2 ;  /* 0x00000002ff0c7424 */ /* 0x000fe400078e00ff */
[----:B------:R-:W-:-:S07]  /*1fd50*/  IMAD.MOV.U32 R5, RZ, RZ, R14 ;  /* 0x000000ffff057224 */ /* 0x000fce00078e000e */
[----:B------:R-:W-:Y:S05]  /*1fd60*/  WARPSYNC.COLLECTIVE R15, `(.L_x_1952) ;  /* 0x000000000f087348 */ /* 0x000fea0003c00000 */
[----:B------:R0:W1:Y:S02]  /*1fd70*/  SHFL.IDX P6, R14, R13, R12, R11 ;  /* 0x0000000c0d0e7389 */ /* 0x00006400000c000b */
[----:B01----:R-:W-:Y:S01]  /*1fd80*/  ENDCOLLECTIVE ;  /* 0x000000000000791b */ /* 0x003fe20003800000 */
.L_x_1952:
[----:B------:R-:W-:-:S04]  /*1fd90*/  @!P4 LEA R8, P1, R26, R5, 0x1 ;  /* 0x000000051a08c211 */ /* 0x000fc800078208ff */
[----:B------:R-:W-:Y:S01]  /*1fda0*/  @!P4 LEA.HI.X R9, R26, R4, R28, 0x1, P1 ;  /* 0x000000041a09c211 */ /* 0x000fe200008f0c1c */
[----:B------:R-:W-:Y:S02]  /*1fdb0*/  IMAD.MOV.U32 R13, RZ, RZ, R7 ;  /* 0x000000ffff0d7224 */ /* 0x000fe400078e0007 */
[----:B------:R-:W-:-:S07]  /*1fdc0*/  IMAD.MOV.U32 R6, RZ, RZ, R14 ;  /* 0x000000ffff067224 */ /* 0x000fce00078e000e */
[----:B------:R-:W-:Y:S05]  /*1fdd0*/  WARPSYNC.COLLECTIVE R15, `(.L_x_1953) ;  /* 0x000000000f087348 */ /* 0x000fea0003c00000 */
[----:B------:R0:W1:Y:S02]  /*1fde0*/  SHFL.IDX P6, R14, R13, R12, R11 ;  /* 0x0000000c0d0e7389 */ /* 0x00006400000c000b */
[----:B01----:R-:W-:Y:S01]  /*1fdf0*/  ENDCOLLECTIVE ;  /* 0x000000000000791b */ /* 0x003fe20003800000 */
.L_x_1953:
        /* <DEDUP_REMOVED lines=12> */
.L_x_1954:
[----:B------:R0:W-:Y:S01]  /*1fec0*/  @!P2 ST.E.128 desc[UR42][R4.64], RZ ;  /* 0x000000ff0400a985 */ /* 0x0001e2000c101d2a */
[----:B------:R-:W-:Y:S02]  /*1fed0*/  IMAD.MOV.U32 R13, RZ, RZ, R7 ;  /* 0x000000ffff0d7224 */ /* 0x000fe400078e0007 */
[----:B------:R-:W-:-:S07]  /*1fee0*/  IMAD.MOV.U32 R0, RZ, RZ, R14 ;  /* 0x000000ffff007224 */ /* 0x000fce00078e000e */
[----:B0-----:R-:W-:Y:S05]  /*1fef0*/  WARPSYNC.COLLECTIVE R15, `(.L_x_1955) ;  /* 0x000000000f087348 */ /* 0x001fea0003c00000 */
[----:B------:R1:W2:Y:S02]  /*1ff00*/  SHFL.IDX P6, R14, R13, R12, R11 ;  /* 0x0000000c0d0e7389 */ /* 0x0002a400000c000b */
[----:B012---:R-:W-:Y:S01]  /*1ff10*/  ENDCOLLECTIVE ;  /* 0x000000000000791b */ /* 0x007fe20003800000 */
.L_x_1955:
[----:B------:R-:W-:Y:S05]  /*1ff20*/  BRA `(.L_x_1956) ;  /* 0xffffff7000d07947 */ /* 0x000fea000383ffff */
.L_x_1786:
[----:B------:R-:W0:Y:S01]  /*1ff30*/  S2R R5, SR_TID.X ;  /* 0x0000000000057919 */ /* 0x000e220000002100 */
[----:B------:R-:W-:Y:S01]  /*1ff40*/  BSSY B1, `(.L_x_1957) ;  /* 0x000000a000017945 */ /* 0x000fe20003800000 */
[----:B-1----:R-:W-:Y:S02]  /*1ff50*/  IMAD.MOV.U32 R12, RZ, RZ, RZ ;  /* 0x000000ffff0c7224 */ /* 0x002fe400078e00ff */
        /* <DEDUP_REMOVED lines=8> */
.L_x_1958:
[----:B------:R-:W-:Y:S05]  /*1ffe0*/  BSYNC B1 ;  /* 0x0000000000017941 */ /* 0x000fea0003800000 */
.L_x_1957:
[----:B------:R-:W-:Y:S05]  /*1fff0*/  BRA `(.L_x_1959) ;  /* 0xffffff8800b47947 */ /* 0x000fea000383ffff */
.L_x_1788:
[----:B------:R-:W-:Y:S01]  /*20000*/  BSSY B1, `(.L_x_1960) ;  /* 0x0000006000017945 */ /* 0x000fe20003800000 */
[----:B------:R-:W-:-:S07]  /*20010*/  IMAD.MOV.U32 R15, RZ, RZ, -0x1 ;  /* 0xffffffffff0f7424 */ /* 0x000fce00078e00ff */
[----:B01----:R-:W-:Y:S05]  /*20020*/  WARPSYNC.COLLECTIVE R15, `(.L_x_1961) ;  /* 0x000000000f0c7348 */ /* 0x003fea0003c00000 */
[----:B------:R-:W-:Y:S02]  /*20030*/  ELECT P6, UR62, PT ;  /* 0x00000000003e782f */ /* 0x000fe400038c0000 */
[----:B------:R-:W-:Y:S01]  /*20040*/  MOV R14, UR62 ;  /* 0x0000003e000e7c02 */ /* 0x000fe20008000f00 */
[----:B01----:R-:W-:Y:S10]  /*20050*/  ENDCOLLECTIVE ;  /* 0x000000000000791b */ /* 0x003ff40003800000 */
.L_x_1961:
[----:B------:R-:W-:Y:S05]  /*20060*/  BSYNC B1 ;  /* 0x0000000000017941 */ /* 0x000fea0003800000 */
.L_x_1960:
[----:B------:R-:W-:Y:S05]  /*20070*/  BRA `(.L_x_1787) ;  /* 0xffffff8800ac7947 */ /* 0x000fea000383ffff */
.L_x_1790:
[----:B0-----:R0:W2:Y:S02]  /*20080*/  SYNCS.PHASECHK.TRANS64.TRYWAIT P0, [R23+URZ+0x16820], R5 ;  /* 0x01682005170075a7 */ /* 0x0010a4000800017f */
[----:B--2---:R-:W-:Y:S05]  /*20090*/  @!P0 NANOSLEEP.SYNCS 0x989680 ;  /* 0x009896800000895d */ /* 0x004fea0003900000 */
[----:B------:R-:W2:Y:S02]  /*200a0*/  @!P0 SYNCS.PHASECHK.TRANS64 P0, [R23+URZ+0x16820], R5 ;  /* 0x01682005170085a7 */ /* 0x000ea4000800007f */
[----:B--2---:R-:W-:Y:S05]  /*200b0*/  @!P0 BRA `(.L_x_1790) ;  /* 0xfffffffc00f08947 */ /* 0x004fea000383ffff */
[----:B------:R-:W-:Y:S05]  /*200c0*/  BRA `(.L_x_1962) ;  /* 0xffffff8800bc7947 */ /* 0x000fea000383ffff */
.L_x_1794:
[----:B--2---:R2:W3:Y:S02]  /*200d0*/  SYNCS.PHASECHK.TRANS64.TRYWAIT P0, [R10+URZ+0x168a0], R7 ;  /* 0x0168a0070a0075a7 */ /* 0x0044e4000800017f */
[----:B---3--:R-:W-:Y:S05]  /*200e0*/  @!P0 NANOSLEEP.SYNCS 0x989680 ;  /* 0x009896800000895d */ /* 0x008fea0003900000 */
[----:B------:R-:W3:Y:S02]  /*200f0*/  @!P0 SYNCS.PHASECHK.TRANS64 P0, [R10+URZ+0x168a0], R7 ;  /* 0x0168a0070a0085a7 */ /* 0x000ee4000800007f */
[----:B---3--:R-:W-:Y:S05]  /*20100*/  @!P0 BRA `(.L_x_1794) ;  /* 0xfffffffc00f08947 */ /* 0x008fea000383ffff */
[----:B------:R-:W-:Y:S05]  /*20110*/  BRA `(.L_x_1963) ;  /* 0xffffff8800d87947 */ /* 0x000fea000383ffff */
.L_x_1799:
[----:B0-----:R0:W1:Y:S02]  /*20120*/  SYNCS.PHASECHK.TRANS64.TRYWAIT P0, [R10+URZ+0x168c0], R7 ;  /* 0x0168c0070a0075a7 */ /* 0x001064000800017f */
[----:B-1----:R-:W-:Y:S05]  /*20130*/  @!P0 NANOSLEEP.SYNCS 0x989680 ;  /* 0x009896800000895d */ /* 0x002fea0003900000 */
[----:B------:R-:W1:Y:S02]  /*20140*/  @!P0 SYNCS.PHASECHK.TRANS64 P0, [R10+URZ+0x168c0], R7 ;  /* 0x0168c0070a0085a7 */ /* 0x000e64000800007f */
[----:B-1----:R-:W-:Y:S05]  /*20150*/  @!P0 BRA `(.L_x_1799) ;  /* 0xfffffffc00f08947 */ /* 0x002fea000383ffff */
[----:B------:R-:W-:Y:S05]  /*20160*/  BRA `(.L_x_1964) ;  /* 0xffffff8c00587947 */ /* 0x000fea000383ffff */
.L_x_1806:
[----:B0-----:R0:W2:Y:S02]  /*20170*/  SYNCS.PHASECHK.TRANS64.TRYWAIT P1, [R5+URZ+0x168a0], R6 ;  /* 0x0168a006050075a7 */ /* 0x0010a4000802017f */
[----:B--2---:R-:W-:Y:S05]  /*20180*/  @!P1 NANOSLEEP.SYNCS 0x989680 ;  /* 0x009896800000995d */ /* 0x004fea0003900000 */
[----:B------:R-:W2:Y:S02]  /*20190*/  @!P1 SYNCS.PHASECHK.TRANS64 P1, [R5+URZ+0x168a0], R6 ;  /* 0x0168a006050095a7 */ /* 0x000ea4000802007f */
[----:B--2---:R-:W-:Y:S05]  /*201a0*/  @!P1 BRA `(.L_x_1806) ;  /* 0xfffffffc00f09947 */ /* 0x004fea000383ffff */
[----:B------:R-:W-:Y:S05]  /*201b0*/  BRA `(.L_x_1965) ;  /* 0xffffff9000247947 */ /* 0x000fea000383ffff */
.L_x_1811:
[----:B-1----:R1:W2:Y:S02]  /*201c0*/  SYNCS.PHASECHK.TRANS64.TRYWAIT P1, [R5+URZ+0x168c0], R6 ;  /* 0x0168c006050075a7 */ /* 0x0022a4000802017f */
[----:B--2---:R-:W-:Y:S05]  /*201d0*/  @!P1 NANOSLEEP.SYNCS 0x989680 ;  /* 0x009896800000995d */ /* 0x004fea0003900000 */
[----:B------:R-:W2:Y:S02]  /*201e0*/  @!P1 SYNCS.PHASECHK.TRANS64 P1, [R5+URZ+0x168c0], R6 ;  /* 0x0168c006050095a7 */ /* 0x000ea4000802007f */
[----:B--2---:R-:W-:Y:S05]  /*201f0*/  @!P1 BRA `(.L_x_1811) ;  /* 0xfffffffc00f09947 */ /* 0x004fea000383ffff */
[----:B------:R-:W-:Y:S05]  /*20200*/  BRA `(.L_x_1966) ;  /* 0xffffff90009c7947 */ /* 0x000fea000383ffff */
.L_x_1832:
        /* <DEDUP_REMOVED lines=11> */
.L_x_1968:
[----:B------:R-:W-:Y:S05]  /*202c0*/  BSYNC B0 ;  /* 0x0000000000007941 */ /* 0x000fea0003800000 */
.L_x_1967:
[----:B------:R-:W-:Y:S05]  /*202d0*/  BRA `(.L_x_1969) ;  /* 0xffffffa000207947 */ /* 0x000fea000383ffff */
.L_x_1835:
[----:B-1----:R1:W2:Y:S02]  /*202e0*/  SYNCS.PHASECHK.TRANS64.TRYWAIT P0, [R3+URZ+0x16840], R4 ;  /* 0x01684004030075a7 */ /* 0x0022a4000800017f */
[----:B--2---:R-:W-:Y:S05]  /*202f0*/  @!P0 NANOSLEEP.SYNCS 0x989680 ;  /* 0x009896800000895d */ /* 0x004fea0003900000 */
[----:B------:R-:W2:Y:S02]  /*20300*/  @!P0 SYNCS.PHASECHK.TRANS64 P0, [R3+URZ+0x16840], R4 ;  /* 0x01684004030085a7 */ /* 0x000ea4000800007f */
[----:B--2---:R-:W-:Y:S05]  /*20310*/  @!P0 BRA `(.L_x_1835) ;  /* 0xfffffffc00f08947 */ /* 0x004fea000383ffff */
[----:B------:R-:W-:Y:S05]  /*20320*/  BRA `(.L_x_1970) ;  /* 0xffffffa000807947 */ /* 0x000fea000383ffff */
.L_x_1836:
        /* <DEDUP_REMOVED lines=8> */
.L_x_1972:
[----:B------:R-:W-:Y:S05]  /*203b0*/  BSYNC B0 ;  /* 0x0000000000007941 */ /* 0x000fea0003800000 */
.L_x_1971:
        /* <DEDUP_REMOVED lines=9> */
.L_x_1973:
[----:B------:R-:W-:Y:S02]  /*20450*/  IMAD.MOV.U32 R13, RZ, RZ, R2 ;  /* 0x000000ffff0d7224 */ /* 0x000fe400078e0002 */
[----:B------:R-:W-:Y:S02]  /*20460*/  IMAD.MOV.U32 R12, RZ, RZ, 0x1 ;  /* 0x00000001ff0c7424 */ /* 0x000fe400078e00ff */
[----:B------:R-:W-:-:S07]  /*20470*/  IMAD.MOV.U32 R7, RZ, RZ, R14 ;  /* 0x000000ffff077224 */ /* 0x000fce00078e000e */
[----:B------:R-:W-:Y:S05]  /*20480*/  WARPSYNC.COLLECTIVE R15, `(.L_x_1974) ;  /* 0x000000000f087348 */ /* 0x000fea0003c00000 */
[----:B------:R0:W1:Y:S02]  /*20490*/  SHFL.IDX P6, R14, R13, R12, R11 ;  /* 0x0000000c0d0e7389 */ /* 0x00006400000c000b */
[----:B01----:R-:W-:Y:S01]  /*204a0*/  ENDCOLLECTIVE ;  /* 0x000000000000791b */ /* 0x003fe20003800000 */
.L_x_1974:
        /* <DEDUP_REMOVED lines=15> */
.L_x_1975:
[----:B------:R-:W-:Y:S02]  /*205a0*/  @P0 IMAD R8, R5, 0x2, R23 ;  /* 0x0000000205080824 */ /* 0x000fe400078e0217 */
[----:B------:R-:W-:Y:S02]  /*205b0*/  IMAD.MOV.U32 R13, RZ, RZ, R2 ;  /* 0x000000ffff0d7224 */ /* 0x000fe400078e0002 */
[----:B------:R-:W-:Y:S02]  /*205c0*/  IMAD.MOV.U32 R12, RZ, RZ, 0x2 ;  /* 0x00000002ff0c7424 */ /* 0x000fe400078e00ff */
[----:B------:R-:W-:-:S07]  /*205d0*/  IMAD.MOV.U32 R7, RZ, RZ, R14 ;  /* 0x000000ffff077224 */ /* 0x000fce00078e000e */
[----:B------:R-:W-:Y:S05]  /*205e0*/  WARPSYNC.COLLECTIVE R15, `(.L_x_1976) ;  /* 0x000000000f087348 */ /* 0x000fea0003c00000 */
[----:B------:R0:W1:Y:S02]  /*205f0*/  SHFL.IDX P6, R14, R13, R12, R11 ;  /* 0x0000000c0d0e7389 */ /* 0x00006400000c000b */
[----:B01----:R-:W-:Y:S01]  /*20600*/  ENDCOLLECTIVE ;  /* 0x000000000000791b */ /* 0x003fe20003800000 */
.L_x_1976:
        /* <DEDUP_REMOVED lines=15> */
.L_x_1977:
[----:B------:R-:W-:Y:S02]  /*20700*/  @P0 IMAD R8, R5, 0x2, R23 ;  /* 0x0000000205080824 */ /* 0x000fe400078e0217 */
[----:B------:R-:W-:Y:S02]  /*20710*/  IMAD.MOV.U32 R13, RZ, RZ, R2 ;  /* 0x000000ffff0d7224 */ /* 0x000fe400078e0002 */
[----:B------:R-:W-:Y:S02]  /*20720*/  IMAD.MOV.U32 R12, RZ, RZ, 0x3 ;  /* 0x00000003ff0c7424 */ /* 0x000fe400078e00ff */
[----:B------:R-:W-:-:S07]  /*20730*/  IMAD.MOV.U32 R7, RZ, RZ, R14 ;  /* 0x000000ffff077224 */ /* 0x000fce00078e000e */
[----:B------:R-:W-:Y:S05]  /*20740*/  WARPSYNC.COLLECTIVE R15, `(.L_x_1978) ;  /* 0x000000000f087348 */ /* 0x000fea0003c00000 */
[----:B------:R0:W1:Y:S02]  /*20750*/  SHFL.IDX P6, R14, R13, R12, R11 ;  /* 0x0000000c0d0e7389 */ /* 0x00006400000c000b */
[----:B01----:R-:W-:Y:S01]  /*20760*/  ENDCOLLECTIVE ;  /* 0x000000000000791b */ /* 0x003fe20003800000 */
.L_x_1978:
        /* <DEDUP_REMOVED lines=15> */
.L_x_1979:
[----:B------:R-:W-:Y:S02]  /*20860*/  @P0 IMAD R8, R5, 0x2, R23 ;  /* 0x0000000205080824 */ /* 0x000fe400078e0217 */
[----:B------:R-:W-:Y:S02]  /*20870*/  IMAD.MOV.U32 R13, RZ, RZ, R2 ;  /* 0x000000ffff0d7224 */ /* 0x000fe400078e0002 */
[----:B------:R-:W-:Y:S02]  /*20880*/  IMAD.MOV.U32 R12, RZ, RZ, 0x4 ;  /* 0x00000004ff0c7424 */ /* 0x000fe400078e00ff */
[----:B------:R-:W-:-:S07]  /*20890*/  IMAD.MOV.U32 R7, RZ, RZ, R14 ;  /* 0x000000ffff077224 */ /* 0x000fce00078e000e */
[----:B------:R-:W-:Y:S05]  /*208a0*/  WARPSYNC.COLLECTIVE R15, `(.L_x_1980) ;  /* 0x000000000f087348 */ /* 0x000fea0003c00000 */
[----:B------:R0:W1:Y:S02]  /*208b0*/  SHFL.IDX P6, R14, R13, R12, R11 ;  /* 0x0000000c0d0e7389 */ /* 0x00006400000c000b */
[----:B01----:R-:W-:Y:S01]  /*208c0*/  ENDCOLLECTIVE ;  /* 0x000000000000791b */ /* 0x003fe20003800000 */
.L_x_1980:
        /* <DEDUP_REMOVED lines=15> */
.L_x_1981:
[----:B------:R-:W-:Y:S02]  /*209c0*/  @P0 IMAD R8, R5, 0x2, R23 ;  /* 0x0000000205080824 */ /* 0x000fe400078e0217 */
[----:B------:R-:W-:Y:S02]  /*209d0*/  IMAD.MOV.U32 R13, RZ, RZ, R2 ;  /* 0x000000ffff0d7224 */ /* 0x000fe400078e0002 */
[----:B------:R-:W-:Y:S02]  /*209e0*/  IMAD.MOV.U32 R12, RZ, RZ, 0x5 ;  /* 0x00000005ff0c7424 */ /* 0x000fe400078e00ff */
[----:B------:R-:W-:-:S07]  /*209f0*/  IMAD.MOV.U32 R7, RZ, RZ, R14 ;  /* 0x000000ffff077224 */ /* 0x000fce00078e000e */
[----:B------:R-:W-:Y:S05]  /*20a00*/  WARPSYNC.COLLECTIVE R15, `(.L_x_1982) ;  /* 0x000000000f087348 */ /* 0x000fea0003c00000 */
[----:B------:R0:W1:Y:S02]  /*20a10*/  SHFL.IDX P6, R14, R13, R12, R11 ;  /* 0x0000000c0d0e7389 */ /* 0x00006400000c000b */
[----:B01----:R-:W-:Y:S01]  /*20a20*/  ENDCOLLECTIVE ;  /* 0x000000000000791b */ /* 0x003fe20003800000 */
.L_x_1982:
        /* <DEDUP_REMOVED lines=15> */
.L_x_1983:
[----:B------:R-:W-:Y:S02]  /*20b20*/  @P0 IMAD R8, R5, 0x2, R23 ;  /* 0x0000000205080824 */ /* 0x000fe400078e0217 */
[----:B------:R-:W-:Y:S02]  /*20b30*/  IMAD.MOV.U32 R13, RZ, RZ, R2 ;  /* 0x000000ffff0d7224 */ /* 0x000fe400078e0002 */
[----:B------:R-:W-:Y:S02]  /*20b40*/  IMAD.MOV.U32 R12, RZ, RZ, 0x6 ;  /* 0x00000006ff0c7424 */ /* 0x000fe400078e00ff */
[----:B------:R-:W-:-:S07]  /*20b50*/  IMAD.MOV.U32 R7, RZ, RZ, R14 ;  /* 0x000000ffff077224 */ /* 0x000fce00078e000e */
[----:B------:R-:W-:Y:S05]  /*20b60*/  WARPSYNC.COLLECTIVE R15, `(.L_x_1984) ;  /* 0x000000000f087348 */ /* 0x000fea0003c00000 */
[----:B------:R0:W1:Y:S02]  /*20b70*/  SHFL.IDX P6, R14, R13, R12, R11 ;  /* 0x0000000c0d0e7389 */ /* 0x00006400000c000b */
[----:B01----:R-:W-:Y:S01]  /*20b80*/  ENDCOLLECTIVE ;  /* 0x000000000000791b */ /* 0x003fe20003800000 */
.L_x_1984:
        /* <DEDUP_REMOVED lines=15> */
.L_x_1985:
[----:B------:R-:W-:Y:S02]  /*20c80*/  @P0 IMAD R8, R5, 0x2, R23 ;  /* 0x0000000205080824 */ /* 0x000fe400078e0217 */
[----:B------:R-:W-:Y:S02]  /*20c90*/  IMAD.MOV.U32 R13, RZ, RZ, R2 ;  /* 0x000000ffff0d7224 */ /* 0x000fe400078e0002 */
[----:B------:R-:W-:Y:S02]  /*20ca0*/  IMAD.MOV.U32 R12, RZ, RZ, 0x7 ;  /* 0x00000007ff0c7424 */ /* 0x000fe400078e00ff */
[----:B------:R-:W-:-:S07]  /*20cb0*/  IMAD.MOV.U32 R7, RZ, RZ, R14 ;  /* 0x000000ffff077224 */ /* 0x000fce00078e000e */
[----:B------:R-:W-:Y:S05]  /*20cc0*/  WARPSYNC.COLLECTIVE R15, `(.L_x_1986) ;  /* 0x000000000f087348 */ /* 0x000fea0003c00000 */
[----:B------:R0:W1:Y:S02]  /*20cd0*/  SHFL.IDX P6, R14, R13, R12, R11 ;  /* 0x0000000c0d0e7389 */ /* 0x00006400000c000b */
[----:B01----:R-:W-:Y:S01]  /*20ce0*/  ENDCOLLECTIVE ;  /* 0x000000000000791b */ /* 0x003fe20003800000 */
.L_x_1986:
        /* <DEDUP_REMOVED lines=10> */
.L_x_1987:
[----:B------:R-:W-:Y:S01]  /*20d90*/  @!PT LDS RZ, [RZ] ;  /* 0x00000000fffff984 */ /* 0x000fe20000000800 */
[----:B------:R-:W-:Y:S01]  /*20da0*/  @!PT LDS RZ, [RZ] ;  /* 0x00000000fffff984 */ /* 0x000fe20000000800 */
[----:B------:R-:W-:Y:S01]  /*20db0*/  @!PT LDS RZ, [RZ] ;  /* 0x00000000fffff984 */ /* 0x000fe20000000800 */
[----:B------:R1:W-:Y:S01]  /*20dc0*/  @P0 LDGSTS.E.BYPASS.LTC128B.128 [R8+0x11400], desc[UR42][R6.64], !P2 ;  /* 0x1140000006080fae */ /* 0x0003e2000d101d6a */
[----:B------:R-:W-:Y:S01]  /*20dd0*/  IMAD.MOV.U32 R0, RZ, RZ, R14 ;  /* 0x000000ffff007224 */ /* 0x000fe200078e000e */
[----:B------:R-:W-:Y:S06]  /*20de0*/  BRA `(.L_x_1988) ;  /* 0xffffff9c00947947 */ /* 0x000fec000383ffff */
.L_x_1841:
[----:B------:R-:W2:Y:S01]  /*20df0*/  LDL.LU R11, [R1+0x8] ;  /* 0x00000800010b7983 */ /* 0x000ea20000300800 */
[----:B------:R-:W-:Y:S02]  /*20e00*/  IMAD.MOV.U32 R13, RZ, RZ, R0 ;  /* 0x000000ffff0d7224 */ /* 0x000fe400078e0000 */
[----:B------:R-:W-:Y:S02]  /*20e10*/  IMAD.MOV.U32 R12, RZ, RZ, RZ ;  /* 0x000000ffff0c7224 */ /* 0x000fe400078e00ff */
[----:B------:R-:W-:Y:S02]  /*20e20*/  IMAD.MOV.U32 R15, RZ, RZ, -0x1 ;  /* 0xffffffffff0f7424 */ /* 0x000fe400078e00ff */
[----:B------:R-:W-:-:S04]  /*20e30*/  IMAD.IADD R28, R9, 0x1, R28 ;  /* 0x00000001091c7824 */ /* 0x000fc800078e021c */
[----:B------:R-:W-:Y:S02]  /*20e40*/  VIADD R8, R28, 0x10 ;  /* 0x000000101c087836 */ /* 0x000fe40000000000 */
[----:B--2---:R-:W-:Y:S02]  /*20e50*/  IMAD R3, R11, R10, RZ ;  /* 0x0000000a0b037224 */ /* 0x004fe400078e02ff */
[----:B------:R-:W-:-:S03]  /*20e60*/  IMAD.MOV.U32 R11, RZ, RZ, 0x181f ;  /* 0x0000181fff0b7424 */ /* 0x000fc600078e00ff */
[----:B------:R-:W-:-:S13]  /*20e70*/  ISETP.GE.AND P1, PT, R28, R3, PT ;  /* 0x000000031c00720c */ /* 0x000fda0003f26270 */
[----:B-----5:R-:W-:Y:S05]  /*20e80*/  WARPSYNC.COLLECTIVE R15, `(.L_x_1989) ;  /* 0x000000000f087348 */ /* 0x020fea0003c00000 */
[----:B------:R0:W1:Y:S02]  /*20e90*/  SHFL.IDX P6, R14, R13, R12, R11 ;  /* 0x0000000c0d0e7389 */ /* 0x00006400000c000b */
[----:B01---5:R-:W-:Y:S01]  /*20ea0*/  ENDCOLLECTIVE ;  /* 0x000000000000791b */ /* 0x023fe20003800000 */
.L_x_1989:
[----:B------:R-:W-:Y:S02]  /*20eb0*/  IMAD.MOV.U32 R13, RZ, RZ, R2 ;  /* 0x000000ffff0d7224 */ /* 0x000fe400078e0002 */
[----:B------:R-:W-:-:S07]  /*20ec0*/  IMAD.MOV.U32 R7, RZ, RZ, R14 ;  /* 0x000000ffff077224 */ /* 0x000fce00078e000e */
[----:B------:R-:W-:Y:S05]  /*20ed0*/  WARPSYNC.COLLECTIVE R15, `(.L_x_1990) ;  /* 0x000000000f087348 */ /* 0x000fea0003c00000 */
[----:B------:R0:W1:Y:S02]  /*20ee0*/  SHFL.IDX P6, R14, R13, R12, R11 ;  /* 0x0000000c0d0e7389 */ /* 0x00006400000c000b */
[----:B01----:R-:W-:Y:S01]  /*20ef0*/  ENDCOLLECTIVE ;  /* 0x000000000000791b */ /* 0x003fe20003800000 */
.L_x_1990:
[----:B------:R-:W-:Y:S02]  /*20f00*/  IMAD.MOV.U32 R13, RZ, RZ, R0 ;  /* 0x000000ffff0d7224 */ /* 0x000fe400078e0000 */
[----:B------:R-:W-:Y:S02]  /*20f10*/  IMAD.MOV.U32 R12, RZ, RZ, 0x1 ;  /* 0x00000001ff0c7424 */ /* 0x000fe400078e00ff */
[----:B------:R-:W-:-:S07]  /*20f20*/  IMAD.MOV.U32 R6, RZ, RZ, R14 ;  /* 0x000000ffff067224 */ /* 0x000fce00078e000e */
[----:B------:R-:W-:Y:S05]  /*20f30*/  WARPSYNC.COLLECTIVE R15, `(.L_x_1991) ;  /* 0x000000000f087348 */ /* 0x000fea0003c00000 */
[----:B------:R0:W1:Y:S02]  /*20f40*/  SHFL.IDX P6, R14, R13, R12, R11 ;  /* 0x0000000c0d0e7389 */ /* 0x00006400000c000b */
[----:B01----:R-:W-:Y:S01]  /*20f50*/  ENDCOLLECTIVE ;  /* 0x000000000000791b */ /* 0x003fe20003800000 */
.L_x_1991:
[----:B------:R-:W-:-:S05]  /*20f60*/  @!P1 LEA R6, P2, R21, R6, 0x1 ;  /* 0x0000000615069211 */ /* 0x000fca00078408ff */
[----:B------:R-:W-:-:S05]  /*20f70*/  @!P1 IMAD.X R7, RZ, RZ, R7, P2 ;  /* 0x000000ffff079224 */ /* 0x000fca00010e0607 */
[----:B------:R-:W-:Y:S01]  /*20f80*/  @!PT LDS RZ, [RZ] ;  /* 0x00000000fffff984 */ /* 0x000fe20000000800 */
[----:B------:R-:W-:Y:S01]  /*20f90*/  @!PT LDS RZ, [RZ] ;  /* 0x00000000fffff984 */ /* 0x000fe20000000800 */
[----:B------:R-:W-:Y:S01]  /*20fa0*/  @!PT LDS RZ, [RZ] ;  /* 0x00000000fffff984 */ /* 0x000fe20000000800 */
[----:B------:R0:W-:Y:S01]  /*20fb0*/  @!P1 LDGSTS.E.BYPASS.LTC128B.128 [R20+0x8400], desc[UR42][R6.64], !P0 ;  /* 0x0840000006149fae */ /* 0x0001e2000c101d6a */
[----:B------:R-:W-:Y:S01]  /*20fc0*/  IMAD.MOV.U32 R13, RZ, RZ, R2 ;  /* 0x000000ffff0d7224 */ /* 0x000fe200078e0002 */
[----:B------:R-:W-:Y:S01]  /*20fd0*/  ISETP.GE.AND P1, PT, R8, R3, PT ;  /* 0x000000030800720c */ /* 0x000fe20003f26270 */
[----:B0-----:R-:W-:-:S12]  /*20fe0*/  IMAD.MOV.U32 R6, RZ, RZ, R14 ;  /* 0x000000ffff067224 */ /* 0x001fd800078e000e */
[----:B------:R-:W-:Y:S05]  /*20ff0*/  WARPSYNC.COLLECTIVE R15, `(.L_x_1992) ;  /* 0x000000000f087348 */ /* 0x000fea0003c00000 */
[----:B------:R0:W1:Y:S02]  /*21000*/  SHFL.IDX P6, R14, R13, R12, R11 ;  /* 0x0000000c0d0e7389 */ /* 0x00006400000c000b */
[----:B01----:R-:W-:Y:S01]  /*21010*/  ENDCOLLECTIVE ;  /* 0x000000000000791b */ /* 0x003fe20003800000 */
.L_x_1992:
[----:B------:R-:W-:Y:S02]  /*21020*/  IMAD.MOV.U32 R13, RZ, RZ, R0 ;  /* 0x000000ffff0d7224 */ /* 0x000fe400078e0000 */
[----:B------:R-:W-:Y:S02]  /*21030*/  IMAD.MOV.U32 R12, RZ, RZ, 0x2 ;  /* 0x00000002ff0c7424 */ /* 0x000fe400078e00ff */
[----:B------:R-:W-:-:S07]  /*21040*/  IMAD.MOV.U32 R7, RZ, RZ, R14 ;  /* 0x000000ffff077224 */ /* 0x000fce00078e000e */
[----:B------:R-:W-:Y:S05]  /*21050*/  WARPSYNC.COLLECTIVE R15, `(.L_x_1993) ;  /* 0x000000000f087348 */ /* 0x000fea0003c00000 */
[----:B------:R0:W1:Y:S02]  /*21060*/  SHFL.IDX P6, R14, R13, R12, R11 ;  /* 0x0000000c0d0e7389 */ /* 0x00006400000c000b */
[----:B01----:R-:W-:Y:S01]  /*21070*/  ENDCOLLECTIVE ;  /* 0x000000000000791b */ /* 0x003fe20003800000 */
.L_x_1993:
        /* <DEDUP_REMOVED lines=16> */
.L_x_1994:
[----:B------:R-:W-:Y:S02]  /*21180*/  IMAD.MOV.U32 R13, RZ, RZ, R0 ;  /* 0x000000ffff0d7224 */ /* 0x000fe400078e0000 */
[----:B------:R-:W-:Y:S02]  /*21190*/  IMAD.MOV.U32 R12, RZ, RZ, 0x3 ;  /* 0x00000003ff0c7424 */ /* 0x000fe400078e00ff */
[----:B------:R-:W-:-:S07]  /*211a0*/  IMAD.MOV.U32 R7, RZ, RZ, R14 ;  /* 0x000000ffff077224 */ /* 0x000fce00078e000e */
[----:B------:R-:W-:Y:S05]  /*211b0*/  WARPSYNC.COLLECTIVE R15, `(.L_x_1995) ;  /* 0x000000000f087348 */ /* 0x000fea0003c00000 */
[----:B------:R0:W1:Y:S02]  /*211c0*/  SHFL.IDX P6, R14, R13, R12, R11 ;  /* 0x0000000c0d0e7389 */ /* 0x00006400000c000b */
[----:B01----:R-:W-:Y:S01]  /*211d0*/  ENDCOLLECTIVE ;  /* 0x000000000000791b */ /* 0x003fe20003800000 */
.L_x_1995:
        /* <DEDUP_REMOVED lines=16> */
.L_x_1996:
[----:B------:R-:W-:Y:S02]  /*212e0*/  IMAD.MOV.U32 R13, RZ, RZ, R0 ;  /* 0x000000ffff0d7224 */ /* 0x000fe400078e0000 */
[----:B------:R-:W-:Y:S02]  /*212f0*/  IMAD.MOV.U32 R12, RZ, RZ, 0x4 ;  /* 0x00000004ff0c7424 */ /* 0x000fe400078e00ff */
[----:B------:R-:W-:-:S07]  /*21300*/  IMAD.MOV.U32 R7, RZ, RZ, R14 ;  /* 0x000000ffff077224 */ /* 0x000fce00078e000e */
[----:B------:R-:W-:Y:S05]  /*21310*/  WARPSYNC.COLLECTIVE R15, `(.L_x_1997) ;  /* 0x000000000f087348 */ /* 0x000fea0003c00000 */
[----:B------:R0:W1:Y:S02]  /*21320*/  SHFL.IDX P6, R14, R13, R12, R11 ;  /* 0x0000000c0d0e7389 */ /* 0x00006400000c000b */
[----:B01----:R-:W-:Y:S01]  /*21330*/  ENDCOLLECTIVE ;  /* 0x000000000000791b */ /* 0x003fe20003800000 */
.L_x_1997:
        /* <DEDUP_REMOVED lines=16> */
.L_x_1998:
[----:B------:R-:W-:Y:S02]  /*21440*/  IMAD.MOV.U32 R13, RZ, RZ, R0 ;  /* 0x000000ffff0d7224 */ /* 0x000fe400078e0000 */
[----:B------:R-:W-:Y:S02]  /*21450*/  IMAD.MOV.U32 R12, RZ, RZ, 0x5 ;  /* 0x00000005ff0c7424 */ /* 0x000fe400078e00ff */
[----:B------:R-:W-:-:S07]  /*21460*/  IMAD.MOV.U32 R7, RZ, RZ, R14 ;  /* 0x000000ffff077224 */ /* 0x000fce00078e000e */
[----:B------:R-:W-:Y:S05]  /*21470*/  WARPSYNC.COLLECTIVE R15, `(.L_x_1999) ;  /* 0x000000000f087348 */ /* 0x000fea0003c00000 */
[----:B------:R0:W1:Y:S02]  /*21480*/  SHFL.IDX P6, R14, R13, R12, R11 ;  /* 0x0000000c0d0e7389 */ /* 0x00006400000c000b */
[----:B01----:R-:W-:Y:S01]  /*21490*/  ENDCOLLECTIVE ;  /* 0x000000000000791b */ /* 0x003fe20003800000 */
.L_x_1999:
        /* <DEDUP_REMOVED lines=16> */
.L_x_2000:
[----:B------:R-:W-:Y:S02]  /*215a0*/  IMAD.MOV.U32 R13, RZ, RZ, R0 ;  /* 0x000000ffff0d7224 */ /* 0x000fe400078e0000 */
[----:B------:R-:W-:Y:S02]  /*215b0*/  IMAD.MOV.U32 R12, RZ, RZ, 0x6 ;  /* 0x00000006ff0c7424 */ /* 0x000fe400078e00ff */
[----:B------:R-:W-:-:S07]  /*215c0*/  IMAD.MOV.U32 R7, RZ, RZ, R14 ;  /* 0x000000ffff077224 */ /* 0x000fce00078e000e */
[----:B------:R-:W-:Y:S05]  /*215d0*/  WARPSYNC.COLLECTIVE R15, `(.L_x_2001) ;  /* 0x000000000f087348 */ /* 0x000fea0003c00000 */
[----:B------:R0:W1:Y:S02]  /*215e0*/  SHFL.IDX P6, R14, R13, R12, R11 ;  /* 0x0000000c0d0e7389 */ /* 0x00006400000c000b */
[----:B01----:R-:W-:Y:S01]  /*215f0*/  ENDCOLLECTIVE ;  /* 0x000000000000791b */ /* 0x003fe20003800000 */
.L_x_2001:
        /* <DEDUP_REMOVED lines=16> */
.L_x_2002:
[----:B------:R-:W-:Y:S02]  /*21700*/  IMAD.MOV.U32 R13, RZ, RZ, R0 ;  /* 0x000000ffff0d7224 */ /* 0x000fe400078e0000 */
[----:B------:R-:W-:Y:S02]  /*21710*/  IMAD.MOV.U32 R12, RZ, RZ, 0x7 ;  /* 0x00000007ff0c7424 */ /* 0x000fe400078e00ff */
[----:B------:R-:W-:-:S07]  /*21720*/  IMAD.MOV.U32 R7, RZ, RZ, R14 ;  /* 0x000000ffff077224 */ /* 0x000fce00078e000e */
[----:B------:R-:W-:Y:S05]  /*21730*/  WARPSYNC.COLLECTIVE R15, `(.L_x_2003) ;  /* 0x000000000f087348 */ /* 0x000fea0003c00000 */
[----:B------:R0:W1:Y:S02]  /*21740*/  SHFL.IDX P6, R14, R13, R12, R11 ;  /* 0x0000000c0d0e7389 */ /* 0x00006400000c000b */
[----:B01----:R-:W-:Y:S01]  /*21750*/  ENDCOLLECTIVE ;  /* 0x000000000000791b */ /* 0x003fe20003800000 */
.L_x_2003:
        /* <DEDUP_REMOVED lines=11> */
.L_x_2004:
        /* <DEDUP_REMOVED lines=11> */
.L_x_2005:
[----:B------:R-:W-:-:S05]  /*218c0*/  @!P1 LEA R6, P2, R21, R6, 0x1 ;  /* 0x0000000615069211 */ /* 0x000fca00078408ff */
[----:B------:R-:W-:-:S04]  /*218d0*/  @!P1 IMAD.X R0, RZ, RZ, R0, P2 ;  /* 0x000000ffff009224 */ /* 0x000fc800010e0600 */
[----:B------:R-:W-:Y:S02]  /*218e0*/  @!P1 IMAD.MOV.U32 R7, RZ, RZ, R0 ;  /* 0x000000ffff079224 */ /* 0x000fe400078e0000 */
[----:B------:R-:W-:Y:S02]  /*218f0*/  IMAD.MOV.U32 R13, RZ, RZ, R5 ;  /* 0x000000ffff0d7224 */ /* 0x000fe400078e0005 */
[----:B------:R-:W-:Y:S01]  /*21900*/  VIADD R0, R28, 0x80 ;  /* 0x000000801c007836 */ /* 0x000fe20000000000 */
        /* <DEDUP_REMOVED lines=10> */
.L_x_2006:
[----:B------:R-:W-:Y:S02]  /*219b0*/  IMAD.MOV.U32 R13, RZ, RZ, R4 ;  /* 0x000000ffff0d7224 */ /* 0x000fe400078e0004 */
[----:B------:R-:W-:Y:S02]  /*219c0*/  IMAD.MOV.U32 R12, RZ, RZ, 0x1 ;  /* 0x00000001ff0c7424 */ /* 0x000fe400078e00ff */
[----:B------:R-:W-:-:S07]  /*219d0*/  IMAD.MOV.U32 R2, RZ, RZ, R14 ;  /* 0x000000ffff027224 */ /* 0x000fce00078e000e */
[----:B------:R-:W-:Y:S05]  /*219e0*/  WARPSYNC.COLLECTIVE R15, `(.L_x_2007) ;  /* 0x000000000f087348 */ /* 0x000fea0003c00000 */
[----:B------:R0:W1:Y:S02]  /*219f0*/  SHFL.IDX P6, R14, R13, R12, R11 ;  /* 0x0000000c0d0e7389 */ /* 0x00006400000c000b */
[----:B01----:R-:W-:Y:S01]  /*21a00*/  ENDCOLLECTIVE ;  /* 0x000000000000791b */ /* 0x003fe20003800000 */
.L_x_2007:
[----:B------:R-:W-:-:S05]  /*21a10*/  @!P1 LEA R2, P2, R21, R2, 0x1 ;  /* 0x0000000215029211 */ /* 0x000fca00078408ff */
[----:B------:R-:W-:-:S04]  /*21a20*/  @!P1 IMAD.X R6, RZ, RZ, R8, P2 ;  /* 0x000000ffff069224 */ /* 0x000fc800010e0608 */
[----:B------:R-:W-:Y:S02]  /*21a30*/  @!P1 IMAD.MOV.U32 R7, RZ, RZ, R6 ;  /* 0x000000ffff079224 */ /* 0x000fe400078e0006 */
[----:B------:R-:W-:Y:S02]  /*21a40*/  @!P1 IMAD.MOV.U32 R6, RZ, RZ, R2 ;  /* 0x000000ffff069224 */ /* 0x000fe400078e0002 */
[----:B------:R-:W-:Y:S02]  /*21a50*/  IMAD.MOV.U32 R13, RZ, RZ, R5 ;  /* 0x000000ffff0d7224 */ /* 0x000fe400078e0005 */
[----:B------:R-:W-:Y:S01]  /*21a60*/  VIADD R2, R28, 0xa0 ;  /* 0x000000a01c027836 */ /* 0x000fe20000000000 */
        /* <DEDUP_REMOVED lines=9> */
.L_x_2008:
[----:B------:R-:W-:Y:S02]  /*21b00*/  IMAD.MOV.U32 R13, RZ, RZ, R4 ;  /* 0x000000ffff0d7224 */ /* 0x000fe400078e0004 */
[----:B------:R-:W-:Y:S02]  /*21b10*/  IMAD.MOV.U32 R12, RZ, RZ, 0x2 ;  /* 0x00000002ff0c7424 */ /* 0x000fe400078e00ff */
[----:B------:R-:W-:-:S07]  /*21b20*/  IMAD.MOV.U32 R6, RZ, RZ, R14 ;  /* 0x000000ffff067224 */ /* 0x000fce00078e000e */
[----:B------:R-:W-:Y:S05]  /*21b30*/  WARPSYNC.COLLECTIVE R15, `(.L_x_2009) ;  /* 0x000000000f087348 */ /* 0x000fea0003c00000 */
[----:B------:R0:W1:Y:S02]  /*21b40*/  SHFL.IDX P6, R14, R13, R12, R11 ;  /* 0x0000000c0d0e7389 */ /* 0x00006400000c000b */
[----:B01----:R-:W-:Y:S01]  /*21b50*/  ENDCOLLECTIVE ;  /* 0x000000000000791b */ /* 0x003fe20003800000 */
.L_x_2009:
        /* <DEDUP_REMOVED lines=13> */
.L_x_2010:
[----:B------:R-:W-:Y:S02]  /*21c30*/  IMAD.MOV.U32 R13, RZ, RZ, R4 ;  /* 0x000000ffff0d7224 */ /* 0x000fe400078e0004 */
[----:B------:R-:W-:Y:S02]  /*21c40*/  IMAD.MOV.U32 R12, RZ, RZ, 0x3 ;  /* 0x00000003ff0c7424 */ /* 0x000fe400078e00ff */
[----:B------:R-:W-:-:S07]  /*21c50*/  IMAD.MOV.U32 R6, RZ, RZ, R14 ;  /* 0x000000ffff067224 */ /* 0x000fce00078e000e */
[----:B------:R-:W-:Y:S05]  /*21c60*/  WARPSYNC.COLLECTIVE R15, `(.L_x_2011) ;  /* 0x000000000f087348 */ /* 0x000fea0003c00000 */
[----:B------:R0:W1:Y:S02]  /*21c70*/  SHFL.IDX P6, R14, R13, R12, R11 ;  /* 0x0000000c0d0e7389 */ /* 0x00006400000c000b */
[----:B01----:R-:W-:Y:S01]  /*21c80*/  ENDCOLLECTIVE ;  /* 0x000000000000791b */ /* 0x003fe20003800000 */
.L_x_2011:
        /* <DEDUP_REMOVED lines=12> */
.L_x_2012:
[----:B------:R-:W-:Y:S01]  /*21d50*/  IMAD.MOV.U32 R2, RZ, RZ, R14 ;  /* 0x000000ffff027224 */ /* 0x000fe200078e000e */
[----:B------:R-:W-:Y:S06]  /*21d60*/  BRA `(.L_x_2013) ;  /* 0xffffff9c00887947 */ /* 0x000fec000383ffff */
.L_x_1844:
[----:B-1----:R1:W2:Y:S02]  /*21d70*/  SYNCS.PHASECHK.TRANS64.TRYWAIT P0, [R23+URZ+0x16820], R0 ;  /* 0x01682000170075a7 */ /* 0x0022a4000800017f */
[----:B--2---:R-:W-:Y:S05]  /*21d80*/  @!P0 NANOSLEEP.SYNCS 0x989680 ;  /* 0x009896800000895d */ /* 0x004fea0003900000 */
[----:B------:R-:W2:Y:S02]  /*21d90*/  @!P0 SYNCS.PHASECHK.TRANS64 P0, [R23+URZ+0x16820], R0 ;  /* 0x01682000170085a7 */ /* 0x000ea4000800007f */
[----:B--2---:R-:W-:Y:S05]  /*21da0*/  @!P0 BRA `(.L_x_1844) ;  /* 0xfffffffc00f08947 */ /* 0x004fea000383ffff */
[----:B------:R-:W-:Y:S05]  /*21db0*/  BRA `(.L_x_2014) ;  /* 0xffffff9c00e47947 */ /* 0x000fea000383ffff */
.L_x_1849:
[----:B0-----:R0:W1:Y:S02]  /*21dc0*/  SYNCS.PHASECHK.TRANS64.TRYWAIT P0, [R5+URZ+0x16840], R2 ;  /* 0x01684002050075a7 */ /* 0x001064000800017f */
[----:B-1----:R-:W-:Y:S05]  /*21dd0*/  @!P0 NANOSLEEP.SYNCS 0x989680 ;  /* 0x009896800000895d */ /* 0x002fea0003900000 */
[----:B------:R-:W1:Y:S02]  /*21de0*/  @!P0 SYNCS.PHASECHK.TRANS64 P0, [R5+URZ+0x16840], R2 ;  /* 0x01684002050085a7 */ /* 0x000e64000800007f */
[----:B-1----:R-:W-:Y:S05]  /*21df0*/  @!P0 BRA `(.L_x_1849) ;  /* 0xfffffffc00f08947 */ /* 0x002fea000383ffff */
[----:B------:R-:W-:Y:S05]  /*21e00*/  BRA `(.L_x_2015) ;  /* 0xffffffa000c47947 */ /* 0x000fea000383ffff */
.L_x_1850:
        /* <DEDUP_REMOVED lines=8> */
.L_x_2017:
[----:B------:R-:W-:Y:S05]  /*21e90*/  BSYNC B1 ;  /* 0x0000000000017941 */ /* 0x000fea0003800000 */
.L_x_2016:
        /* <DEDUP_REMOVED lines=10> */
.L_x_2018:
        /* <DEDUP_REMOVED lines=8> */
.L_x_2019:
        /* <DEDUP_REMOVED lines=12> */
.L_x_2020:
[----:B------:R-:W-:Y:S02]  /*22080*/  IMAD.MOV.U32 R13, RZ, RZ, R10 ;  /* 0x000000ffff0d7224 */ /* 0x000fe400078e000a */
[----:B------:R-:W-:Y:S02]  /*22090*/  IMAD.MOV.U32 R12, RZ, RZ, 0x2 ;  /* 0x00000002ff0c7424 */ /* 0x000fe400078e00ff */
[----:B------:R-:W-:-:S07]  /*220a0*/  IMAD.MOV.U32 R2, RZ, RZ, R14 ;  /* 0x000000ffff027224 */ /* 0x000fce00078e000e */
[----:B------:R-:W-:Y:S05]  /*220b0*/  WARPSYNC.COLLECTIVE R15, `(.L_x_2021) ;  /* 0x000000000f087348 */ /* 0x000fea0003c00000 */
[----:B------:R0:W1:Y:S02]  /*220c0*/  SHFL.IDX P6, R14, R13, R12, R11 ;  /* 0x0000000c0d0e7389 */ /* 0x00006400000c000b */
[----:B01----:R-:W-:Y:S01]  /*220d0*/  ENDCOLLECTIVE ;  /* 0x000000000000791b */ /* 0x003fe20003800000 */
.L_x_2021:
        /* <DEDUP_REMOVED lines=11> */
.L_x_2022:
[----:B------:R-:W-:Y:S02]  /*22190*/  IMAD.MOV.U32 R13, RZ, RZ, R10 ;  /* 0x000000ffff0d7224 */ /* 0x000fe400078e000a */
[----:B------:R-:W-:Y:S02]  /*221a0*/  IMAD.MOV.U32 R12, RZ, RZ, 0x3 ;  /* 0x00000003ff0c7424 */ /* 0x000fe400078e00ff */
[----:B------:R-:W-:-:S07]  /*221b0*/  IMAD.MOV.U32 R2, RZ, RZ, R14 ;  /* 0x000000ffff027224 */ /* 0x000fce00078e000e */
[----:B------:R-:W-:Y:S05]  /*221c0*/  WARPSYNC.COLLECTIVE R15, `(.L_x_2023) ;  /* 0x000000000f087348 */ /* 0x000fea0003c00000 */
[----:B------:R0:W1:Y:S02]  /*221d0*/  SHFL.IDX P6, R14, R13, R12, R11 ;  /* 0x0000000c0d0e7389 */ /* 0x00006400000c000b */
[----:B01----:R-:W-:Y:S01]  /*221e0*/  ENDCOLLECTIVE ;  /* 0x000000000000791b */ /* 0x003fe20003800000 */
.L_x_2023:
        /* <DEDUP_REMOVED lines=11> */
.L_x_2024:
[----:B------:R-:W-:Y:S02]  /*222a0*/  IMAD.MOV.U32 R13, RZ, RZ, R10 ;  /* 0x000000ffff0d7224 */ /* 0x000fe400078e000a */
[----:B------:R-:W-:Y:S02]  /*222b0*/  IMAD.MOV.U32 R12, RZ, RZ, 0x4 ;  /* 0x00000004ff0c7424 */ /* 0x000fe400078e00ff */
[----:B------:R-:W-:-:S07]  /*222c0*/  IMAD.MOV.U32 R2, RZ, RZ, R14 ;  /* 0x000000ffff027224 */ /* 0x000fce00078e000e */
[----:B------:R-:W-:Y:S05]  /*222d0*/  WARPSYNC.COLLECTIVE R15, `(.L_x_2025) ;  /* 0x000000000f087348 */ /* 0x000fea0003c00000 */
[----:B------:R0:W1:Y:S02]  /*222e0*/  SHFL.IDX P6, R14, R13, R12, R11 ;  /* 0x0000000c0d0e7389 */ /* 0x00006400000c000b */
[----:B01----:R-:W-:Y:S01]  /*222f0*/  ENDCOLLECTIVE ;  /* 0x000000000000791b */ /* 0x003fe20003800000 */
.L_x_2025:
        /* <DEDUP_REMOVED lines=11> */
.L_x_2026:
[----:B------:R-:W-:Y:S02]  /*223b0*/  IMAD.MOV.U32 R13, RZ, RZ, R10 ;  /* 0x000000ffff0d7224 */ /* 0x000fe400078e000a */
[----:B------:R-:W-:Y:S02]  /*223c0*/  IMAD.MOV.U32 R12, RZ, RZ, 0x5 ;  /* 0x00000005ff0c7424 */ /* 0x000fe400078e00ff */
[----:B------:R-:W-:-:S07]  /*223d0*/  IMAD.MOV.U32 R2, RZ, RZ, R14 ;  /* 0x000000ffff027224 */ /* 0x000fce00078e000e */
[----:B------:R-:W-:Y:S05]  /*223e0*/  WARPSYNC.COLLECTIVE R15, `(.L_x_2027) ;  /* 0x000000000f087348 */ /* 0x000fea0003c00000 */
[----:B------:R0:W1:Y:S02]  /*223f0*/  SHFL.IDX P6, R14, R13, R12, R11 ;  /* 0x0000000c0d0e7389 */ /* 0x00006400000c000b */
[----:B01----:R-:W-:Y:S01]  /*22400*/  ENDCOLLECTIVE ;  /* 0x000000000000791b */ /* 0x003fe20003800000 */
.L_x_2027:
        /* <DEDUP_REMOVED lines=11> */
.L_x_2028:
[----:B------:R-:W-:Y:S02]  /*224c0*/  IMAD.MOV.U32 R13, RZ, RZ, R10 ;  /* 0x000000ffff0d7224 */ /* 0x000fe400078e000a */
[----:B------:R-:W-:Y:S02]  /*224d0*/  IMAD.MOV.U32 R12, RZ, RZ, 0x6 ;  /* 0x00000006ff0c7424 */ /* 0x000fe400078e00ff */
[----:B------:R-:W-:-:S07]  /*224e0*/  IMAD.MOV.U32 R2, RZ, RZ, R14 ;  /* 0x000000ffff027224 */ /* 0x000fce00078e000e */
[----:B------:R-:W-:Y:S05]  /*224f0*/  WARPSYNC.COLLECTIVE R15, `(.L_x_2029) ;  /* 0x000000000f087348 */ /* 0x000fea0003c00000 */
[----:B------:R0:W1:Y:S02]  /*22500*/  SHFL.IDX P6, R14, R13, R12, R11 ;  /* 0x0000000c0d0e7389 */ /* 0x00006400000c000b */
[----:B01----:R-:W-:Y:S01]  /*22510*/  ENDCOLLECTIVE ;  /* 0x000000000000791b */ /* 0x003fe20003800000 */
.L_x_2029:
        /* <DEDUP_REMOVED lines=11> */
.L_x_2030:
[----:B------:R-:W-:Y:S02]  /*225d0*/  IMAD.MOV.U32 R13, RZ, RZ, R10 ;  /* 0x000000ffff0d7224 */ /* 0x000fe400078e000a */
[----:B------:R-:W-:Y:S02]  /*225e0*/  IMAD.MOV.U32 R12, RZ, RZ, 0x7 ;  /* 0x00000007ff0c7424 */ /* 0x000fe400078e00ff */
[----:B------:R-:W-:-:S07]  /*225f0*/  IMAD.MOV.U32 R2, RZ, RZ, R14 ;  /* 0x000000ffff027224 */ /* 0x000fce00078e000e */
[----:B------:R-:W-:Y:S05]  /*22600*/  WARPSYNC.COLLECTIVE R15, `(.L_x_2031) ;  /* 0x000000000f087348 */ /* 0x000fea0003c00000 */
[----:B------:R0:W1:Y:S02]  /*22610*/  SHFL.IDX P6, R14, R13, R12, R11 ;  /* 0x0000000c0d0e7389 */ /* 0x00006400000c000b */
[----:B01----:R-:W-:Y:S01]  /*22620*/  ENDCOLLECTIVE ;  /* 0x000000000000791b */ /* 0x003fe20003800000 */
.L_x_2031:
        /* <DEDUP_REMOVED lines=11> */
.L_x_2032:
[----:B------:R-:W-:Y:S01]  /*226e0*/  IMAD.MOV.U32 R2, RZ, RZ, R14 ;  /* 0x000000ffff027224 */ /* 0x000fe200078e000e */
[----:B------:R-:W-:Y:S06]  /*226f0*/  BRA `(.L_x_2033) ;  /* 0xffffff9c00b47947 */ /* 0x000fec000383ffff */
.L_x_1855:
[----:B-1----:R1:W2:Y:S02]  /*22700*/  SYNCS.PHASECHK.TRANS64.TRYWAIT P0, [R5+URZ+0x16860], R2 ;  /* 0x01686002050075a7 */ /* 0x0022a4000800017f */
[----:B--2---:R-:W-:Y:S05]  /*22710*/  @!P0 NANOSLEEP.SYNCS 0x989680 ;  /* 0x009896800000895d */ /* 0x004fea0003900000 */
[----:B------:R-:W2:Y:S02]  /*22720*/  @!P0 SYNCS.PHASECHK.TRANS64 P0, [R5+URZ+0x16860], R2 ;  /* 0x01686002050085a7 */ /* 0x000ea4000800007f */
[----:B--2---:R-:W-:Y:S05]  /*22730*/  @!P0 BRA `(.L_x_1855) ;  /* 0xfffffffc00f08947 */ /* 0x004fea000383ffff */
[----:B------:R-:W-:Y:S05]  /*22740*/  BRA `(.L_x_2034) ;  /* 0xffffffa0000c7947 */ /* 0x000fea000383ffff */
.L_x_1856:
        /* <DEDUP_REMOVED lines=8> */
.L_x_2036:
[----:B------:R-:W-:Y:S05]  /*227d0*/  BSYNC B1 ;  /* 0x0000000000017941 */ /* 0x000fea0003800000 */
.L_x_2035:
        /* <DEDUP_REMOVED lines=10> */
.L_x_2037:
[----:B------:R-:W-:Y:S02]  /*22880*/  IMAD.MOV.U32 R13, RZ, RZ, R24 ;  /* 0x000000ffff0d7224 */ /* 0x000fe400078e0018 */
[----:B------:R-:W-:Y:S02]  /*22890*/  IMAD.MOV.U32 R12, RZ, RZ, 0x1 ;  /* 0x00000001ff0c7424 */ /* 0x000fe400078e00ff */
[----:B------:R-:W-:-:S07]  /*228a0*/  IMAD.MOV.U32 R2, RZ, RZ, R14 ;  /* 0x000000ffff027224 */ /* 0x000fce00078e000e */
[----:B------:R-:W-:Y:S05]  /*228b0*/  WARPSYNC.COLLECTIVE R15, `(.L_x_2038) ;  /* 0x000000000f087348 */ /* 0x000fea0003c00000 */
[----:B------:R0:W1:Y:S02]  /*228c0*/  SHFL.IDX P6, R14, R13, R12, R11 ;  /* 0x0000000c0d0e7389 */ /* 0x00006400000c000b */
[----:B01----:R-:W-:Y:S01]  /*228d0*/  ENDCOLLECTIVE ;  /* 0x000000000000791b */ /* 0x003fe20003800000 */
.L_x_2038:
        /* <DEDUP_REMOVED lines=12> */
.L_x_2039:
[----:B------:R-:W-:Y:S02]  /*229a0*/  IMAD.MOV.U32 R13, RZ, RZ, R24 ;  /* 0x000000ffff0d7224 */ /* 0x000fe400078e0018 */
[----:B------:R-:W-:Y:S02]  /*229b0*/  IMAD.MOV.U32 R12, RZ, RZ, 0x2 ;  /* 0x00000002ff0c7424 */ /* 0x000fe400078e00ff */
[----:B------:R-:W-:-:S07]  /*229c0*/  IMAD.MOV.U32 R2, RZ, RZ, R14 ;  /* 0x000000ffff027224 */ /* 0x000fce00078e000e */
[----:B------:R-:W-:Y:S05]  /*229d0*/  WARPSYNC.COLLECTIVE R15, `(.L_x_2040) ;  /* 0x000000000f087348 */ /* 0x000fea0003c00000 */
[----:B------:R0:W1:Y:S02]  /*229e0*/  SHFL.IDX P6, R14, R13, R12, R11 ;  /* 0x0000000c0d0e7389 */ /* 0x00006400000c000b */
[----:B01----:R-:W-:Y:S01]  /*229f0*/  ENDCOLLECTIVE ;  /* 0x000000000000791b */ /* 0x003fe20003800000 */
.L_x_2040:
        /* <DEDUP_REMOVED lines=12> */
.L_x_2041:
[----:B------:R-:W-:Y:S02]  /*22ac0*/  IMAD.MOV.U32 R13, RZ, RZ, R24 ;  /* 0x000000ffff0d7224 */ /* 0x000fe400078e0018 */
[----:B------:R-:W-:Y:S02]  /*22ad0*/  IMAD.MOV.U32 R12, RZ, RZ, 0x3 ;  /* 0x00000003ff0c7424 */ /* 0x000fe400078e00ff */
[----:B------:R-:W-:-:S07]  /*22ae0*/  IMAD.MOV.U32 R2, RZ, RZ, R14 ;  /* 0x000000ffff027224 */ /* 0x000fce00078e000e */
[----:B------:R-:W-:Y:S05]  /*22af0*/  WARPSYNC.COLLECTIVE R15, `(.L_x_2042) ;  /* 0x000000000f087348 */ /* 0x000fea0003c00000 */
[----:B------:R0:W1:Y:S02]  /*22b00*/  SHFL.IDX P6, R14, R13, R12, R11 ;  /* 0x0000000c0d0e7389 */ /* 0x00006400000c000b */
[----:B01----:R-:W-:Y:S01]  /*22b10*/  ENDCOLLECTIVE ;  /* 0x000000000000791b */ /* 0x003fe20003800000 */
.L_x_2042:
        /* <DEDUP_REMOVED lines=12> */
.L_x_2043:
[----:B------:R-:W-:Y:S02]  /*22be0*/  IMAD.MOV.U32 R13, RZ, RZ, R24 ;  /* 0x000000ffff0d7224 */ /* 0x000fe400078e0018 */
[----:B------:R-:W-:Y:S02]  /*22bf0*/  IMAD.MOV.U32 R12, RZ, RZ, 0x4 ;  /* 0x00000004ff0c7424 */ /* 0x000fe400078e00ff */
[----:B------:R-:W-:-:S07]  /*22c00*/  IMAD.MOV.U32 R2, RZ, RZ, R14 ;  /* 0x000000ffff027224 */ /* 0x000fce00078e000e */
[----:B------:R-:W-:Y:S05]  /*22c10*/  WARPSYNC.COLLECTIVE R15, `(.L_x_2044) ;  /* 0x000000000f087348 */ /* 0x000fea0003c00000 */
[----:B------:R0:W1:Y:S02]  /*22c20*/  SHFL.IDX P6, R14, R13, R12, R11 ;  /* 0x0000000c0d0e7389 */ /* 0x00006400000c000b */
[----:B01----:R-:W-:Y:S01]  /*22c30*/  ENDCOLLECTIVE ;  /* 0x000000000000791b */ /* 0x003fe20003800000 */
.L_x_2044:
        /* <DEDUP_REMOVED lines=12> */
.L_x_2045:
[----:B------:R-:W-:Y:S02]  /*22d00*/  IMAD.MOV.U32 R13, RZ, RZ, R24 ;  /* 0x000000ffff0d7224 */ /* 0x000fe400078e0018 */
[----:B------:R-:W-:Y:S02]  /*22d10*/  IMAD.MOV.U32 R12, RZ, RZ, 0x5 ;  /* 0x00000005ff0c7424 */ /* 0x000fe400078e00ff */
[----:B------:R-:W-:-:S07]  /*22d20*/  IMAD.MOV.U32 R2, RZ, RZ, R14 ;  /* 0x000000ffff027224 */ /* 0x000fce00078e000e */
[----:B------:R-:W-:Y:S05]  /*22d30*/  WARPSYNC.COLLECTIVE R15, `(.L_x_2046) ;  /* 0x000000000f087348 */ /* 0x000fea0003c00000 */
[----:B------:R0:W1:Y:S02]  /*22d40*/  SHFL.IDX P6, R14, R13, R12, R11 ;  /* 0x0000000c0d0e7389 */ /* 0x00006400000c000b */
[----:B01----:R-:W-:Y:S01]  /*22d50*/  ENDCOLLECTIVE ;  /* 0x000000000000791b */ /* 0x003fe20003800000 */
.L_x_2046:
        /* <DEDUP_REMOVED lines=12> */
.L_x_2047:
[----:B------:R-:W-:Y:S02]  /*22e20*/  IMAD.MOV.U32 R13, RZ, RZ, R24 ;  /* 0x000000ffff0d7224 */ /* 0x000fe400078e0018 */
[----:B------:R-:W-:Y:S02]  /*22e30*/  IMAD.MOV.U32 R12, RZ, RZ, 0x6 ;  /* 0x00000006ff0c7424 */ /* 0x000fe400078e00ff */
[----:B------:R-:W-:-:S07]  /*22e40*/  IMAD.MOV.U32 R2, RZ, RZ, R14 ;  /* 0x000000ffff027224 */ /* 0x000fce00078e000e */
[----:B------:R-:W-:Y:S05]  /*22e50*/  WARPSYNC.COLLECTIVE R15, `(.L_x_2048) ;  /* 0x000000000f087348 */ /* 0x000fea0003c00000 */
[----:B------:R0:W1:Y:S02]  /*22e60*/  SHFL.IDX P6, R14, R13, R12, R11 ;  /* 0x0000000c0d0e7389 */ /* 0x00006400000c000b */
[----:B01----:R-:W-:Y:S01]  /*22e70*/  ENDCOLLECTIVE ;  /* 0x000000000000791b */ /* 0x003fe20003800000 */
.L_x_2048:
        /* <DEDUP_REMOVED lines=12> */
.L_x_2049:
[----:B------:R-:W-:Y:S02]  /*22f40*/  IMAD.MOV.U32 R13, RZ, RZ, R24 ;  /* 0x000000ffff0d7224 */ /* 0x000fe400078e0018 */
[----:B------:R-:W-:Y:S02]  /*22f50*/  IMAD.MOV.U32 R12, RZ, RZ, 0x7 ;  /* 0x00000007ff0c7424 */ /* 0x000fe400078e00ff */
[----:B------:R-:W-:-:S07]  /*22f60*/  IMAD.MOV.U32 R2, RZ, RZ, R14 ;  /* 0x000000ffff027224 */ /* 0x000fce00078e000e */
[----:B------:R-:W-:Y:S05]  /*22f70*/  WARPSYNC.COLLECTIVE R15, `(.L_x_2050) ;  /* 0x000000000f087348 */ /* 0x000fea0003c00000 */
[----:B------:R0:W1:Y:S02]  /*22f80*/  SHFL.IDX P6, R14, R13, R12, R11 ;  /* 0x0000000c0d0e7389 */ /* 0x00006400000c000b */
[----:B01----:R-:W-:Y:S01]  /*22f90*/  ENDCOLLECTIVE ;  /* 0x000000000000791b */ /* 0x003fe20003800000 */
.L_x_2050:
        /* <DEDUP_REMOVED lines=11> */
.L_x_2051:
[----:B------:R-:W-:Y:S01]  /*23050*/  IMAD.MOV.U32 R2, RZ, RZ, R14 ;  /* 0x000000ffff027224 */ /* 0x000fe200078e000e */
[----:B------:R-:W-:Y:S06]  /*23060*/  BRA `(.L_x_2052) ;  /* 0xffffff9800bc7947 */ /* 0x000fec000383ffff */
.L_x_1864:
[----:B0-----:R0:W1:Y:S02]  /*23070*/  SYNCS.PHASECHK.TRANS64.TRYWAIT P0, [R0+URZ+0x16860], R3 ;  /* 0x01686003000075a7 */ /* 0x001064000800017f */
[----:B-1----:R-:W-:Y:S05]  /*23080*/  @!P0 NANOSLEEP.SYNCS 0x989680 ;  /* 0x009896800000895d */ /* 0x002fea0003900000 */
[----:B------:R-:W1:Y:S02]  /*23090*/  @!P0 SYNCS.PHASECHK.TRANS64 P0, [R0+URZ+0x16860], R3 ;  /* 0x01686003000085a7 */ /* 0x000e64000800007f */
[----:B-1----:R-:W-:Y:S05]  /*230a0*/  @!P0 BRA `(.L_x_1864) ;  /* 0xfffffffc00f08947 */ /* 0x002fea000383ffff */
[----:B------:R-:W-:Y:S05]  /*230b0*/  BRA `(.L_x_2053) ;  /* 0xffffff9c00e07947 */ /* 0x000fea000383ffff */
.L_x_1865:
        /* <DEDUP_REMOVED lines=8> */
.L_x_2055:
[----:B------:R-:W-:Y:S05]  /*23140*/  BSYNC B0 ;  /* 0x0000000000007941 */ /* 0x000fea0003800000 */
.L_x_2054:
        /* <DEDUP_REMOVED lines=10> */
.L_x_2056:
[----:B------:R-:W-:Y:S02]  /*231f0*/  IMAD R4, R4, 0x2, R23 ;  /* 0x0000000204047824 */ /* 0x000fe400078e0217 */
[----:B------:R-:W-:Y:S02]  /*23200*/  IMAD.MOV.U32 R13, RZ, RZ, R24 ;  /* 0x000000ffff0d7224 */ /* 0x000fe400078e0018 */
[----:B------:R-:W-:Y:S01]  /*23210*/  IMAD.MOV.U32 R12, RZ, RZ, 0x1 ;  /* 0x00000001ff0c7424 */ /* 0x000fe200078e00ff */
[----:B------:R-:W-:-:S13]  /*23220*/  IADD3 R2, P1, R14, R5, RZ ;  /* 0x000000050e027210 */ /* 0x000fda0007f3e0ff */
[----:B------:R-:W-:Y:S05]  /*23230*/  WARPSYNC.COLLECTIVE R15, `(.L_x_2057) ;  /* 0x000000000f087348 */ /* 0x000fea0003c00000 */
[----:B------:R0:W1:Y:S02]  /*23240*/  SHFL.IDX P6, R14, R13, R12, R11 ;  /* 0x0000000c0d0e7389 */ /* 0x00006400000c000b */
[----:B01----:R-:W-:Y:S01]  /*23250*/  ENDCOLLECTIVE ;  /* 0x000000000000791b */ /* 0x003fe20003800000 */
.L_x_2057:
        /* <DEDUP_REMOVED lines=11> */
.L_x_2058:
[----:B------:R-:W-:Y:S02]  /*23310*/  IMAD.MOV.U32 R13, RZ, RZ, R24 ;  /* 0x000000ffff0d7224 */ /* 0x000fe400078e0018 */
[----:B------:R-:W-:Y:S01]  /*23320*/  IMAD.MOV.U32 R12, RZ, RZ, 0x2 ;  /* 0x00000002ff0c7424 */ /* 0x000fe200078e00ff */
[----:B------:R-:W-:-:S13]  /*23330*/  IADD3 R2, P1, R14, R5, RZ ;  /* 0x000000050e027210 */ /* 0x000fda0007f3e0ff */
[----:B------:R-:W-:Y:S05]  /*23340*/  WARPSYNC.COLLECTIVE R15, `(.L_x_2059) ;  /* 0x000000000f087348 */ /* 0x000fea0003c00000 */
[----:B------:R0:W1:Y:S02]  /*23350*/  SHFL.IDX P6, R14, R13, R12, R11 ;  /* 0x0000000c0d0e7389 */ /* 0x00006400000c000b */
[----:B01----:R-:W-:Y:S01]  /*23360*/  ENDCOLLECTIVE ;  /* 0x000000000000791b */ /* 0x003fe20003800000 */
.L_x_2059:
        /* <DEDUP_REMOVED lines=11> */
.L_x_2060:
[----:B------:R-:W-:Y:S02]  /*23420*/  IMAD.MOV.U32 R13, RZ, RZ, R24 ;  /* 0x000000ffff0d7224 */ /* 0x000fe400078e0018 */
[----:B------:R-:W-:Y:S01]  /*23430*/  IMAD.MOV.U32 R12, RZ, RZ, 0x3 ;  /* 0x00000003ff0c7424 */ /* 0x000fe200078e00ff */
[----:B------:R-:W-:-:S13]  /*23440*/  IADD3 R2, P1, R14, R5, RZ ;  /* 0x000000050e027210 */ /* 0x000fda0007f3e0ff */
[----:B------:R-:W-:Y:S05]  /*23450*/  WARPSYNC.COLLECTIVE R15, `(.L_x_2061) ;  /* 0x000000000f087348 */ /* 0x000fea0003c00000 */
[----:B------:R0:W1:Y:S02]  /*23460*/  SHFL.IDX P6, R14, R13, R12, R11 ;  /* 0x0000000c0d0e7389 */ /* 0x00006400000c000b */
[----:B01----:R-:W-:Y:S01]  /*23470*/  ENDCOLLECTIVE ;  /* 0x000000000000791b */ /* 0x003fe20003800000 */
.L_x_2061:
        /* <DEDUP_REMOVED lines=11> */
.L_x_2062:
[----:B------:R-:W-:Y:S02]  /*23530*/  IMAD.MOV.U32 R13, RZ, RZ, R24 ;  /* 0x000000ffff0d7224 */ /* 0x000fe400078e0018 */
[----:B------:R-:W-:Y:S01]  /*23540*/  IMAD.MOV.U32 R12, RZ, RZ, 0x4 ;  /* 0x00000004ff0c7424 */ /* 0x000fe200078e00ff */
[----:B------:R-:W-:-:S13]  /*23550*/  IADD3 R2, P1, R14, R5, RZ ;  /* 0x000000050e027210 */ /* 0x000fda0007f3e0ff */
[----:B------:R-:W-:Y:S05]  /*23560*/  WARPSYNC.COLLECTIVE R15, `(.L_x_2063) ;  /* 0x000000000f087348 */ /* 0x000fea0003c00000 */
[----:B------:R0:W1:Y:S02]  /*23570*/  SHFL.IDX P6, R14, R13, R12, R11 ;  /* 0x0000000c0d0e7389 */ /* 0x00006400000c000b */
[----:B01----:R-:W-:Y:S01]  /*23580*/  ENDCOLLECTIVE ;  /* 0x000000000000791b */ /* 0x003fe20003800000 */
.L_x_2063:
        /* <DEDUP_REMOVED lines=11> */
.L_x_2064:
[----:B------:R-:W-:Y:S02]  /*23640*/  IMAD.MOV.U32 R13, RZ, RZ, R24 ;  /* 0x000000ffff0d7224 */ /* 0x000fe400078e0018 */
[----:B------:R-:W-:Y:S01]  /*23650*/  IMAD.MOV.U32 R12, RZ, RZ, 0x5 ;  /* 0x00000005ff0c7424 */ /* 0x000fe200078e00ff */
[----:B------:R-:W-:-:S13]  /*23660*/  IADD3 R2, P1, R14, R5, RZ ;  /* 0x000000050e027210 */ /* 0x000fda0007f3e0ff */
[----:B------:R-:W-:Y:S05]  /*23670*/  WARPSYNC.COLLECTIVE R15, `(.L_x_2065) ;  /* 0x000000000f087348 */ /* 0x000fea0003c00000 */
[----:B------:R0:W1:Y:S02]  /*23680*/  SHFL.IDX P6, R14, R13, R12, R11 ;  /* 0x0000000c0d0e7389 */ /* 0x00006400000c000b */
[----:B01----:R-:W-:Y:S01]  /*23690*/  ENDCOLLECTIVE ;  /* 0x000000000000791b */ /* 0x003fe20003800000 */
.L_x_2065:
        /* <DEDUP_REMOVED lines=11> */
.L_x_2066:
[----:B------:R-:W-:Y:S02]  /*23750*/  IMAD.MOV.U32 R13, RZ, RZ, R24 ;  /* 0x000000ffff0d7224 */ /* 0x000fe400078e0018 */
[----:B------:R-:W-:Y:S01]  /*23760*/  IMAD.MOV.U32 R12, RZ, RZ, 0x6 ;  /* 0x00000006ff0c7424 */ /* 0x000fe200078e00ff */
[----:B------:R-:W-:-:S13]  /*23770*/  IADD3 R2, P1, R14, R5, RZ ;  /* 0x000000050e027210 */ /* 0x000fda0007f3e0ff */
[----:B------:R-:W-:Y:S05]  /*23780*/  WARPSYNC.COLLECTIVE R15, `(.L_x_2067) ;  /* 0x000000000f087348 */ /* 0x000fea0003c00000 */
[----:B------:R0:W1:Y:S02]  /*23790*/  SHFL.IDX P6, R14, R13, R12, R11 ;  /* 0x0000000c0d0e7389 */ /* 0x00006400000c000b */
[----:B01----:R-:W-:Y:S01]  /*237a0*/  ENDCOLLECTIVE ;  /* 0x000000000000791b */ /* 0x003fe20003800000 */
.L_x_2067:
        /* <DEDUP_REMOVED lines=11> */
.L_x_2068:
[----:B------:R-:W-:Y:S02]  /*23860*/  IMAD.MOV.U32 R13, RZ, RZ, R24 ;  /* 0x000000ffff0d7224 */ /* 0x000fe400078e0018 */
[----:B------:R-:W-:Y:S01]  /*23870*/  IMAD.MOV.U32 R12, RZ, RZ, 0x7 ;  /* 0x00000007ff0c7424 */ /* 0x000fe200078e00ff */
[----:B------:R-:W-:-:S13]  /*23880*/  IADD3 R2, P1, R14, R5, RZ ;  /* 0x000000050e027210 */ /* 0x000fda0007f3e0ff */
[----:B------:R-:W-:Y:S05]  /*23890*/  WARPSYNC.COLLECTIVE R15, `(.L_x_2069) ;  /* 0x000000000f087348 */ /* 0x000fea0003c00000 */
[----:B------:R0:W1:Y:S02]  /*238a0*/  SHFL.IDX P6, R14, R13, R12, R11 ;  /* 0x0000000c0d0e7389 */ /* 0x00006400000c000b */
[----:B01----:R-:W-:Y:S01]  /*238b0*/  ENDCOLLECTIVE ;  /* 0x000000000000791b */ /* 0x003fe20003800000 */
.L_x_2069:
        /* <DEDUP_REMOVED lines=10> */
.L_x_2070:
[----:B------:R-:W-:Y:S05]  /*23960*/  BRA `(.L_x_2071) ;  /* 0xffffff9800b07947 */ /* 0x000fea000383ffff */
.L_x_1870:
[----:B------:R-:W-:Y:S01]  /*23970*/  BSSY B0, `(.L_x_2072) ;  /* 0x0000008000007945 */ /* 0x000fe20003800000 */
[----:B------:R-:W-:Y:S02]  /*23980*/  IMAD.MOV.U32 R13, RZ, RZ, R16 ;  /* 0x000000ffff0d7224 */ /* 0x000fe400078e0010 */
[----:B-1----:R-:W-:Y:S02]  /*23990*/  IMAD.MOV.U32 R12, RZ, RZ, RZ ;  /* 0x000000ffff0c7224 */ /* 0x002fe400078e00ff */
[----:B------:R-:W-:Y:S02]  /*239a0*/  IMAD.MOV.U32 R11, RZ, RZ, 0x1f ;  /* 0x0000001fff0b7424 */ /* 0x000fe400078e00ff */
[----:B------:R-:W-:-:S07]  /*239b0*/  IMAD.MOV.U32 R15, RZ, RZ, -0x1 ;  /* 0xffffffffff0f7424 */ /* 0x000fce00078e00ff */
[----:B--2---:R-:W-:Y:S05]  /*239c0*/  WARPSYNC.COLLECTIVE R15, `(.L_x_2073) ;  /* 0x000000000f087348 */ /* 0x004fea0003c00000 */
[----:B------:R0:W1:Y:S02]  /*239d0*/  SHFL.IDX P6, R14, R13, R12, R11 ;  /* 0x0000000c0d0e7389 */ /* 0x00006400000c000b */
[----:B012---:R-:W-:Y:S01]  /*239e0*/  ENDCOLLECTIVE ;  /* 0x000000000000791b */ /* 0x007fe20003800000 */
.L_x_2073:
[----:B------:R-:W-:Y:S05]  /*239f0*/  BSYNC B0 ;  /* 0x0000000000007941 */ /* 0x000fea0003800000 */
.L_x_2072:
        /* <DEDUP_REMOVED lines=9> */
.L_x_2074:
        /* <DEDUP_REMOVED lines=11> */
[----:B0-----:R-:W-:Y:S02]  /*23b40*/  IMAD.MOV.U32 R2, RZ, RZ, RZ ;  /* 0x000000ffff027224 */ /* 0x001fe400078e00ff */
[----:B--2---:R-:W-:Y:S01]  /*23b50*/  @!P1 IMAD.MOV.U32 R2, RZ, RZ, R3 ;  /* 0x000000ffff029224 */ /* 0x004fe200078e0003 */
[----:B------:R-:W-:-:S03]  /*23b60*/  ISETP.NE.AND P1, PT, R7, RZ, PT ;  /* 0x000000ff0700720c */ /* 0x000fc60003f25270 */
[----:B------:R-:W-:-:S10]  /*23b70*/  IMAD.MOV.U32 R13, RZ, RZ, R2 ;  /* 0x000000ffff0d7224 */ /* 0x000fd400078e0002 */
[----:B------:R-:W-:Y:S05]  /*23b80*/  WARPSYNC.COLLECTIVE R15, `(.L_x_2075) ;  /* 0x000000000f087348 */ /* 0x000fea0003c00000 */
[----:B------:R0:W1:Y:S02]  /*23b90*/  SHFL.UP P6, R14, R13, R12, R11 ;  /* 0x0400000c0d0e7389 */ /* 0x00006400000c000b */
[----:B01----:R-:W-:Y:S01]  /*23ba0*/  ENDCOLLECTIVE ;  /* 0x000000000000791b */ /* 0x003fe20003800000 */
.L_x_2075:
[----:B------:R-:W-:Y:S01]  /*23bb0*/  IMAD.MOV.U32 R12, RZ, RZ, 0x2 ;  /* 0x00000002ff0c7424 */ /* 0x000fe200078e00ff */
[----:B------:R-:W-:-:S05]  /*23bc0*/  SEL R5, R14, RZ, P1 ;  /* 0x000000ff0e057207 */ /* 0x000fca0000800000 */
[----:B------:R-:W-:-:S04]  /*23bd0*/  IMAD.IADD R4, R2, 0x1, R5 ;  /* 0x0000000102047824 */ /* 0x000fc800078e0205 */
[----:B------:R-:W-:-:S07]  /*23be0*/  IMAD.MOV.U32 R13, RZ, RZ, R4 ;  /* 0x000000ffff0d7224 */ /* 0x000fce00078e0004 */
[----:B------:R-:W-:Y:S05]  /*23bf0*/  WARPSYNC.COLLECTIVE R15, `(.L_x_2076) ;  /* 0x000000000f087348 */ /* 0x000fea0003c00000 */
[----:B------:R0:W1:Y:S02]  /*23c00*/  SHFL.UP P6, R14, R13, R12, R11 ;  /* 0x0400000c0d0e7389 */ /* 0x00006400000c000b */
[----:B01----:R-:W-:Y:S01]  /*23c10*/  ENDCOLLECTIVE ;  /* 0x000000000000791b */ /* 0x003fe20003800000 */
.L_x_2076:
[----:B------:R-:W-:Y:S01]  /*23c20*/  IMAD.MOV.U32 R12, RZ, RZ, 0x4 ;  /* 0x00000004ff0c7424 */ /* 0x000fe200078e00ff */
[----:B------:R-:W-:-:S05]  /*23c30*/  SEL R5, R14, RZ, P2 ;  /* 0x000000ff0e057207 */ /* 0x000fca0001000000 */
[----:B------:R-:W-:-:S04]  /*23c40*/  IMAD.IADD R5, R4, 0x1, R5 ;  /* 0x0000000104057824 */ /* 0x000fc800078e0205 */
[----:B------:R-:W-:-:S07]  /*23c50*/  IMAD.MOV.U32 R13, RZ, RZ, R5 ;  /* 0x000000ffff0d7224 */ /* 0x000fce00078e0005 */
[----:B------:R-:W-:Y:S05]  /*23c60*/  WARPSYNC.COLLECTIVE R15, `(.L_x_2077) ;  /* 0x000000000f087348 */ /* 0x000fea0003c00000 */
[----:B------:R0:W1:Y:S02]  /*23c70*/  SHFL.UP P6, R14, R13, R12, R11 ;  /* 0x0400000c0d0e7389 */ /* 0x00006400000c000b */
[----:B01----:R-:W-:Y:S01]  /*23c80*/  ENDCOLLECTIVE ;  /* 0x000000000000791b */ /* 0x003fe20003800000 */
.L_x_2077:
[----:B------:R-:W-:Y:S01]  /*23c90*/  IMAD.MOV.U32 R12, RZ, RZ, 0x8 ;  /* 0x00000008ff0c7424 */ /* 0x000fe200078e00ff */
[----:B------:R-:W-:-:S05]  /*23ca0*/  SEL R6, R14, RZ, P3 ;  /* 0x000000ff0e067207 */ /* 0x000fca0001800000 */
[----:B------:R-:W-:-:S04]  /*23cb0*/  IMAD.IADD R6, R5, 0x1, R6 ;  /* 0x0000000105067824 */ /* 0x000fc800078e0206 */
[----:B------:R-:W-:-:S07]  /*23cc0*/  IMAD.MOV.U32 R13, RZ, RZ, R6 ;  /* 0x000000ffff0d7224 */ /* 0x000fce00078e0006 */
[----:B------:R-:W-:Y:S05]  /*23cd0*/  WARPSYNC.COLLECTIVE R15, `(.L_x_2078) ;  /* 0x000000000f087348 */ /* 0x000fea0003c00000 */
[----:B------:R0:W1:Y:S02]  /*23ce0*/  SHFL.UP P6, R14, R13, R12, R11 ;  /* 0x0400000c0d0e7389 */ /* 0x00006400000c000b */
[----:B01----:R-:W-:Y:S01]  /*23cf0*/  ENDCOLLECTIVE ;  /* 0x000000000000791b */ /* 0x003fe20003800000 */
.L_x_2078:
[----:B------:R-:W-:Y:S01]  /*23d00*/  IMAD.MOV.U32 R12, RZ, RZ, 0x10 ;  /* 0x00000010ff0c7424 */ /* 0x000fe200078e00ff */
[----:B------:R-:W-:-:S05]  /*23d10*/  SEL R3, R14, RZ, P4 ;  /* 0x000000ff0e037207 */ /* 0x000fca0002000000 */
[----:B------:R-:W-:-:S04]  /*23d20*/  IMAD.IADD R4, R6, 0x1, R3 ;  /* 0x0000000106047824 */ /* 0x000fc800078e0203 */
[----:B------:R-:W-:-:S07]  /*23d30*/  IMAD.MOV.U32 R13, RZ, RZ, R4 ;  /* 0x000000ffff0d7224 */ /* 0x000fce00078e0004 */
[----:B------:R-:W-:Y:S05]  /*23d40*/  WARPSYNC.COLLECTIVE R15, `(.L_x_2079) ;  /* 0x000000000f087348 */ /* 0x000fea0003c00000 */
[----:B------:R0:W1:Y:S02]  /*23d50*/  SHFL.UP P6, R14, R13, R12, R11 ;  /* 0x0400000c0d0e7389 */ /* 0x00006400000c000b */
[----:B01----:R-:W-:Y:S01]  /*23d60*/  ENDCOLLECTIVE ;  /* 0x000000000000791b */ /* 0x003fe20003800000 */
.L_x_2079:
        /* <DEDUP_REMOVED lines=8> */
.L_x_2080:
[----:B------:R-:W-:Y:S05]  /*23df0*/  BRA `(.L_x_2081) ;  /* 0xffffff9800b47947 */ /* 0x000fea000383ffff */
.L_x_1875:
[----:B------:R-:W-:Y:S01]  /*23e00*/  BSSY B0, `(.L_x_2082) ;  /* 0x0000008000007945 */ /* 0x000fe20003800000 */
[----:B-----5:R-:W-:Y:S02]  /*23e10*/  IMAD.MOV.U32 R13, RZ, RZ, R2 ;  /* 0x000000ffff0d7224 */ /* 0x020fe400078e0002 */
[----:B-1----:R-:W-:Y:S02]  /*23e20*/  IMAD.MOV.U32 R12, RZ, RZ, 0x1 ;  /* 0x00000001ff0c7424 */ /* 0x002fe400078e00ff */
[----:B------:R-:W-:Y:S02]  /*23e30*/  IMAD.MOV.U32 R11, RZ, RZ, RZ ;  /* 0x000000ffff0b7224 */ /* 0x000fe400078e00ff */
[----:B------:R-:W-:-:S07]  /*23e40*/  IMAD.MOV.U32 R15, RZ, RZ, -0x1 ;  /* 0xffffffffff0f7424 */ /* 0x000fce00078e00ff */
[----:B0-2---:R-:W-:Y:S05]  /*23e50*/  WARPSYNC.COLLECTIVE R15, `(.L_x_2083) ;  /* 0x000000000f087348 */ /* 0x005fea0003c00000 */
[----:B------:R1:W3:Y:S02]  /*23e60*/  SHFL.UP P6, R14, R13, R12, R11 ;  /* 0x0400000c0d0e7389 */ /* 0x0002e400000c000b */
[----:B0123--:R-:W-:Y:S01]  /*23e70*/  ENDCOLLECTIVE ;  /* 0x000000000000791b */ /* 0x00ffe20003800000 */
.L_x_2083:
[----:B------:R-:W-:Y:S05]  /*23e80*/  BSYNC B0 ;  /* 0x0000000000007941 */ /* 0x000fea0003800000 */
.L_x_2082:
        /* <DEDUP_REMOVED lines=8> */
.L_x_2084:
[----:B------:R-:W-:Y:S01]  /*23f10*/  IMAD.MOV.U32 R12, RZ, RZ, 0x4 ;  /* 0x00000004ff0c7424 */ /* 0x000fe200078e00ff */
[----:B------:R-:W-:-:S05]  /*23f20*/  SEL R14, R14, RZ, P2 ;  /* 0x000000ff0e0e7207 */ /* 0x000fca0001000000 */
[----:B------:R-:W-:-:S04]  /*23f30*/  IMAD.IADD R3, R13, 0x1, R14 ;  /* 0x000000010d037824 */ /* 0x000fc800078e020e */
[----:B------:R-:W-:-:S07]  /*23f40*/  IMAD.MOV.U32 R13, RZ, RZ, R3 ;  /* 0x000000ffff0d7224 */ /* 0x000fce00078e0003 */
[----:B------:R-:W-:Y:S05]  /*23f50*/  WARPSYNC.COLLECTIVE R15, `(.L_x_2085) ;  /* 0x000000000f087348 */ /* 0x000fea0003c00000 */
[----:B------:R0:W1:Y:S02]  /*23f60*/  SHFL.UP P6, R14, R13, R12, R11 ;  /* 0x0400000c0d0e7389 */ /* 0x00006400000c000b */
[----:B01----:R-:W-:Y:S01]  /*23f70*/  ENDCOLLECTIVE ;  /* 0x000000000000791b */ /* 0x003fe20003800000 */
.L_x_2085:
[----:B------:R-:W-:Y:S01]  /*23f80*/  IMAD.MOV.U32 R12, RZ, RZ, 0x8 ;  /* 0x00000008ff0c7424 */ /* 0x000fe200078e00ff */
[----:B------:R-:W-:-:S05]  /*23f90*/  SEL R4, R14, RZ, P3 ;  /* 0x000000ff0e047207 */ /* 0x000fca0001800000 */
[----:B------:R-:W-:-:S04]  /*23fa0*/  IMAD.IADD R4, R3, 0x1, R4 ;  /* 0x0000000103047824 */ /* 0x000fc800078e0204 */
[----:B------:R-:W-:-:S07]  /*23fb0*/  IMAD.MOV.U32 R13, RZ, RZ, R4 ;  /* 0x000000ffff0d7224 */ /* 0x000fce00078e0004 */
[----:B------:R-:W-:Y:S05]  /*23fc0*/  WARPSYNC.COLLECTIVE R15, `(.L_x_2086) ;  /* 0x000000000f087348 */ /* 0x000fea0003c00000 */
[----:B------:R0:W1:Y:S02]  /*23fd0*/  SHFL.UP P6, R14, R13, R12, R11 ;  /* 0x0400000c0d0e7389 */ /* 0x00006400000c000b */
[----:B01----:R-:W-:Y:S01]  /*23fe0*/  ENDCOLLECTIVE ;  /* 0x000000000000791b */ /* 0x003fe20003800000 */
.L_x_2086:
[----:B------:R-:W-:Y:S01]  /*23ff0*/  IMAD.MOV.U32 R12, RZ, RZ, 0x10 ;  /* 0x00000010ff0c7424 */ /* 0x000fe200078e00ff */
[----:B------:R-:W-:-:S05]  /*24000*/  SEL R5, R14, RZ, P4 ;  /* 0x000000ff0e057207 */ /* 0x000fca0002000000 */
[----:B------:R-:W-:-:S04]  /*24010*/  IMAD.IADD R5, R4, 0x1, R5 ;  /* 0x0000000104057824 */ /* 0x000fc800078e0205 */
[----:B------:R-:W-:-:S07]  /*24020*/  IMAD.MOV.U32 R13, RZ, RZ, R5 ;  /* 0x000000ffff0d7224 */ /* 0x000fce00078e0005 */
[----:B------:R-:W-:Y:S05]  /*24030*/  WARPSYNC.COLLECTIVE R15, `(.L_x_2087) ;  /* 0x000000000f087348 */ /* 0x000fea0003c00000 */
[----:B------:R0:W1:Y:S02]  /*24040*/  SHFL.UP P6, R14, R13, R12, R11 ;  /* 0x0400000c0d0e7389 */ /* 0x00006400000c000b */
[----:B01----:R-:W-:Y:S01]  /*24050*/  ENDCOLLECTIVE ;  /* 0x000000000000791b */ /* 0x003fe20003800000 */
.L_x_2087:
        /* <DEDUP_REMOVED lines=8> */
.L_x_2088:
[----:B------:R-:W-:Y:S05]  /*240e0*/  BRA `(.L_x_2089) ;  /* 0xffffff9800947947 */ /* 0x000fea000383ffff */
.L_x_1877:
[----:B------:R-:W-:Y:S01]  /*240f0*/  BSSY B0, `(.L_x_2090) ;  /* 0x0000006000007945 */ /* 0x000fe20003800000 */
[----:B------:R-:W-:Y:S01]  /*24100*/  PLOP3.LUT P6, PT, P6, PT, PT, 0x8, 0x0 ;  /* 0x000000000000781c */ /* 0x000fe200037ce170 */
[----:B------:R-:W-:-:S12]  /*24110*/  IMAD.MOV.U32 R15, RZ, RZ, -0x1 ;  /* 0xffffffffff0f7424 */ /* 0x000fd800078e00ff */
[----:B01----:R-:W-:Y:S05]  /*24120*/  WARPSYNC.COLLECTIVE R15, `(.L_x_2091) ;  /* 0x000000000f087348 */ /* 0x003fea0003c00000 */
[----:B------:R-:W-:Y:S01]  /*24130*/  VOTE.ANY R14, PT, P6 ;  /* 0x00000000000e7806 */ /* 0x000fe200030e0100 */
[----:B01----:R-:W-:Y:S06]  /*24140*/  ENDCOLLECTIVE ;  /* 0x000000000000791b */ /* 0x003fec0003800000 */
.L_x_2091:
[----:B------:R-:W-:Y:S05]  /*24150*/  BSYNC B0 ;  /* 0x0000000000007941 */ /* 0x000fea0003800000 */
.L_x_2090:
        /* <DEDUP_REMOVED lines=9> */
.L_x_2092:
[----:B------:R-:W-:Y:S01]  /*241f0*/  IMAD.MOV.U32 R17, RZ, RZ, R14 ;  /* 0x000000ffff117224 */ /* 0x000fe200078e000e */
[----:B------:R-:W-:Y:S06]  /*24200*/  BRA `(.L_x_2093) ;  /* 0xffffff9800847947 */ /* 0x000fec000383ffff */
.L_x_1879:
[----:B------:R-:W-:Y:S01]  /*24210*/  BSSY B0, `(.L_x_2094) ;  /* 0x0000007000007945 */ /* 0x000fe20003800000 */
[----:B------:R-:W-:Y:S02]  /*24220*/  IMAD.MOV.U32 R13, RZ, RZ, R3 ;  /* 0x000000ffff0d7224 */ /* 0x000fe400078e0003 */
[----:B------:R-:W-:Y:S02]  /*24230*/  IMAD.MOV.U32 R11, RZ, RZ, 0x1f ;  /* 0x0000001fff0b7424 */ /* 0x000fe400078e00ff */
[----:B------:R-:W-:-:S07]  /*24240*/  IMAD.MOV.U32 R15, RZ, RZ, -0x1 ;  /* 0xffffffffff0f7424 */ /* 0x000fce00078e00ff */
[----:B0-23--:R-:W-:Y:S05]  /*24250*/  WARPSYNC.COLLECTIVE R15, `(.L_x_2095) ;  /* 0x000000000f087348 */ /* 0x00dfea0003c00000 */
[----:B------:R1:W4:Y:S02]  /*24260*/  SHFL.IDX P6, R14, R13, R12, R11 ;  /* 0x0000000c0d0e7389 */ /* 0x00032400000c000b */
[----:B01234-:R-:W-:Y:S01]  /*24270*/  ENDCOLLECTIVE ;  /* 0x000000000000791b */ /* 0x01ffe20003800000 */
.L_x_2095:
[----:B------:R-:W-:Y:S05]  /*24280*/  BSYNC B0 ;  /* 0x0000000000007941 */ /* 0x000fea0003800000 */
.L_x_2094:
[----:B------:R-:W-:Y:S01]  /*24290*/  IMAD.MOV.U32 R6, RZ, RZ, R14 ;  /* 0x000000ffff067224 */ /* 0x000fe200078e000e */
[----:B------:R-:W-:Y:S06]  /*242a0*/  BRA `(.L_x_1878) ;  /* 0xffffff9800787947 */ /* 0x000fec000383ffff */
.L_x_1883:
[----:B0-----:R0:W4:Y:S02]  /*242b0*/  SYNCS.PHASECHK.TRANS64.TRYWAIT P0, [R5+URZ+0x16820], R0 ;  /* 0x01682000050075a7 */ /* 0x001124000800017f */
[----:B----4-:R-:W-:Y:S05]  /*242c0*/  @!P0 NANOSLEEP.SYNCS 0x989680 ;  /* 0x009896800000895d */ /* 0x010fea0003900000 */
[----:B------:R-:W4:Y:S02]  /*242d0*/  @!P0 SYNCS.PHASECHK.TRANS64 P0, [R5+URZ+0x16820], R0 ;  /* 0x01682000050085a7 */ /* 0x000f24000800007f */
[----:B----4-:R-:W-:Y:S05]  /*242e0*/  @!P0 BRA `(.L_x_1883) ;  /* 0xfffffffc00f08947 */ /* 0x010fea000383ffff */
[----:B------:R-:W-:Y:S05]  /*242f0*/  BRA `(.L_x_2096) ;  /* 0xffffff9c00f07947 */ /* 0x000fea000383ffff */
.L_x_1884:
[----:B------:R-:W4:Y:S01]  /*24300*/  S2R R2, SR_TID.X ;  /* 0x0000000000027919 */ /* 0x000f220000002100 */
[----:B------:R-:W-:Y:S01]  /*24310*/  BSSY B0, `(.L_x_2097) ;  /* 0x000000a000007945 */ /* 0x000fe20003800000 */
[----:B-1----:R-:W-:Y:S02]  /*24320*/  IMAD.MOV.U32 R12, RZ, RZ, RZ ;  /* 0x000000ffff0c7224 */ /* 0x002fe400078e00ff */
[----:B------:R-:W-:Y:S02]  /*24330*/  IMAD.MOV.U32 R11, RZ, RZ, 0x1f ;  /* 0x0000001fff0b7424 */ /* 0x000fe400078e00ff */
[----:B------:R-:W-:Y:S01]  /*24340*/  IMAD.MOV.U32 R15, RZ, RZ, -0x1 ;  /* 0xffffffffff0f7424 */ /* 0x000fe200078e00ff */
[----:B----4-:R-:W-:-:S04]  /*24350*/  SHF.R.U32.HI R2, RZ, 0x5, R2 ;  /* 0x00000005ff027819 */ /* 0x010fc80000011602 */
[----:B------:R-:W-:-:S05]  /*24360*/  LOP3.LUT R2, R2, 0x3, RZ, 0xc0, !PT ;  /* 0x0000000302027812 */ /* 0x000fca00078ec0ff */
[----:B------:R-:W-:-:S07]  /*24370*/  IMAD.MOV.U32 R13, RZ, RZ, R2 ;  /* 0x000000ffff0d7224 */ /* 0x000fce00078e0002 */
[----:B0-23--:R-:W-:Y:S05]  /*24380*/  WARPSYNC.COLLECTIVE R15, `(.L_x_2098) ;  /* 0x000000000f087348 */ /* 0x00dfea0003c00000 */
[----:B------:R1:W4:Y:S02]  /*24390*/  SHFL.IDX P6, R14, R13, R12, R11 ;  /* 0x0000000c0d0e7389 */ /* 0x00032400000c000b */
[----:B01234-:R-:W-:Y:S01]  /*243a0*/  ENDCOLLECTIVE ;  /* 0x000000000000791b */ /* 0x01ffe20003800000 */
.L_x_2098:
[----:B------:R-:W-:Y:S05]  /*243b0*/  BSYNC B0 ;  /* 0x0000000000007941 */ /* 0x000fea0003800000 */
.L_x_2097:
[----:B------:R-:W-:Y:S05]  /*243c0*/  BRA `(.L_x_2099) ;  /* 0xffffff9c00d87947 */ /* 0x000fea000383ffff */
.L_x_1885:
[----:B------:R-:W-:Y:S01]  /*243d0*/  BSSY B0, `(.L_x_2100) ;  /* 0x0000006000007945 */ /* 0x000fe20003800000 */
[----:B------:R-:W-:-:S07]  /*243e0*/  IMAD.MOV.U32 R15, RZ, RZ, -0x1 ;  /* 0xffffffffff0f7424 */ /* 0x000fce00078e00ff */
[----:B0123--:R-:W-:Y:S05]  /*243f0*/  WARPSYNC.COLLECTIVE R15, `(.L_x_2101) ;  /* 0x000000000f0c7348 */ /* 0x00ffea0003c00000 */
[----:B------:R-:W-:Y:S02]  /*24400*/  ELECT P6, UR62, PT ;  /* 0x00000000003e782f */ /* 0x000fe400038c0000 */
[----:B------:R-:W-:Y:S01]  /*24410*/  MOV R14, UR62 ;  /* 0x0000003e000e7c02 */ /* 0x000fe20008000f00 */
[----:B0123--:R-:W-:Y:S10]  /*24420*/  ENDCOLLECTIVE ;  /* 0x000000000000791b */ /* 0x00fff40003800000 */
.L_x_2101:
[----:B------:R-:W-:Y:S05]  /*24430*/  BSYNC B0 ;  /* 0x0000000000007941 */ /* 0x000fea0003800000 */
.L_x_2100:
[----:B------:R-:W-:Y:S05]  /*24440*/  BRA `(.L_x_2102) ;  /* 0xffffff9c00cc7947 */ /* 0x000fea000383ffff */
.L_x_1887:
[----:B0-----:R0:W4:Y:S02]  /*24450*/  SYNCS.PHASECHK.TRANS64.TRYWAIT P1, [R3+URZ+0x16840], R2 ;  /* 0x01684002030075a7 */ /* 0x001124000802017f */
[----:B----4-:R-:W-:Y:S05]  /*24460*/  @!P1 NANOSLEEP.SYNCS 0x989680 ;  /* 0x009896800000995d */ /* 0x010fea0003900000 */
[----:B------:R-:W4:Y:S02]  /*24470*/  @!P1 SYNCS.PHASECHK.TRANS64 P1, [R3+URZ+0x16840], R2 ;  /* 0x01684002030095a7 */ /* 0x000f24000802007f */
[----:B----4-:R-:W-:Y:S05]  /*24480*/  @!P1 BRA `(.L_x_1887) ;  /* 0xfffffffc00f09947 */ /* 0x010fea000383ffff */
[----:B------:R-:W-:Y:S05]  /*24490*/  BRA `(.L_x_2103) ;  /* 0xffffff9c00ec7947 */ /* 0x000fea000383ffff */
.L_x_1889:
[----:B----4-:R4:W0:Y:S02]  /*244a0*/  SYNCS.PHASECHK.TRANS64.TRYWAIT P1, [R25+URZ+0x16840], R0 ;  /* 0x01684000190075a7 */ /* 0x010824000802017f */
[----:B0-----:R-:W-:Y:S05]  /*244b0*/  @!P1 NANOSLEEP.SYNCS 0x989680 ;  /* 0x009896800000995d */ /* 0x001fea0003900000 */
[----:B------:R-:W0:Y:S02]  /*244c0*/  @!P1 SYNCS.PHASECHK.TRANS64 P1, [R25+URZ+0x16840], R0 ;  /* 0x01684000190095a7 */ /* 0x000e24000802007f */
[----:B0-----:R-:W-:Y:S05]  /*244d0*/  @!P1 BRA `(.L_x_1889) ;  /* 0xfffffffc00f09947 */ /* 0x001fea000383ffff */
[----:B------:R-:W-:Y:S05]  /*244e0*/  BRA `(.L_x_2104) ;  /* 0xffffff9c00f87947 */ /* 0x000fea000383ffff */
.L_x_1891:
[----:B------:R0:W0:Y:S02]  /*244f0*/  SYNCS.PHASECHK.TRANS64.TRYWAIT P1, [R3+URZ+0x16860], R2 ;  /* 0x01686002030075a7 */ /* 0x000024000802017f */
[----:B0-----:R-:W-:Y:S05]  /*24500*/  @!P1 NANOSLEEP.SYNCS 0x989680 ;  /* 0x009896800000995d */ /* 0x001fea0003900000 */
[----:B------:R-:W0:Y:S02]  /*24510*/  @!P1 SYNCS.PHASECHK.TRANS64 P1, [R3+URZ+0x16860], R2 ;  /* 0x01686002030095a7 */ /* 0x000e24000802007f */
[----:B0-----:R-:W-:Y:S05]  /*24520*/  @!P1 BRA `(.L_x_1891) ;  /* 0xfffffffc00f09947 */ /* 0x001fea000383ffff */
[----:B------:R-:W-:Y:S05]  /*24530*/  BRA `(.L_x_2105) ;  /* 0xffffff9c00f47947 */ /* 0x000fea000383ffff */
.L_x_2106:
        /* <DEDUP_REMOVED lines=12> */
.L_x_3110:


//--------------------- .text._ZN7cutlass13device_kernelIN5flash11enable_sm90INS1_16FlashAttnFwdSm90INS1_25CollectiveMainloopFwdSm90ILi2EN4cute5tupleIJNS5_1CILi1EEES8_S8_EEENS6_IJNS7_ILi192EEENS7_ILi128EEENS7_ILi64EEEEEELi64ENS_10bfloat16_tEfNS_4arch4Sm90ELb1ELb0ELb0ELb0ELb1ELb0ELb0ELb1ELb1ELb1ELb0ELb0EEENS1_21CollectiveEpilogueFwdINS6_IJSA_SC_SB_EEES9_SE_SG_Li384ELb0ELb1ELb0ELb0EEENS1_30DynamicPersistentTileSchedulerILi384ELi128ELb0ELb1ELb1EEEEEEEEEvNT_6ParamsE --------------------------
	.section	.text._ZN7cutlass13device_kernelIN5flash11enable_sm90INS1_16FlashAttnFwdSm90INS1_25CollectiveMainloopFwdSm90ILi2EN4cute5tupleIJNS5_1CILi1EEES8_S8_EEENS6_IJNS7_ILi192EEENS7_ILi128EEENS7_ILi64EEEEEELi64ENS_10bfloat16_tEfNS_4arch4Sm90ELb1ELb0ELb0ELb0ELb1ELb0ELb0ELb1ELb1ELb1ELb0ELb0EEENS1_21CollectiveEpilogueFwdINS6_IJSA_SC_SB_EEES9_SE_SG_Li384ELb0ELb1ELb0ELb0EEENS1_30DynamicPersistentTileSchedulerILi384ELi128ELb0ELb1ELb1EEEEEEEEEvNT_6ParamsE,"ax",@progbits
	.align	128
.text._ZN7cutlass13device_kernelIN5flash11enable_sm90INS1_16FlashAttnFwdSm90INS1_25CollectiveMainloopFwdSm90ILi2EN4cute5tupleIJNS5_1CILi1EEES8_S8_EEENS6_IJNS7_ILi192EEENS7_ILi128EEENS7_ILi64EEEEEELi64ENS_10bfloat16_tEfNS_4arch4Sm90ELb1ELb0ELb0ELb0ELb1ELb0ELb0ELb1ELb1ELb1ELb0ELb0EEENS1_21CollectiveEpilogueFwdINS6_IJSA_SC_SB_EEES9_SE_SG_Li384ELb0ELb1ELb0ELb0EEENS1_30DynamicPersistentTileSchedulerILi384ELi128ELb0ELb1ELb1EEEEEEEEEvNT_6ParamsE:
        .type           _ZN7cutlass13device_kernelIN5flash11enable_sm90INS1_16FlashAttnFwdSm90INS1_25CollectiveMainloopFwdSm90ILi2EN4cute5tupleIJNS5_1CILi1EEES8_S8_EEENS6_IJNS7_ILi192EEENS7_ILi128EEENS7_ILi64EEEEEELi64ENS_10bfloat16_tEfNS_4arch4Sm90ELb1ELb0ELb0ELb0ELb1ELb0ELb0ELb1ELb1ELb1ELb0ELb0EEENS1_21CollectiveEpilogueFwdINS6_IJSA_SC_SB_EEES9_SE_SG_Li384ELb0ELb1ELb0ELb0EEENS1_30DynamicPersistentTileSchedulerILi384ELi128ELb0ELb1ELb1EEEEEEEEEvNT_6ParamsE,@function
        .size           _ZN7cutlass13device_kernelIN5flash11enable_sm90INS1_16FlashAttnFwdSm90INS1_25CollectiveMainloopFwdSm90ILi2EN4cute5tupleIJNS5_1CILi1EEES8_S8_EEENS6_IJNS7_ILi192EEENS7_ILi128EEENS7_ILi64EEEEEELi64ENS_10bfloat16_tEfNS_4arch4Sm90ELb1ELb0ELb0ELb0ELb1ELb0ELb0ELb1ELb1ELb1ELb0ELb0EEENS1_21CollectiveEpilogueFwdINS6_IJSA_SC_SB_EEES9_SE_SG_Li384ELb0ELb1ELb0ELb0EEENS1_30DynamicPersistentTileSchedulerILi384ELi128ELb0ELb1ELb1EEEEEEEEEvNT_6ParamsE,(.L_x_3111 - _ZN7cutlass13device_kernelIN5flash11enable_sm90INS1_16FlashAttnFwdSm90INS1_25CollectiveMainloopFwdSm90ILi2EN4cute5tupleIJNS5_1CILi1EEES8_S8_EEENS6_IJNS7_ILi192EEENS7_ILi128EEENS7_ILi64EEEEEELi64ENS_10bfloat16_tEfNS_4arch4Sm90ELb1ELb0ELb0ELb0ELb1ELb0ELb0ELb1ELb1ELb1ELb0ELb0EEENS1_21CollectiveEpilogueFwdINS6_IJSA_SC_SB_EEES9_SE_SG_Li384ELb0ELb1ELb0ELb0EEENS1_30DynamicPersistentTileSchedulerILi384ELi128ELb0ELb1ELb1EEEEEEEEEvNT_6ParamsE)
        .other          _ZN7cutlass13device_kernelIN5flash11enable_sm90INS1_16FlashAttnFwdSm90INS1_25CollectiveMainloopFwdSm90ILi2EN4cute5tupleIJNS5_1CILi1EEES8_S8_EEENS6_IJNS7_ILi192EEENS7_ILi128EEENS7_ILi64EEEEEELi64ENS_10bfloat16_tEfNS_4arch4Sm90ELb1ELb0ELb0ELb0ELb1ELb0ELb0ELb1ELb1ELb1ELb0ELb0EEENS1_21CollectiveEpilogueFwdINS6_IJSA_SC_SB_EEES9_SE_SG_Li384ELb0ELb1ELb0ELb0EEENS1_30DynamicPersistentTileSchedulerILi384ELi128ELb0ELb1ELb1EEEEEEEEEvNT_6ParamsE,@"STO_CUDA_ENTRY STV_DEFAULT"
_ZN7cutlass13device_kernelIN5flash11enable_sm90INS1_16FlashAttnFwdSm90INS1_25CollectiveMainloopFwdSm90ILi2EN4cute5tupleIJNS5_1CILi1EEES8_S8_EEENS6_IJNS7_ILi192EEENS7_ILi128EEENS7_ILi64EEEEEELi64ENS_10bfloat16_tEfNS_4arch4Sm90ELb1ELb0ELb0ELb0ELb1ELb0ELb0ELb1ELb1ELb1ELb0ELb0EEENS1_21CollectiveEpilogueFwdINS6_IJSA_SC_SB_EEES9_SE_SG_Li384ELb0ELb1ELb0ELb0EEENS1_30DynamicPersistentTileSchedulerILi384ELi128ELb0ELb1ELb1EEEEEEEEEvNT_6ParamsE:
        /* <DEDUP_REMOVED lines=45> */
.L_x_2107:
        /* <DEDUP_REMOVED lines=22> */
.L_x_2108:
        /* <DEDUP_REMOVED lines=18> */
.L_x_2109:
        /* <DEDUP_REMOVED lines=22> */
.L_x_2110:
        /* <DEDUP_REMOVED lines=23> */
.L_x_2111:
        /* <DEDUP_REMOVED lines=8> */
.L_x_2113:
        /* <DEDUP_REMOVED lines=26> */
[C---:B------:R-:W-:Y:S01]  /*0a40*/  LOP3.LUT R4, R2.reuse, 0x3fffff0, RZ, 0xc0, !PT ;  /* 0x03fffff002047812 */ /* 0x040fe200078ec0ff */
        /* <DEDUP_REMOVED lines=38> */
.L_x_2158:
        /* <DEDUP_REMOVED lines=12> */
[----:B012--5:R-:W-:Y:S05]  /*0d70*/  @!P0 BRA `(.L_x_2114) ;  /* 0x0000000000208947 */ /* 0x027fea0003800000 */
        /* <DEDUP_REMOVED lines=8> */
.L_x_2114:
[----:B------:R-:W-:Y:S01]  /*0e00*/  ULDC UR7, c[0x0][0xc54] ;  /* 0x0003150000077ab9 */ /* 0x000fe20000000800 */
[----:B------:R-:W-:Y:S01]  /*0e10*/  UMOV UR6, UR9 ;  /* 0x0000000900067c82 */ /* 0x000fe20008000000 */
[----:B------:R-:W-:-:S11]  /*0e20*/  UISETP.NE.AND UP0, UPT, UR7, 0x1, UPT ;  /* 0x000000010700788c */ /* 0x000fd6000bf05270 */
[----:B------:R-:W-:Y:S02]  /*0e30*/  @UP0 ULDC.64 UR10, c[0x0][0xc58] ;  /* 0x00031600000a0ab9 */ /* 0x000fe40000000a00 */
[----:B------:R-:W-:-:S04]  /*0e40*/  UIMAD.WIDE.U32 UR4, UR9, UR10, URZ ;  /* 0x0000000a090472a5 */ /* 0x000fc8000f8e003f */
[----:B------:R-:W-:-:S04]  /*0e50*/  @UP0 USHF.R.U32.HI UR6, URZ, UR11, UR5 ;  /* 0x0000000b3f060299 */ /* 0x000fc80008011605 */
[----:B------:R-:W-:-:S12]  /*0e60*/  UIMAD UR4, UR6, UR7, URZ ;  /* 0x00000007060472a4 */ /* 0x000fd8000f8e023f */
.L_x_2115:
[----:B------:R-:W-:Y:S01]  /*0e70*/  ULDC.64 UR10, c[0x0][0x418] ;  /* 0x00010600000a7ab9 */ /* 0x000fe20000000a00 */
[----:B------:R-:W-:Y:S01]  /*0e80*/  ULOP3.LUT UR6, URZ, UR6, URZ, 0x33, !UPT ;  /* 0x000000063f067292 */ /* 0x000fe2000f8e333f */
[----:B------:R-:W-:Y:S01]  /*0e90*/  PLOP3.LUT P0, PT, PT, PT, PT, 0x80, 0x0 ;  /* 0x000000000000781c */ /* 0x000fe20003f0f070 */
[----:B------:R-:W-:Y:S01]  /*0ea0*/  UISETP.NE.U32.AND UP0, UPT, UR10, URZ, UPT ;  /* 0x0000003f0a00728c */ /* 0x000fe2000bf05070 */
[----:B------:R-:W-:Y:S01]  /*0eb0*/  CS2R R26, SRZ ;  /* 0x00000000001a7805 */ /* 0x000fe2000001ff00 */
[----:B------:R-:W-:Y:S01]  /*0ec0*/  ULDC UR5, c[0x0][0xc3c] ;  /* 0x00030f0000057ab9 */ /* 0x000fe20000000800 */
[----:B------:R-:W-:Y:S01]  /*0ed0*/  UIADD3 UR4, UR9, -UR4, URZ ;  /* 0x8000000409047290 */ /* 0x000fe2000fffe03f */
[----:B------:R-:W-:Y:S01]  /*0ee0*/  CS2R R118, SRZ ;  /* 0x0000000000767805 */ /* 0x000fe2000001ff00 */
[----:B------:R-:W-:Y:S01]  /*0ef0*/  UISETP.NE.AND.EX UP0, UPT, UR11, URZ, UPT, UP0 ;  /* 0x0000003f0b00728c */ /* 0x000fe2000bf05300 */
[----:B------:R-:W-:Y:S01]  /*0f00*/  CS2R R116, SRZ ;  /* 0x0000000000747805 */ /* 0x000fe2000001ff00 */
[----:B------:R-:W-:Y:S01]  /*0f10*/  UIADD3 UR6, UR6, UR5, URZ ;  /* 0x0000000506067290 */ /* 0x000fe2000fffe03f */
[----:B------:R-:W-:Y:S01]  /*0f20*/  CS2R R114, SRZ ;  /* 0x0000000000727805 */ /* 0x000fe2000001ff00 */
[----:B------:R-:W-:Y:S01]  /*0f30*/  ULDC UR11, c[0x0][0x448] ;  /* 0x00011200000b7ab9 */ /* 0x000fe20000000800 */
[----:B------:R-:W-:Y:S01]  /*0f40*/  ULDC UR10, c[0x0][0xc54] ;  /* 0x00031500000a7ab9 */ /* 0x000fe20000000800 */
[----:B------:R-:W-:Y:S01]  /*0f50*/  UISETP.NE.AND UP2, UPT, UR11, 0x1, UPT ;  /* 0x000000010b00788c */ /* 0x000fe2000bf45270 */
[----:B------:R-:W-:Y:S01]  /*0f60*/  CS2R R112, SRZ ;  /* 0x0000000000707805 */ /* 0x000fe2000001ff00 */
[----:B------:R-:W-:Y:S01]  /*0f70*/  UIMAD UR40, UR6, 0xc0, URZ ;  /* 0x000000c0062878a4 */ /* 0x000fe2000f8e023f */
[----:B------:R-:W-:Y:S01]  /*0f80*/  CS2R R14, SRZ ;  /* 0x00000000000e7805 */ /* 0x000fe2000001ff00 */
[----:B------:R-:W-:Y:S01]  /*0f90*/  UIMAD UR10, UR8, UR10, UR4 ;  /* 0x0000000a080a72a4 */ /* 0x000fe2000f8e0204 */
[----:B------:R-:W-:Y:S01]  /*0fa0*/  IMAD.MOV.U32 R110, RZ, RZ, RZ ;  /* 0x000000ffff6e7224 */ /* 0x000fe200078e00ff */
[----:B------:R-:W-:Y:S01]  /*0fb0*/  UIADD3 UR6, UR40, 0xbf, URZ ;  /* 0x000000bf28067890 */ /* 0x000fe2000fffe03f */
[----:B------:R-:W-:Y:S01]  /*0fc0*/  IMAD.MOV.U32 R21, RZ, RZ, RZ ;  /* 0x000000ffff157224 */ /* 0x000fe200078e00ff */
[----:B------:R-:W-:Y:S01]  /*0fd0*/  ULDC UR47, c[0x0][0x424] ;  /* 0x00010900002f7ab9 */ /* 0x000fe20000000800 */
[----:B------:R-:W-:Y:S01]  /*0fe0*/  ULDC UR7, c[0x0][0x288] ;  /* 0x0000a20000077ab9 */ /* 0x000fe20000000800 */
[----:B------:R-:W-:Y:S01]  /*0ff0*/  USEL UR47, UR47, 0x1, UP0 ;  /* 0x000000012f2f7887 */ /* 0x000fe20008000000 */
[----:B------:R-:W-:Y:S01]  /*1000*/  CS2R R12, SRZ ;  /* 0x00000000000c7805 */ /* 0x000fe2000001ff00 */
[----:B------:R-:W-:Y:S01]  /*1010*/  @UP2 ULDC UR4, c[0x0][0x44c] ;  /* 0x0001130000042ab9 */ /* 0x000fe20000000800 */
[----:B------:R-:W-:Y:S01]  /*1020*/  UIADD3 UR7, -UR7, 0x80, URZ ;  /* 0x0000008007077890 */ /* 0x000fe2000fffe13f */
[----:B------:R-:W-:Y:S01]  /*1030*/  IMAD.MOV.U32 R106, RZ, RZ, RZ ;  /* 0x000000ffff6a7224 */ /* 0x000fe200078e00ff */
[----:B------:R-:W-:Y:S01]  /*1040*/  UIMAD.WIDE.U32 UR4, UR6, UR4, URZ ;  /* 0x00000004060472a5 */ /* 0x000fe2000f8e003f */
[----:B------:R-:W-:Y:S01]  /*1050*/  IMAD.MOV.U32 R25, RZ, RZ, RZ ;  /* 0x000000ffff197224 */ /* 0x000fe200078e00ff */
[----:B------:R-:W-:Y:S01]  /*1060*/  ULDC UR9, c[0x0][0x2f0] ;  /* 0x0000bc0000097ab9 */ /* 0x000fe20000000800 */
[----:B------:R-:W-:Y:S01]  /*1070*/  @UP2 ULDC UR11, c[0x0][0x450] ;  /* 0x00011400000b2ab9 */ /* 0x000fe20000000800 */
[----:B------:R-:W-:Y:S01]  /*1080*/  UIMAD UR7, UR47, UR9, UR7 ;  /* 0x000000092f0772a4 */ /* 0x000fe2000f8e0207 */
[----:B------:R-:W-:Y:S01]  /*1090*/  CS2R R102, SRZ ;  /* 0x0000000000667805 */ /* 0x000fe2000001ff00 */
[----:B------:R-:W-:Y:S01]  /*10a0*/  @UP2 USHF.R.U32.HI UR6, URZ, UR11, UR5 ;  /* 0x0000000b3f062299 */ /* 0x000fe20008011605 */
[----:B------:R-:W-:Y:S01]  /*10b0*/  CS2R R100, SRZ ;  /* 0x0000000000647805 */ /* 0x000fe2000001ff00 */
[----:B------:R-:W-:Y:S01]  /*10c0*/  UIMAD UR4, UR47, UR9, 0x7f ;  /* 0x0000007f2f0474a4 */ /* 0x000fe2000f8e0209 */
[----:B------:R-:W-:Y:S01]  /*10d0*/  CS2R R98, SRZ ;  /* 0x0000000000627805 */ /* 0x000fe2000001ff00 */
[----:B------:R-:W-:Y:S01]  /*10e0*/  UIADD3 UR6, UR7, UR6, URZ ;  /* 0x0000000607067290 */ /* 0x000fe2000fffe03f */
[----:B------:R-:W-:Y:S01]  /*10f0*/  CS2R R96, SRZ ;  /* 0x0000000000607805 */ /* 0x000fe2000001ff00 */
[----:B------:R-:W-:Y:S01]  /*1100*/  USHF.R.S32.HI UR5, URZ, 0x1f, UR4 ;  /* 0x0000001f3f057899 */ /* 0x000fe20008011404 */
[----:B------:R-:W-:Y:S01]  /*1110*/  CS2R R94, SRZ ;  /* 0x00000000005e7805 */ /* 0x000fe2000001ff00 */
[----:B------:R-:W-:Y:S01]  /*1120*/  USHF.R.S32.HI UR7, URZ, 0x1f, UR6 ;  /* 0x0000001f3f077899 */ /* 0x000fe20008011406 */
[----:B------:R-:W-:Y:S01]  /*1130*/  CS2R R92, SRZ ;  /* 0x00000000005c7805 */ /* 0x000fe2000001ff00 */
[----:B------:R-:W-:Y:S01]  /*1140*/  ULEA.HI UR5, UR5, UR4, URZ, 0x7 ;  /* 0x0000000405057291 */ /* 0x000fe2000f8f383f */
[----:B------:R-:W-:Y:S01]  /*1150*/  CS2R R90, SRZ ;  /* 0x00000000005a7805 */ /* 0x000fe2000001ff00 */
[----:B------:R-:W-:Y:S01]  /*1160*/  ULEA.HI UR7, UR7, UR6, URZ, 0x7 ;  /* 0x0000000607077291 */ /* 0x000fe2000f8f383f */
[----:B------:R-:W-:Y:S01]  /*1170*/  CS2R R88, SRZ ;  /* 0x0000000000587805 */ /* 0x000fe2000001ff00 */
[----:B------:R-:W-:-:S02]  /*1180*/  USHF.R.S32.HI UR49, URZ, 0x7, UR5 ;  /* 0x000000073f317899 */ /* 0x000fc40008011405 */
[----:B------:R-:W-:Y:S01]  /*1190*/  USHF.R.S32.HI UR7, URZ, 0x7, UR7 ;  /* 0x000000073f077899 */ /* 0x000fe20008011407 */
[----:B------:R-:W-:Y:S01]  /*11a0*/  ULDC UR42, c[0x0][0xc48] ;  /* 0x00031200002a7ab9 */ /* 0x000fe20000000800 */
[----:B------:R-:W-:Y:S02]  /*11b0*/  UMOV UR41, UR10 ;  /* 0x0000000a00297c82 */ /* 0x000fe40008000000 */
[----:B------:R-:W-:Y:S02]  /*11c0*/  UISETP.LT.AND UP0, UPT, UR49, UR7, UPT ;  /* 0x000000073100728c */ /* 0x000fe4000bf01270 */
[----:B------:R-:W-:Y:S02]  /*11d0*/  UISETP.NE.AND UP1, UPT, UR42, 0x1, UPT ;  /* 0x000000012a00788c */ /* 0x000fe4000bf25270 */
[----:B------:R-:W-:Y:S02]  /*11e0*/  USEL UR49, UR49, UR7, UP0 ;  /* 0x0000000731317287 */ /* 0x000fe40008000000 */
[----:B------:R-:W-:-:S02]  /*11f0*/  UP2UR UR48, UPR, URZ, 0x4 ;  /* 0x000000043f307883 */ /* 0x000fc40008000000 */
[----:B------:R-:W-:-:S05]  /*1200*/  UISETP.GE.AND UP0, UPT, UR49, 0x1, UPT ;  /* 0x000000013100788c */ /* 0x000fca000bf06270 */
[----:B------:R-:W-:Y:S01]  /*1210*/  @UP1 ULDC UR8, c[0x0][0xc4c] ;  /* 0x0003130000081ab9 */ /* 0x000fe20000000800 */
[----:B------:R-:W-:Y:S01]  /*1220*/  PLOP3.LUT P1, PT, PT, PT, UP0, 0x80, 0x0 ;  /* 0x000000000000781c */ /* 0x000fe20003f2f008 */
[----:B------:R-:W-:Y:S01]  /*1230*/  UIMAD.WIDE.U32 UR4, UR10, UR8, URZ ;  /* 0x000000080a0472a5 */ /* 0x000fe2000f8e003f */
[----:B------:R-:W-:-:S03]  /*1240*/  @UP1 ULDC UR6, c[0x0][0xc50] ;  /* 0x0003140000061ab9 */ /* 0x000fc60000000800 */
[----:B------:R-:W-:-:S04]  /*1250*/  @UP1 USHF.R.U32.HI UR41, URZ, UR6, UR5 ;  /* 0x000000063f291299 */ /* 0x000fc80008011605 */
[----:B------:R-:W-:-:S04]  /*1260*/  UIADD3 UR4, -UR41, URZ, URZ ;  /* 0x0000003f29047290 */ /* 0x000fc8000fffe13f */
[----:B------:R-:W-:Y:S01]  /*1270*/  UIMAD UR42, UR42, UR4, UR10 ;  /* 0x000000042a2a72a4 */ /* 0x000fe2000f8e020a */
[----:B------:R-:W-:Y:S11]  /*1280*/  @!P1 BRA `(.L_x_2116) ;  /* 0x0000007000009947 */ /* 0x000ff60003800000 */
        /* <DEDUP_REMOVED lines=31> */
.L_x_2117:
        /* <DEDUP_REMOVED lines=9> */
.L_x_2222:
[----:B------:R-:W-:Y:S05]  /*1510*/  @!P0 BRA `(.L_x_2119) ;  /* 0x0000000000048947 */ /* 0x000fea0003800000 */
[----:B------:R-:W-:Y:S01]  /*1520*/  BPT.TRAP 0x1 ;  /* 0x000000040000795c */ /* 0x000fe20000300000 */
.L_x_2119:
[----:B------:R-:W-:Y:S02]  /*1530*/  IMAD.U32 R4, RZ, RZ, UR38 ;  /* 0x00000026ff047e24 */ /* 0x000fe4000f8e00ff */
[----:B0-----:R-:W-:-:S03]  /*1540*/  IMAD.U32 R3, RZ, RZ, UR37 ;  /* 0x00000025ff037e24 */ /* 0x001fc6000f8e00ff */
[----:B------:R-:W-:Y:S02]  /*1550*/  LEA R4, R4, UR45, 0x3 ;  /* 0x0000002d04047c11 */ /* 0x000fe4000f8e18ff */
[----:B------:R-:W-:-:S04]  /*1560*/  SHF.L.U32 R3, R3, 0x1f, RZ ;  /* 0x0000001f03037819 */ /* 0x000fc800000006ff */
[----:B------:R0:W1:Y:S01]  /*1570*/  SYNCS.PHASECHK.TRANS64.TRYWAIT P1, [R4+URZ+0x16830], R3 ;  /* 0x01683003040075a7 */ /* 0x000062000802017f */
[----:B------:R-:W-:Y:S05]  /*1580*/  @!P0 BRA `(.L_x_2120) ;  /* 0x0000000000048947 */ /* 0x000fea0003800000 */
[----:B------:R-:W-:Y:S01]  /*1590*/  BPT.TRAP 0x1 ;  /* 0x000000040000795c */ /* 0x000fe20000300000 */
.L_x_2120:
[----:B-1----:R-:W-:Y:S05]  /*15a0*/  @P1 BRA `(.L_x_2121) ;  /* 0x0000000000081947 */ /* 0x002fea0003800000 */
[----:B------:R-:W1:Y:S02]  /*15b0*/  SYNCS.PHASECHK.TRANS64.TRYWAIT P1, [R4+URZ+0x16830], R3 ;  /* 0x01683003040075a7 */ /* 0x000e64000802017f */
[----:B-1----:R-:W-:Y:S05]  /*15c0*/  @!P1 BRA `(.L_x_2122) ;  /* 0x000000c800149947 */ /* 0x002fea0003800000 */
.L_x_2121:
        /* <DEDUP_REMOVED lines=35> */
.L_x_2123:
[----:B------:R-:W-:Y:S01]  /*1800*/  UISETP.NE.AND UP0, UPT, UR48, URZ, UPT ;  /* 0x0000003f3000728c */ /* 0x000fe2000bf05270 */
[----:B------:R-:W-:Y:S01]  /*1810*/  VIADD R7, R17, UR40 ;  /* 0x0000002811077c36 */ /* 0x000fe20008000000 */
[----:B------:R-:W-:Y:S01]  /*1820*/  ULDC UR11, c[0x0][0x2f0] ;  /* 0x0000bc00000b7ab9 */ /* 0x000fe20000000800 */
[----:B------:R-:W-:Y:S01]  /*1830*/  ULDC UR14, c[0x0][0x288] ;  /* 0x0000a200000e7ab9 */ /* 0x000fe20000000800 */
[----:B------:R-:W-:Y:S01]  /*1840*/  IMAD.U32 R5, RZ, RZ, UR11 ;  /* 0x0000000bff057e24 */ /* 0x000fe2000f8e00ff */
[----:B------:R-:W-:Y:S01]  /*1850*/  R2UR UR15, R4 ;  /* 0x00000000040f72ca */ /* 0x000fe200000e0000 */
[----:B------:R-:W-:Y:S01]  /*1860*/  UMOV UR10, UR40 ;  /* 0x00000028000a7c82 */ /* 0x000fe20008000000 */
[----:B------:R-:W-:Y:S01]  /*1870*/  PLOP3.LUT P1, PT, PT, PT, UP0, 0x80, 0x0 ;  /* 0x000000000000781c */ /* 0x000fe20003f2f008 */
[----:B------:R-:W-:Y:S01]  /*1880*/  UIADD3 UR24, UR49, -0x2, URZ ;  /* 0xfffffffe31187890 */ /* 0x000fe2000fffe03f */
[----:B------:R-:W-:Y:S02]  /*1890*/  PLOP3.LUT P2, PT, PT, PT, UP0, 0x80, 0x0 ;  /* 0x000000000000781c */ /* 0x000fe40003f4f008 */
[----:B------:R-:W-:Y:S01]  /*18a0*/  CS2R R118, SRZ ;  /* 0x0000000000767805 */ /* 0x000fe2000001ff00 */
[----:B------:R-:W-:Y:S01]  /*18b0*/  @UP0 ULDC UR6, c[0x0][0x44c] ;  /* 0x0001130000060ab9 */ /* 0x000fe20000000800 */
[----:B------:R-:W-:Y:S01]  /*18c0*/  @UP0 ULDC UR18, c[0x0][0x450] ;  /* 0x0001140000120ab9 */ /* 0x000fe20000000800 */
[----:B------:R-:W-:-:S02]  /*18d0*/  CS2R R116, SRZ ;  /* 0x0000000000747805 */ /* 0x000fc4000001ff00 */
[----:B------:R-:W-:Y:S02]  /*18e0*/  CS2R R114, SRZ ;  /* 0x0000000000727805 */ /* 0x000fe4000001ff00 */
[----:B------:R-:W-:Y:S02]  /*18f0*/  CS2R R112, SRZ ;  /* 0x0000000000707805 */ /* 0x000fe4000001ff00 */
[----:B------:R-:W-:Y:S01]  /*1900*/  CS2R R110, SRZ ;  /* 0x00000000006e7805 */ /* 0x000fe2000001ff00 */
[----:B------:R-:W-:Y:S01]  /*1910*/  @P1 IMAD.HI.U32 R0, R7, UR6, RZ ;  /* 0x0000000607001c27 */ /* 0x000fe2000f8e00ff */
[----:B------:R-:W-:-:S04]  /*1920*/  @UP0 ULDC UR6, c[0x0][0x450] ;  /* 0x0001140000060ab9 */ /* 0x000fc80000000800 */
[----:B------:R-:W-:Y:S01]  /*1930*/  @P2 SHF.R.U32.HI R7, RZ, UR6, R0 ;  /* 0x00000006ff072c19 */ /* 0x000fe20008011600 */
[----:B------:R-:W-:Y:S02]  /*1940*/  UMOV UR6, 0xffffff80 ;  /* 0xffffff8000067882 */ /* 0x000fe40000000000 */
[----:B------:R-:W-:Y:S02]  /*1950*/  UIMAD UR6, UR49, UR6, 0x80 ;  /* 0x00000080310674a4 */ /* 0x000fe4000f8e0206 */
[----:B------:R-:W2:Y:S02]  /*1960*/  SHFL.IDX PT, R2, R7, 0x1, 0x1c1f ;  /* 0x003c1f0007027f89 */ /* 0x000ea400000e0000 */
[----:B------:R-:W-:Y:S02]  /*1970*/  UIADD3 UR7, UR6, 0x1, URZ ;  /* 0x0000000106077890 */ /* 0x000fe4000fffe03f */
[----:B------:R-:W-:Y:S01]  /*1980*/  UIMAD UR6, UR47, UR11, UR6 ;  /* 0x0000000b2f0672a4 */ /* 0x000fe2000f8e0206 */
[----:B------:R-:W3:Y:S01]  /*1990*/  SHFL.IDX PT, R7, R7, RZ, 0x1c1f ;  /* 0x001c1fff07077589 */ /* 0x000ee200000e0000 */
[----:B------:R-:W-:-:S02]  /*19a0*/  UIMAD UR11, UR47, UR11, -UR14 ;  /* 0x0000000b2f0b72a4 */ /* 0x000fc4000f8e0a0e */
[----:B01----:R-:W-:-:S04]  /*19b0*/  IMAD.U32 R3, RZ, RZ, UR7 ;  /* 0x00000007ff037e24 */ /* 0x003fc8000f8e00ff */
[C---:B------:R-:W-:Y:S02]  /*19c0*/  IMAD R0, R16.reuse, -0x2, R3 ;  /* 0xfffffffe10007824 */ /* 0x040fe400078e0203 */
[----:B------:R-:W-:Y:S01]  /*19d0*/  IMAD.U32 R3, RZ, RZ, UR6 ;  /* 0x00000006ff037e24 */ /* 0x000fe2000f8e00ff */
[----:B------:R-:W-:Y:S01]  /*19e0*/  ULDC UR6, c[0x0][0x988] ;  /* 0x0002620000067ab9 */ /* 0x000fe20000000800 */
[----:B------:R-:W-:Y:S02]  /*19f0*/  IMAD R5, R5, UR47, R0 ;  /* 0x0000002f05057c24 */ /* 0x000fe4000f8e0200 */
[----:B------:R-:W-:Y:S02]  /*1a00*/  IMAD R3, R16, -0x2, R3 ;  /* 0xfffffffe10037824 */ /* 0x000fe400078e0203 */
[----:B------:R-:W-:Y:S01]  /*1a10*/  VIADD R8, R5, -UR14 ;  /* 0x8000000e05087c36 */ /* 0x000fe20008000000 */
[----:B--2---:R-:W-:-:S04]  /*1a20*/  IADD3 R2, R2, -UR14, R5 ;  /* 0x8000000e02027c10 */ /* 0x004fc8000fffe005 */
[----:B------:R-:W-:Y:S02]  /*1a30*/  VIMNMX R2, R3, R2, PT ;  /* 0x0000000203027248 */ /* 0x000fe40003fe0100 */
[----:B---3--:R-:W-:Y:S02]  /*1a40*/  VIADDMNMX R3, R7, R8, R3, PT ;  /* 0x0000000807037246 */ /* 0x008fe40003800103 */
[C---:B------:R-:W-:Y:S02]  /*1a50*/  ISETP.GT.AND P1, PT, R2.reuse, RZ, PT ;  /* 0x000000ff0200720c */ /* 0x040fe40003f24270 */
[C---:B------:R-:W-:Y:S02]  /*1a60*/  ISETP.GT.AND P2, PT, R2.reuse, 0x1, PT ;  /* 0x000000010200780c */ /* 0x040fe40003f44270 */
[----:B------:R-:W-:Y:S02]  /*1a70*/  ISETP.GT.AND P3, PT, R2, 0x8, PT ;  /* 0x000000080200780c */ /* 0x000fe40003f64270 */
[----:B------:R-:W-:-:S02]  /*1a80*/  FSEL R106, R26, -INF , P1 ;  /* 0xff8000001a6a7808 */ /* 0x000fc40000800000 */
[----:B------:R-:W-:Y:S02]  /*1a90*/  FSEL R108, R27, -INF , P2 ;  /* 0xff8000001b6c7808 */ /* 0x000fe40001000000 */
[----:B------:R-:W-:Y:S02]  /*1aa0*/  ISETP.GT.AND P1, PT, R2, 0x9, PT ;  /* 0x000000090200780c */ /* 0x000fe40003f24270 */
[----:B------:R-:W-:Y:S02]  /*1ab0*/  FSEL R104, R30, -INF , P3 ;  /* 0xff8000001e687808 */ /* 0x000fe40001800000 */
[----:B------:R-:W-:Y:S02]  /*1ac0*/  FMNMX.FTZ R9, R106, R108, !PT ;  /* 0x0000006c6a097209 */ /* 0x000fe40007810000 */
[----:B------:R-:W-:Y:S02]  /*1ad0*/  ISETP.GT.AND P2, PT, R2, 0x10, PT ;  /* 0x000000100200780c */ /* 0x000fe40003f44270 */
[----:B------:R-:W-:-:S02]  /*1ae0*/  FSEL R10, R31, -INF , P1 ;  /* 0xff8000001f0a7808 */ /* 0x000fc40000800000 */
[----:B------:R-:W-:Y:S02]  /*1af0*/  FMNMX.FTZ R9, R104, R9, !PT ;  /* 0x0000000968097209 */ /* 0x000fe40007810000 */
        /* <DEDUP_REMOVED lines=81> */
[----:B------:R-:W-:Y:S02]  /*2010*/  FSEL R6, R87, -INF , P1 ;  /* 0xff80000057067808 */ /* 0x000fe40000800000 */
[----:B------:R-:W-:-:S02]  /*2020*/  FMNMX.FTZ R9, R86, R9, !PT ;  /* 0x0000000956097209 */ /* 0x000fc40007810000 */
[C---:B------:R-:W-:Y:S02]  /*2030*/  ISETP.GT.AND P2, PT, R3.reuse, 0x1, PT ;  /* 0x000000010300780c */ /* 0x040fe40003f44270 */
[----:B------:R-:W-:Y:S02]  /*2040*/  FMNMX.FTZ R9, R6, R9, !PT ;  /* 0x0000000906097209 */ /* 0x000fe40007810000 */
[----:B------:R-:W-:Y:S02]  /*2050*/  ISETP.GT.AND P3, PT, R3, 0x8, PT ;  /* 0x000000080300780c */ /* 0x000fe40003f64270 */
[----:B------:R-:W-:Y:S01]  /*2060*/  FSEL R25, R25, -INF , P2 ;  /* 0xff80000019197808 */ /* 0x000fe20001000000 */
[----:B------:R-:W0:Y:S01]  /*2070*/  SHFL.BFLY PT, R0, R9, 0x2, 0x1f ;  /* 0x0c401f0009007f89 */ /* 0x000e2200000e0000 */
[----:B------:R-:W-:Y:S02]  /*2080*/  ISETP.GT.AND P2, PT, R3, 0x10, PT ;  /* 0x000000100300780c */ /* 0x000fe40003f44270 */
[----:B0-----:R-:W-:Y:S01]  /*2090*/  FMNMX.FTZ R11, R9, R0, !PT ;  /* 0x00000000090b7209 */ /* 0x001fe20007810000 */
[----:B------:R-:W-:Y:S01]  /*20a0*/  IMAD.U32 R0, RZ, RZ, UR6 ;  /* 0x00000006ff007e24 */ /* 0x000fe2000f8e00ff */
[----:B------:R-:W-:Y:S01]  /*20b0*/  FSEL R9, R28, -INF , P3 ;  /* 0xff8000001c097808 */ /* 0x000fe20001800000 */
[----:B------:R-:W-:-:S02]  /*20c0*/  @UP0 ULDC UR6, c[0x0][0x44c] ;  /* 0x0001130000060ab9 */ /* 0x000fc40000000800 */
[----:B------:R-:W0:Y:S01]  /*20d0*/  SHFL.BFLY PT, R2, R11, 0x1, 0x1f ;  /* 0x0c201f000b027f89 */ /* 0x000e2200000e0000 */
[----:B------:R-:W-:Y:S02]  /*20e0*/  UIMAD.WIDE.U32 UR6, UR40, UR6, URZ ;  /* 0x00000006280672a5 */ /* 0x000fe4000f8e003f */
[----:B------:R-:W-:Y:S02]  /*20f0*/  UIADD3 UR6, UR15, 0x16840, URZ ;  /* 0x000168400f067890 */ /* 0x000fe4000fffe03f */
[----:B------:R-:W-:Y:S02]  /*2100*/  @UP0 USHF.R.U32.HI UR10, URZ, UR18, UR7 ;  /* 0x000000123f0a0299 */ /* 0x000fe40008011607 */
[----:B------:R-:W-:Y:S02]  /*2110*/  UPRMT UR6, UR43, 0x654, UR6 ;  /* 0x000006542b067896 */ /* 0x000fe40008000006 */
[----:B------:R-:W-:-:S04]  /*2120*/  UIADD3 UR11, UR11, UR10, URZ ;  /* 0x0000000a0b0b7290 */ /* 0x000fc8000fffe03f */
[----:B------:R-:W-:-:S03]  /*2130*/  USHF.R.S32.HI UR7, URZ, 0x1f, UR11 ;  /* 0x0000001f3f077899 */ /* 0x000fc6000801140b */
[----:B------:R-:W-:Y:S01]  /*2140*/  SYNCS.ARRIVE.TRANS64.RED.A1T0 RZ, [UR6], RZ ;  /* 0x000000ffffff79a7 */ /* 0x000fe20008100406 */
[----:B------:R-:W-:-:S04]  /*2150*/  ULEA.HI UR7, UR7, UR11, URZ, 0x7 ;  /* 0x0000000b07077291 */ /* 0x000fc8000f8f383f */
[----:B------:R-:W-:Y:S01]  /*2160*/  USHF.R.S32.HI UR7, URZ, 0x7, UR7 ;  /* 0x000000073f077899 */ /* 0x000fe20008011407 */
[----:B0-----:R-:W-:-:S03]  /*2170*/  FMNMX.FTZ R2, R11, R2, !PT ;  /* 0x000000020b027209 */ /* 0x001fc60007810000 */
[----:B------:R-:W-:Y:S01]  /*2180*/  UISETP.LT.AND UP0, UPT, URZ, UR7, UPT ;  /* 0x000000073f00728c */ /* 0x000fe2000bf01270 */
[----:B------:R-:W-:Y:S02]  /*2190*/  FSEL R11, R32, -INF , P2 ;  /* 0xff800000200b7808 */ /* 0x000fe40001000000 */
[C---:B------:R-:W-:Y:S01]  /*21a0*/  FSETP.NEU.FTZ.AND P1, PT, R2.reuse, -INF , PT ;  /* 0xff8000000200780b */ /* 0x040fe20003f3d000 */
[----:B------:R-:W-:Y:S01]  /*21b0*/  FMUL.FTZ R13, R2, R0 ;  /* 0x00000000020d7220 */ /* 0x000fe20000410000 */
[----:B------:R-:W-:Y:S01]  /*21c0*/  ISETP.GT.AND P2, PT, R3, 0x18, PT ;  /* 0x000000180300780c */ /* 0x000fe20003f44270 */
[----:B------:R-:W-:-:S03]  /*21d0*/  USEL UR21, URZ, UR7, !UP0 ;  /* 0x000000073f157287 */ /* 0x000fc6000c000000 */
[----:B------:R-:W-:Y:S01]  /*21e0*/  FSEL R5, R13, RZ, P1 ;  /* 0x000000ff0d057208 */ /* 0x000fe20000800000 */
[----:B------:R-:W-:Y:S01]  /*21f0*/  UISETP.GE.AND UP0, UPT, UR24, UR21, UPT ;  /* 0x000000151800728c */ /* 0x000fe2000bf06270 */
[C---:B------:R-:W-:Y:S02]  /*2200*/  ISETP.GT.AND P1, PT, R3.reuse, RZ, PT ;  /* 0x000000ff0300720c */ /* 0x040fe40003f24270 */
[----:B------:R-:W-:Y:S01]  /*2210*/  FSEL R13, R36, -INF , P2 ;  /* 0xff800000240d7808 */ /* 0x000fe20001000000 */
[-CC-:B------:R-:W-:Y:S01]  /*2220*/  FFMA.FTZ R46, R46, R0.reuse, -R5.reuse ;  /* 0x000000002e2e7223 */ /* 0x180fe20000010805 */
[----:B------:R-:W-:Y:S01]  /*2230*/  FSEL R7, R24, -INF , P1 ;  /* 0xff80000018077808 */ /* 0x000fe20000800000 */
[-CC-:B------:R-:W-:Y:S01]  /*2240*/  FFMA.FTZ R149, R106, R0.reuse, -R5.reuse ;  /* 0x000000006a957223 */ /* 0x180fe20000010805 */
[----:B------:R-:W-:Y:S01]  /*2250*/  ISETP.GT.AND P1, PT, R3, 0x9, PT ;  /* 0x000000090300780c */ /* 0x000fe20003f24270 */
[-CC-:B------:R-:W-:Y:S01]  /*2260*/  FFMA.FTZ R8, R108, R0.reuse, -R5.reuse ;  /* 0x000000006c087223 */ /* 0x180fe20000010805 */
[----:B------:R-:W-:Y:S01]  /*2270*/  FMNMX.FTZ R24, R7, R25, !PT ;  /* 0x0000001907187209 */ /* 0x000fe20007810000 */
[--C-:B------:R-:W-:Y:S01]  /*2280*/  FFMA.FTZ R151, R104, R0, -R5.reuse ;  /* 0x0000000068977223 */ /* 0x100fe20000010805 */
[----:B------:R-:W-:Y:S01]  /*2290*/  FSEL R29, R29, -INF , P1 ;  /* 0xff8000001d1d7808 */ /* 0x000fe20000800000 */
[----:B------:R-:W-:Y:S01]  /*22a0*/  MUFU.EX2 R149, R149 ;  /* 0x0000009500957308 */ /* 0x000fe20000000800 */
[----:B------:R-:W-:Y:S01]  /*22b0*/  FMNMX.FTZ R24, R9, R24, !PT ;  /* 0x0000001809187209 */ /* 0x000fe20007810000 */
[-CC-:B------:R-:W-:Y:S01]  /*22c0*/  FFMA.FTZ R10, R10, R0.reuse, -R5.reuse ;  /* 0x000000000a0a7223 */ /* 0x180fe20000010805 */
[----:B------:R-:W-:Y:S01]  /*22d0*/  ISETP.GT.AND P1, PT, R3, 0x11, PT ;  /* 0x000000110300780c */ /* 0x000fe20003f24270 */
[--C-:B------:R-:W-:Y:S01]  /*22e0*/  FFMA.FTZ R145, R102, R0, -R5.reuse ;  /* 0x0000000066917223 */ /* 0x100fe20000010805 */
[----:B------:R-:W-:Y:S01]  /*22f0*/  FMNMX.FTZ R24, R29, R24, !PT ;  /* 0x000000181d187209 */ /* 0x000fe20007810000 */
[--C-:B------:R-:W-:Y:S01]  /*2300*/  FFMA.FTZ R100, R100, R0, -R5.reuse ;  /* 0x0000000064647223 */ /* 0x100fe20000010805 */
[----:B------:R-:W-:Y:S01]  /*2310*/  FSEL R33, R33, -INF , P1 ;  /* 0xff80000021217808 */ /* 0x000fe20000800000 */
[----:B------:R-:W0:Y:S01]  /*2320*/  MUFU.EX2 R8, R8 ;  /* 0x0000000800087308 */ /* 0x000e220000000800 */
[----:B------:R-:W-:Y:S01]  /*2330*/  FMNMX.FTZ R24, R11, R24, !PT ;  /* 0x000000180b187209 */ /* 0x000fe20007810000 */
[-CC-:B------:R-:W-:Y:S01]  /*2340*/  FFMA.FTZ R147, R98, R0.reuse, -R5.reuse ;  /* 0x0000000062937223 */ /* 0x180fe20000010805 */
[----:B------:R-:W-:Y:S01]  /*2350*/  ISETP.GT.AND P1, PT, R3, 0x19, PT ;  /* 0x000000190300780c */ /* 0x000fe20003f24270 */
[--C-:B------:R-:W-:Y:S01]  /*2360*/  FFMA.FTZ R96, R96, R0, -R5.reuse ;  /* 0x0000000060607223 */ /* 0x100fe20000010805 */
[----:B------:R-:W-:Y:S01]  /*2370*/  FMNMX.FTZ R24, R33, R24, !PT ;  /* 0x0000001821187209 */ /* 0x000fe20007810000 */
[-CC-:B------:R-:W-:Y:S01]  /*2380*/  FFMA.FTZ R141, R94, R0.reuse, -R5.reuse ;  /* 0x000000005e8d7223 */ /* 0x180fe20000010805 */
[----:B------:R-:W-:Y:S01]  /*2390*/  ISETP.GT.AND P2, PT, R3, 0x20, PT ;  /* 0x000000200300780c */ /* 0x000fe20003f44270 */
[----:B------:R-:W-:Y:S01]  /*23a0*/  MUFU.EX2 R151, R151 ;  /* 0x0000009700977308 */ /* 0x000fe20000000800 */
[----:B------:R-:W-:Y:S01]  /*23b0*/  FSEL R37, R37, -INF , P1 ;  /* 0xff80000025257808 */ /* 0x000fe20000800000 */
[--C-:B------:R-:W-:Y:S01]  /*23c0*/  FFMA.FTZ R92, R92, R0, -R5.reuse ;  /* 0x000000005c5c7223 */ /* 0x100fe20000010805 */
[----:B------:R-:W-:Y:S01]  /*23d0*/  FMNMX.FTZ R24, R13, R24, !PT ;  /* 0x000000180d187209 */ /* 0x000fe20007810000 */
[-CC-:B------:R-:W-:Y:S01]  /*23e0*/  FFMA.FTZ R143, R90, R0.reuse, -R5.reuse ;  /* 0x000000005a8f7223 */ /* 0x180fe20000010805 */
[----:B------:R-:W-:Y:S01]  /*23f0*/  ISETP.GT.AND P1, PT, R3, 0x21, PT ;  /* 0x000000210300780c */ /* 0x000fe20003f24270 */
[--C-:B------:R-:W-:Y:S01]  /*2400*/  FFMA.FTZ R88, R88, R0, -R5.reuse ;  /* 0x0000000058587223 */ /* 0x100fe20000010805 */
[----:B------:R-:W-:Y:S01]  /*2410*/  FSEL R15, R40, -INF , P2 ;  /* 0xff800000280f7808 */ /* 0x000fe20001000000 */
[----:B------:R-:W-:Y:S01]  /*2420*/  MUFU.EX2 R10, R10 ;  /* 0x0000000a000a7308 */ /* 0x000fe20000000800 */
[----:B------:R-:W-:Y:S01]  /*2430*/  FMNMX.FTZ R24, R37, R24, !PT ;  /* 0x0000001825187209 */ /* 0x000fe20007810000 */
[-CC-:B------:R-:W-:Y:S01]  /*2440*/  FFMA.FTZ R137, R50, R0.reuse, -R5.reuse ;  /* 0x0000000032897223 */ /* 0x180fe20000010805 */
[----:B------:R-:W-:Y:S01]  /*2450*/  ISETP.GT.AND P2, PT, R3, 0x28, PT ;  /* 0x000000280300780c */ /* 0x000fe20003f44270 */
[-CC-:B------:R-:W-:Y:S01]  /*2460*/  FFMA.FTZ R139, R54, R0.reuse, -R5.reuse ;  /* 0x00000000368b7223 */ /* 0x180fe20000010805 */
[----:B------:R-:W-:Y:S01]  /*2470*/  FSEL R41, R41, -INF , P1 ;  /* 0xff80000029297808 */ /* 0x000fe20000800000 */
[--C-:B------:R-:W-:Y:S01]  /*2480*/  FFMA.FTZ R42, R42, R0, -R5.reuse ;  /* 0x000000002a2a7223 */ /* 0x100fe20000010805 */
[----:B------:R-:W-:Y:S01]  /*2490*/  FMNMX.FTZ R28, R15, R24, !PT ;  /* 0x000000180f1c7209 */ /* 0x000fe20007810000 */
[----:B------:R-:W-:Y:S01]  /*24a0*/  MUFU.EX2 R145, R145 ;  /* 0x0000009100917308 */ /* 0x000fe20000000800 */
[----:B------:R-:W-:Y:S01]  /*24b0*/  ISETP.GT.AND P1, PT, R3, 0x29, PT ;  /* 0x000000290300780c */ /* 0x000fe20003f24270 */
[-CC-:B------:R-:W-:Y:S01]  /*24c0*/  FFMA.FTZ R133, R58, R0.reuse, -R5.reuse ;  /* 0x000000003a857223 */ /* 0x180fe20000010805 */
[----:B------:R-:W-:Y:S01]  /*24d0*/  FSEL R21, R44, -INF , P2 ;  /* 0xff8000002c157808 */ /* 0x000fe20001000000 */
[--C-:B------:R-:W-:Y:S01]  /*24e0*/  FFMA.FTZ R14, R14, R0, -R5.reuse ;  /* 0x000000000e0e7223 */ /* 0x100fe20000010805 */
[----:B------:R-:W-:Y:S01]  /*24f0*/  FMNMX.FTZ R28, R41, R28, !PT ;  /* 0x0000001c291c7209 */ /* 0x000fe20007810000 */
[-CC-:B------:R-:W-:Y:S01]  /*2500*/  FFMA.FTZ R135, R62, R0.reuse, -R5.reuse ;  /* 0x000000003e877223 */ /* 0x180fe20000010805 */
[----:B------:R-:W-:Y:S01]  /*2510*/  ISETP.GT.AND P2, PT, R3, 0x30, PT ;  /* 0x000000300300780c */ /* 0x000fe20003f44270 */
[----:B------:R1:W-:Y:S01]  /*2520*/  MUFU.EX2 R24, R100 ;  /* 0x0000006400187308 */ /* 0x0003e20000000800 */
        /* <DEDUP_REMOVED lines=27> */
[----:B------:R-:W-:Y:S01]  /*26e0*/  FFMA.FTZ R5, R6, R0, -R5 ;  /* 0x0000000006057223 */ /* 0x000fe20000010805 */
[----:B------:R-:W-:Y:S01]  /*26f0*/  ISETP.GT.AND P1, PT, R3, 0x41, PT ;  /* 0x000000410300780c */ /* 0x000fe20003f24270 */
[----:B------:R2:W-:Y:S01]  /*2700*/  MUFU.EX2 R28, R96 ;  /* 0x00000060001c7308 */ /* 0x0005e20000000800 */
[----:B------:R-:W-:-:S02]  /*2710*/  FSEL R35, R56, -INF , P2 ;  /* 0xff80000038237808 */ /* 0x000fc40001000000 */
[----:B------:R-:W-:Y:S02]  /*2720*/  CS2R R108, SRZ ;  /* 0x00000000006c7805 */ /* 0x000fe4000001ff00 */
[----:B------:R-:W-:Y:S02]  /*2730*/  FMNMX.FTZ R32, R53, R32, !PT ;  /* 0x0000002035207209 */ /* 0x000fe40007810000 */
[----:B------:R-:W-:Y:S02]  /*2740*/  CS2R R106, SRZ ;  /* 0x00000000006a7805 */ /* 0x000fe4000001ff00 */
[----:B------:R-:W-:Y:S02]  /*2750*/  ISETP.GT.AND P2, PT, R3, 0x48, PT ;  /* 0x000000480300780c */ /* 0x000fe40003f44270 */
[----:B------:R-:W-:Y:S02]  /*2760*/  CS2R R104, SRZ ;  /* 0x0000000000687805 */ /* 0x000fe4000001ff00 */
[----:B------:R-:W-:Y:S01]  /*2770*/  FSEL R57, R57, -INF , P1 ;  /* 0xff80000039397808 */ /* 0x000fe20000800000 */
[----:B------:R-:W-:Y:S01]  /*2780*/  MUFU.EX2 R141, R141 ;  /* 0x0000008d008d7308 */ /* 0x000fe20000000800 */
[----:B------:R-:W-:-:S02]  /*2790*/  FMNMX.FTZ R36, R35, R32, !PT ;  /* 0x0000002023247209 */ /* 0x000fc40007810000 */
[----:B------:R-:W-:Y:S02]  /*27a0*/  CS2R R102, SRZ ;  /* 0x0000000000667805 */ /* 0x000fe4000001ff00 */
[----:B------:R-:W-:Y:S02]  /*27b0*/  ISETP.GT.AND P1, PT, R3, 0x49, PT ;  /* 0x000000490300780c */ /* 0x000fe40003f24270 */
[----:B-1----:R-:W-:Y:S02]  /*27c0*/  CS2R R100, SRZ ;  /* 0x0000000000647805 */ /* 0x002fe4000001ff00 */
[----:B------:R-:W-:Y:S02]  /*27d0*/  FSEL R39, R60, -INF , P2 ;  /* 0xff8000003c277808 */ /* 0x000fe40001000000 */
[----:B------:R-:W-:Y:S02]  /*27e0*/  CS2R R98, SRZ ;  /* 0x0000000000627805 */ /* 0x000fe4000001ff00 */
[----:B------:R-:W-:Y:S01]  /*27f0*/  FMNMX.FTZ R36, R57, R36, !PT ;  /* 0x0000002439247209 */ /* 0x000fe20007810000 */
[----:B------:R1:W-:Y:S01]  /*2800*/  MUFU.EX2 R32, R92 ;  /* 0x0000005c00207308 */ /* 0x0003e20000000800 */
[----:B------:R-:W-:-:S02]  /*2810*/  ISETP.GT.AND P2, PT, R3, 0x50, PT ;  /* 0x000000500300780c */ /* 0x000fc40003f44270 */
[----:B--2---:R-:W-:Y:S02]  /*2820*/  CS2R R96, SRZ ;  /* 0x0000000000607805 */ /* 0x004fe4000001ff00 */
[----:B------:R-:W-:Y:S02]  /*2830*/  FSEL R61, R61, -INF , P1 ;  /* 0xff8000003d3d7808 */ /* 0x000fe40000800000 */
[----:B------:R-:W-:Y:S02]  /*2840*/  CS2R R94, SRZ ;  /* 0x00000000005e7805 */ /* 0x000fe4000001ff00 */
[----:B------:R-:W-:Y:S02]  /*2850*/  FMNMX.FTZ R36, R39, R36, !PT ;  /* 0x0000002427247209 */ /* 0x000fe40007810000 */
[----:B------:R-:W-:Y:S02]  /*2860*/  CS2R R90, SRZ ;  /* 0x00000000005a7805 */ /* 0x000fe4000001ff00 */
[----:B------:R-:W-:Y:S01]  /*2870*/  ISETP.GT.AND P1, PT, R3, 0x51, PT ;  /* 0x000000510300780c */ /* 0x000fe20003f24270 */
[----:B------:R-:W-:Y:S01]  /*2880*/  MUFU.EX2 R143, R143 ;  /* 0x0000008f008f7308 */ /* 0x000fe20000000800 */
[----:B------:R-:W-:-:S02]  /*2890*/  FSEL R43, R64, -INF , P2 ;  /* 0xff800000402b7808 */ /* 0x000fc40001000000 */
[----:B-1----:R-:W-:Y:S02]  /*28a0*/  CS2R R92, SRZ ;  /* 0x00000000005c7805 */ /* 0x002fe4000001ff00 */
[----:B------:R-:W-:Y:S02]  /*28b0*/  FMNMX.FTZ R36, R61, R36, !PT ;  /* 0x000000243d247209 */ /* 0x000fe40007810000 */
[----:B------:R-:W-:Y:S02]  /*28c0*/  ISETP.GT.AND P2, PT, R3, 0x58, PT ;  /* 0x000000580300780c */ /* 0x000fe40003f44270 */
[----:B------:R-:W-:Y:S01]  /*28d0*/  FSEL R65, R65, -INF , P1 ;  /* 0xff80000041417808 */ /* 0x000fe20000800000 */
[----:B------:R-:W-:Y:S01]  /*28e0*/  MUFU.EX2 R137, R137 ;  /* 0x0000008900897308 */ /* 0x000fe20000000800 */
[----:B------:R-:W-:Y:S02]  /*28f0*/  FMNMX.FTZ R40, R43, R36, !PT ;  /* 0x000000242b287209 */ /* 0x000fe40007810000 */
[----:B------:R-:W-:-:S02]  /*2900*/  ISETP.GT.AND P1, PT, R3, 0x59, PT ;  /* 0x000000590300780c */ /* 0x000fc40003f24270 */
[----:B------:R-:W-:Y:S02]  /*2910*/  FSEL R47, R68, -INF , P2 ;  /* 0xff800000442f7808 */ /* 0x000fe40001000000 */
[----:B------:R-:W-:Y:S01]  /*2920*/  FMNMX.FTZ R40, R65, R40, !PT ;  /* 0x0000002841287209 */ /* 0x000fe20007810000 */
[----:B------:R1:W-:Y:S01]  /*2930*/  MUFU.EX2 R36, R88 ;  /* 0x0000005800247308 */ /* 0x0003e20000000800 */
[----:B------:R-:W-:Y:S02]  /*2940*/  ISETP.GT.AND P2, PT, R3, 0x60, PT ;  /* 0x000000600300780c */ /* 0x000fe40003f44270 */
[----:B------:R-:W-:Y:S02]  /*2950*/  FSEL R69, R69, -INF , P1 ;  /* 0xff80000045457808 */ /* 0x000fe40000800000 */
[----:B------:R-:W-:Y:S02]  /*2960*/  FMNMX.FTZ R40, R47, R40, !PT ;  /* 0x000000282f287209 */ /* 0x000fe40007810000 */
        /* <DEDUP_REMOVED lines=19> */
[----:B------:R-:W-:Y:S02]  /*2aa0*/  FMNMX.FTZ R44, R77, R44, !PT ;  /* 0x0000002c4d2c7209 */ /* 0x000fe40007810000 */
[----:B------:R-:W-:Y:S02]  /*2ab0*/  ISETP.GT.AND P2, PT, R3, 0x78, PT ;  /* 0x000000780300780c */ /* 0x000fe40003f44270 */
[----:B------:R-:W-:Y:S01]  /*2ac0*/  FSEL R81, R81, -INF , P1 ;  /* 0xff80000051517808 */ /* 0x000fe20000800000 */
[----:B------:R-:W-:Y:S01]  /*2ad0*/  MUFU.EX2 R14, R14 ;  /* 0x0000000e000e7308 */ /* 0x000fe20000000800 */
[----:B------:R-:W-:Y:S02]  /*2ae0*/  FMNMX.FTZ R44, R59, R44, !PT ;  /* 0x0000002c3b2c7209 */ /* 0x000fe40007810000 */
[----:B------:R-:W-:Y:S02]  /*2af0*/  ISETP.GT.AND P1, PT, R3, 0x79, PT ;  /* 0x000000790300780c */ /* 0x000fe40003f24270 */
[----:B------:R-:W-:-:S02]  /*2b00*/  FSEL R63, R84, -INF , P2 ;  /* 0xff800000543f7808 */ /* 0x000fc40001000000 */
[----:B------:R-:W-:Y:S01]  /*2b10*/  FMNMX.FTZ R44, R81, R44, !PT ;  /* 0x0000002c512c7209 */ /* 0x000fe20007810000 */
[----:B------:R-:W-:Y:S01]  /*2b20*/  MUFU.EX2 R135, R135 ;  /* 0x0000008700877308 */ /* 0x000fe20000000800 */
[----:B------:R-:W-:Y:S02]  /*2b30*/  FSEL R85, R85, -INF , P1 ;  /* 0xff80000055557808 */ /* 0x000fe40000800000 */
[----:B------:R-:W-:-:S04]  /*2b40*/  FMNMX.FTZ R44, R63, R44, !PT ;  /* 0x0000002c3f2c7209 */ /* 0x000fc80007810000 */
[----:B------:R-:W-:Y:S01]  /*2b50*/  FMNMX.FTZ R44, R85, R44, !PT ;  /* 0x0000002c552c7209 */ /* 0x000fe20007810000 */
[----:B------:R-:W-:Y:S04]  /*2b60*/  MUFU.EX2 R38, R38 ;  /* 0x0000002600267308 */ /* 0x000fe80000000800 */
[----:B------:R-:W1:Y:S04]  /*2b70*/  SHFL.BFLY PT, R3, R44, 0x2, 0x1f ;  /* 0x0c401f002c037f89 */ /* 0x000e6800000e0000 */
        /* <DEDUP_REMOVED lines=10> */
[----:B0-----:R-:W-:Y:S01]  /*2c20*/  FADD.FTZ R46, R149, R8 ;  /* 0x00000008952e7221 */ /* 0x001fe20000010000 */
[----:B------:R-:W-:-:S02]  /*2c30*/  F2FP.BF16.F32.PACK_AB R149, R8, R149 ;  /* 0x000000950895723e */ /* 0x000fc400000010ff */
[C---:B------:R-:W-:Y:S01]  /*2c40*/  FSETP.NEU.FTZ.AND P1, PT, R3.reuse, -INF , PT ;  /* 0xff8000000300780b */ /* 0x040fe20003f3d000 */
[----:B------:R-:W-:Y:S02]  /*2c50*/  FMUL.FTZ R44, R3, R0 ;  /* 0x00000000032c7220 */ /* 0x000fe40000410000 */
[----:B------:R-:W-:Y:S03]  /*2c60*/  MUFU.EX2 R20, R20 ;  /* 0x0000001400147308 */ /* 0x000fe60000000800 */
[----:B------:R-:W-:Y:S02]  /*2c70*/  FSEL R44, R44, RZ, P1 ;  /* 0x000000ff2c2c7208 */ /* 0x000fe40000800000 */
[----:B------:R-:W-:-:S03]  /*2c80*/  PLOP3.LUT P1, PT, PT, PT, UP0, 0x80, 0x0 ;  /* 0x000000000000781c */ /* 0x000fc60003f2f008 */
        /* <DEDUP_REMOVED lines=29> */
[--C-:B------:R-:W-:Y:S01]  /*2e60*/  FFMA.FTZ R77, R77, R0, -R44.reuse ;  /* 0x000000004d4d7223 */ /* 0x100fe2000001082c */
[----:B------:R-:W2:Y:S01]  /*2e70*/  MUFU.EX2 R9, R9 ;  /* 0x0000000900097308 */ /* 0x000ea20000000800 */
[----:B0-----:R-:W-:Y:S01]  /*2e80*/  FADD.FTZ R33, R148, R7 ;  /* 0x0000000794217221 */ /* 0x001fe20000010000 */
[----:B------:R-:W-:Y:S01]  /*2e90*/  F2FP.BF16.F32.PACK_AB R148, R7, R148 ;  /* 0x000000940794723e */ /* 0x000fe200000010ff */
[-CC-:B------:R-:W-:Y:S01]  /*2ea0*/  FFMA.FTZ R59, R59, R0.reuse, -R44.reuse ;  /* 0x000000003b3b7223 */ /* 0x180fe2000001082c */
[-CC-:B------:R-:W-:Y:S01]  /*2eb0*/  FFMA.FTZ R81, R81, R0.reuse, -R44.reuse ;  /* 0x0000000051517223 */ /* 0x180fe2000001082c */
[----:B------:R-:W-:-:S03]  /*2ec0*/  FFMA.FTZ R63, R63, R0, -R44 ;  /* 0x000000003f3f7223 */ /* 0x000fc6000001082c */
[----:B------:R-:W0:Y:S01]  /*2ed0*/  MUFU.EX2 R144, R144 ;  /* 0x0000009000907308 */ /* 0x000e220000000800 */
[----:B-1----:R-:W-:Y:S01]  /*2ee0*/  FADD.FTZ R48, R150, R33 ;  /* 0x0000002196307221 */ /* 0x002fe20000010000 */
[----:B------:R-:W-:Y:S01]  /*2ef0*/  FADD.FTZ R33, R151, R46 ;  /* 0x0000002e97217221 */ /* 0x000fe20000010000 */
[----:B------:R-:W-:-:S03]  /*2f00*/  F2FP.BF16.F32.PACK_AB R151, R10, R151 ;  /* 0x000000970a97723e */ /* 0x000fc600000010ff */
[----:B------:R-:W-:Y:S01]  /*2f10*/  FADD.FTZ R4, R10, R33 ;  /* 0x000000210a047221 */ /* 0x000fe20000010000 */
[----:B------:R-:W-:Y:S01]  /*2f20*/  FFMA.FTZ R33, R65, R0, -R44 ;  /* 0x0000000041217223 */ /* 0x000fe2000001082c */
[----:B------:R-:W1:Y:S01]  /*2f30*/  MUFU.EX2 R11, R11 ;  /* 0x0000000b000b7308 */ /* 0x000e620000000800 */
[C---:B--2---:R-:W-:Y:S01]  /*2f40*/  FADD.FTZ R35, R9.reuse, R48 ;  /* 0x0000003009237221 */ /* 0x044fe20000010000 */
[----:B------:R-:W-:Y:S01]  /*2f50*/  F2FP.BF16.F32.PACK_AB R150, R9, R150 ;  /* 0x000000960996723e */ /* 0x000fe200000010ff */
[----:B------:R-:W-:-:S05]  /*2f60*/  FFMA.FTZ R44, R85, R0, -R44 ;  /* 0x00000000552c7223 */ /* 0x000fca000001082c */
        /* <DEDUP_REMOVED lines=13> */
[----:B------:R-:W-:Y:S01]  /*3040*/  FADD.FTZ R35, R141, R4 ;  /* 0x000000048d237221 */ /* 0x000fe20000010000 */
[----:B------:R-:W-:-:S03]  /*3050*/  F2FP.BF16.F32.PACK_AB R141, R32, R141 ;  /* 0x0000008d208d723e */ /* 0x000fc600000010ff */
[----:B------:R-:W-:Y:S02]  /*3060*/  FADD.FTZ R4, R32, R35 ;  /* 0x0000002320047221 */ /* 0x000fe40000010000 */
[----:B------:R-:W2:Y:S01]  /*3070*/  MUFU.EX2 R15, R15 ;  /* 0x0000000f000f7308 */ /* 0x000ea20000000800 */
[----:B0-----:R-:W-:Y:S01]  /*3080*/  FADD.FTZ R37, R13, R6 ;  /* 0x000000060d257221 */ /* 0x001fe20000010000 */
[----:B------:R-:W-:Y:S01]  /*3090*/  FADD.FTZ R35, R143, R4 ;  /* 0x000000048f237221 */ /* 0x000fe20000010000 */
[C---:B------:R-:W-:Y:S02]  /*30a0*/  F2FP.BF16.F32.PACK_AB R143, R36.reuse, R143 ;  /* 0x0000008f248f723e */ /* 0x040fe400000010ff */
        /* <DEDUP_REMOVED lines=10> */
[----:B------:R-:W-:Y:S02]  /*3150*/  F2FP.BF16.F32.PACK_AB R140, R15, R140 ;  /* 0x0000008c0f8c723e */ /* 0x000fe400000010ff */
[C---:B------:R-:W-:Y:S01]  /*3160*/  F2FP.BF16.F32.PACK_AB R139, R42.reuse, R139 ;  /* 0x0000008b2a8b723e */ /* 0x040fe200000010ff */
        /* <DEDUP_REMOVED lines=9> */
[----:B------:R-:W-:Y:S02]  /*3200*/  F2FP.BF16.F32.PACK_AB R142, R21, R142 ;  /* 0x0000008e158e723e */ /* 0x000fe400000010ff */
[C---:B------:R-:W-:Y:S01]  /*3210*/  F2FP.BF16.F32.PACK_AB R135, R38.reuse, R135 ;  /* 0x000000872687723e */ /* 0x040fe200000010ff */
        /* <DEDUP_REMOVED lines=9> */
[----:B------:R-:W-:Y:S02]  /*32b0*/  F2FP.BF16.F32.PACK_AB R136, R25, R136 ;  /* 0x000000881988723e */ /* 0x000fe400000010ff */
[C---:B------:R-:W-:Y:S01]  /*32c0*/  F2FP.BF16.F32.PACK_AB R131, R30.reuse, R131 ;  /* 0x000000831e83723e */ /* 0x040fe200000010ff */
        /* <DEDUP_REMOVED lines=54> */
[----:B------:R0:W1:Y:S01]  /*3630*/  MUFU.EX2 R6, R5 ;  /* 0x0000000500067308 */ /* 0x0000620000000800 */
[----:B--2---:R-:W-:-:S04]  /*3640*/  FADD.FTZ R9, R63, R8 ;  /* 0x000000083f097221 */ /* 0x004fc80000010000 */
[C---:B0-----:R-:W-:Y:S01]  /*3650*/  FADD.FTZ R5, R44.reuse, R9 ;  /* 0x000000092c057221 */ /* 0x041fe20000010000 */
[----:B------:R-:W-:Y:S01]  /*3660*/  F2FP.BF16.F32.PACK_AB R122, R44, R63 ;  /* 0x0000003f2c7a723e */ /* 0x000fe200000010ff */
[C---:B-1----:R-:W-:Y:S01]  /*3670*/  FADD.FTZ R4, R6.reuse, R7 ;  /* 0x0000000706047221 */ /* 0x042fe20000010000 */
[----:B------:R-:W-:Y:S01]  /*3680*/  F2FP.BF16.F32.PACK_AB R123, R6, R123 ;  /* 0x0000007b067b723e */ /* 0x000fe200000010ff */
[----:B------:R-:W-:Y:S06]  /*3690*/  @!P1 BRA `(.L_x_2124) ;  /* 0x0000002400b89947 */ /* 0x000fec0003800000 */
[----:B------:R-:W-:Y:S01]  /*36a0*/  IMAD.MOV.U32 R7, RZ, RZ, R2 ;  /* 0x000000ffff077224 */ /* 0x000fe200078e0002 */
[----:B------:R-:W-:Y:S01]  /*36b0*/  UMOV UR25, UR37 ;  /* 0x0000002500197c82 */ /* 0x000fe20008000000 */
[----:B------:R-:W-:Y:S01]  /*36c0*/  IMAD.MOV.U32 R6, RZ, RZ, R3 ;  /* 0x000000ffff067224 */ /* 0x000fe200078e0003 */
[----:B------:R-:W-:Y:S01]  /*36d0*/  UMOV UR23, UR38 ;  /* 0x0000002600177c82 */ /* 0x000fe20008000000 */
[----:B------:R-:W-:Y:S01]  /*36e0*/  IMAD.MOV.U32 R119, RZ, RZ, RZ ;  /* 0x000000ffff777224 */ /* 0x000fe200078e00ff */
[----:B------:R-:W-:-:S06]  /*36f0*/  ULDC UR22, c[0x0][0x288] ;  /* 0x0000a20000167ab9 */ /* 0x000fcc0000000800 */
.L_x_2135:
[----:B------:R-:W-:Y:S01]  /*3700*/  ISETP.NE.AND P2, PT, RZ, UR44, PT ;  /* 0x0000002cff007c0c */ /* 0x000fe2000bf45270 */
[----:B------:R-:W-:-:S04]  /*3710*/  UISETP.NE.AND UP0, UPT, UR23, 0x1, UPT ;  /* 0x000000011700788c */ /* 0x000fc8000bf05270 */
[----:B------:R-:W-:-:S04]  /*3720*/  USEL UR37, URZ, 0x1, UP0 ;  /* 0x000000013f257887 */ /* 0x000fc80008000000 */
[----:B------:R-:W-:-:S04]  /*3730*/  ULOP3.LUT UR37, UR25, UR37, URZ, 0x3c, !UPT ;  /* 0x0000002519257292 */ /* 0x000fc8000f8e3c3f */
[----:B------:R-:W-:Y:S08]  /*3740*/  @P2 BRA `(.L_x_2125) ;  /* 0x0000000000382947 */ /* 0x000ff00003800000 */
[----:B------:R-:W-:Y:S05]  /*3750*/  @!P0 BRA `(.L_x_2126) ;  /* 0x0000000000048947 */ /* 0x000fea0003800000 */
[----:B------:R-:W-:Y:S01]  /*3760*/  BPT.TRAP 0x1 ;  /* 0x000000040000795c */ /* 0x000fe20000300000 */
.L_x_2126:
        /* <DEDUP_REMOVED lines=9> */
.L_x_2127:
[----:B-1----:R-:W-:Y:S05]  /*3800*/  @P1 BRA `(.L_x_2125) ;  /* 0x0000000000081947 */ /* 0x002fea0003800000 */
[----:B------:R-:W1:Y:S02]  /*3810*/  SYNCS.PHASECHK.TRANS64.TRYWAIT P1, [UR6+0x16830], R0 ;  /* 0x01683000ff0075a7 */ /* 0x000e640008020146 */
[----:B-1----:R-:W-:Y:S05]  /*3820*/  @!P1 BRA `(.L_x_2128) ;  /* 0x000000a400909947 */ /* 0x002fea0003800000 */
.L_x_2125:
        /* <DEDUP_REMOVED lines=28> */
.L_x_2130:
[----:B------:R-:W-:Y:S01]  /*39f0*/  ULEA UR6, UR23, UR45, 0x3 ;  /* 0x0000002d17067291 */ /* 0x000fe2000f8e183f */
[----:B------:R-:W-:-:S05]  /*3a00*/  IMAD.U32 R0, RZ, RZ, UR25 ;  /* 0x00000019ff007e24 */ /* 0x000fca000f8e00ff */
[----:B------:R-:W-:-:S04]  /*3a10*/  SHF.L.U32 R0, R0, 0x1f, RZ ;  /* 0x0000001f00007819 */ /* 0x000fc800000006ff */
[----:B------:R0:W1:Y:S01]  /*3a20*/  SYNCS.PHASECHK.TRANS64.TRYWAIT P1, [UR6+0x16850], R0 ;  /* 0x01685000ff0075a7 */ /* 0x0000620008020146 */
[----:B------:R-:W-:Y:S05]  /*3a30*/  @!P0 BRA `(.L_x_2131) ;  /* 0x0000000000048947 */ /* 0x000fea0003800000 */
[----:B------:R-:W-:Y:S01]  /*3a40*/  BPT.TRAP 0x1 ;  /* 0x000000040000795c */ /* 0x000fe20000300000 */
.L_x_2131:
[----:B-1----:R-:W-:Y:S05]  /*3a50*/  @P1 BRA `(.L_x_2129) ;  /* 0x0000000000081947 */ /* 0x002fea0003800000 */
[----:B------:R-:W1:Y:S02]  /*3a60*/  SYNCS.PHASECHK.TRANS64.TRYWAIT P1, [UR6+0x16850], R0 ;  /* 0x01685000ff0075a7 */ /* 0x000e640008020146 */
[----:B-1----:R-:W-:Y:S05]  /*3a70*/  @!P1 BRA `(.L_x_2132) ;  /* 0x000000a400149947 */ /* 0x002fea0003800000 */
.L_x_2129:
        /* <DEDUP_REMOVED lines=51> */
.L_x_2133:
[----:B------:R-:W-:Y:S01]  /*3db0*/  UISETP.NE.AND UP0, UPT, UR48, URZ, UPT ;  /* 0x0000003f3000728c */ /* 0x000fe2000bf05270 */
[----:B------:R-:W-:Y:S01]  /*3dc0*/  VIADD R12, R17, UR40 ;  /* 0x00000028110c7c36 */ /* 0x000fe20008000000 */
[----:B------:R-:W1:Y:S04]  /*3dd0*/  LDC R9, c[0x0][0x2f0] ;  /* 0x0000bc00ff097b82 */ /* 0x000e680000000800 */
[----:B------:R-:W-:Y:S02]  /*3de0*/  PLOP3.LUT P1, PT, PT, PT, UP0, 0x80, 0x0 ;  /* 0x000000000000781c */ /* 0x000fe40003f2f008 */
[----:B------:R-:W-:-:S03]  /*3df0*/  PLOP3.LUT P2, PT, PT, PT, UP0, 0x80, 0x0 ;  /* 0x000000000000781c */ /* 0x000fc60003f4f008 */
[----:B------:R-:W-:-:S08]  /*3e00*/  @UP0 ULDC UR6, c[0x0][0x44c] ;  /* 0x0001130000060ab9 */ /* 0x000fd00000000800 */
[----:B0-----:R-:W-:Y:S01]  /*3e10*/  @P1 IMAD.HI.U32 R0, R12, UR6, RZ ;  /* 0x000000060c001c27 */ /* 0x001fe2000f8e00ff */
[----:B------:R-:W-:-:S04]  /*3e20*/  @UP0 ULDC UR6, c[0x0][0x450] ;  /* 0x0001140000060ab9 */ /* 0x000fc80000000800 */
[----:B------:R-:W-:Y:S01]  /*3e30*/  @P2 SHF.R.U32.HI R12, RZ, UR6, R0 ;  /* 0x00000006ff0c2c19 */ /* 0x000fe20008011600 */
[----:B------:R-:W-:Y:S02]  /*3e40*/  UMOV UR6, 0xffffff80 ;  /* 0xffffff8000067882 */ /* 0x000fe40000000000 */
[----:B------:R-:W-:Y:S02]  /*3e50*/  UIMAD UR6, UR24, UR6, 0x1 ;  /* 0x00000001180674a4 */ /* 0x000fe4000f8e0206 */
[----:B------:R-:W0:Y:S04]  /*3e60*/  SHFL.IDX PT, R3, R12, RZ, 0x1c1f ;  /* 0x001c1fff0c037589 */ /* 0x000e2800000e0000 */
[----:B------:R-:W-:Y:S01]  /*3e70*/  IMAD.U32 R11, RZ, RZ, UR6 ;  /* 0x00000006ff0b7e24 */ /* 0x000fe2000f8e00ff */
[----:B------:R-:W2:Y:S01]  /*3e80*/  SHFL.IDX PT, R137, R12, 0x1, 0x1c1f ;  /* 0x003c1f000c897f89 */ /* 0x000ea200000e0000 */
[----:B------:R-:W-:-:S02]  /*3e90*/  ULEA UR6, UR38, UR45, 0x3 ;  /* 0x0000002d26067291 */ /* 0x000fc4000f8e183f */
[----:B------:R-:W-:Y:S02]  /*3ea0*/  IMAD R2, R16, -0x2, R11 ;  /* 0xfffffffe10027824 */ /* 0x000fe400078e020b */
[----:B------:R-:W-:Y:S02]  /*3eb0*/  UIADD3 UR6, UR6, 0x16840, URZ ;  /* 0x0001684006067890 */ /* 0x000fe4000fffe03f */
[----:B-1----:R-:W-:Y:S02]  /*3ec0*/  IMAD R2, R9, UR47, R2 ;  /* 0x0000002f09027c24 */ /* 0x002fe4000f8e0202 */
[----:B------:R-:W-:-:S09]  /*3ed0*/  UPRMT UR6, UR43, 0x654, UR6 ;  /* 0x000006542b067896 */ /* 0x000fd20008000006 */
[----:B------:R-:W-:Y:S01]  /*3ee0*/  SYNCS.ARRIVE.TRANS64.RED.A1T0 RZ, [UR6], RZ ;  /* 0x000000ffffff79a7 */ /* 0x000fe20008100406 */
[----:B0-----:R-:W-:-:S04]  /*3ef0*/  IADD3 R0, R3, -UR22, R2 ;  /* 0x8000001603007c10 */ /* 0x001fc8000fffe002 */
[C---:B------:R-:W-:Y:S02]  /*3f00*/  ISETP.GT.AND P1, PT, R0.reuse, RZ, PT ;  /* 0x000000ff0000720c */ /* 0x040fe40003f24270 */
[----:B------:R-:W-:Y:S02]  /*3f10*/  ISETP.GT.AND P2, PT, R0, 0x1, PT ;  /* 0x000000010000780c */ /* 0x000fe40003f44270 */
[----:B------:R-:W-:Y:S02]  /*3f20*/  FSEL R133, R24, -INF , P1 ;  /* 0xff80000018857808 */ /* 0x000fe40000800000 */
[----:B------:R-:W-:Y:S02]  /*3f30*/  ISETP.GT.AND P1, PT, R0, 0x8, PT ;  /* 0x000000080000780c */ /* 0x000fe40003f24270 */
[----:B------:R-:W-:Y:S02]  /*3f40*/  FSEL R127, R25, -INF , P2 ;  /* 0xff800000197f7808 */ /* 0x000fe40001000000 */
[----:B------:R-:W-:-:S02]  /*3f50*/  FMNMX.FTZ R8, R133, R6, !PT ;  /* 0x0000000685087209 */ /* 0x000fc40007810000 */
[----:B------:R-:W-:Y:S02]  /*3f60*/  ISETP.GT.AND P2, PT, R0, 0x9, PT ;  /* 0x000000090000780c */ /* 0x000fe40003f44270 */
[----:B------:R-:W-:Y:S02]  /*3f70*/  FSEL R125, R28, -INF , P1 ;  /* 0xff8000001c7d7808 */ /* 0x000fe40000800000 */
[----:B------:R-:W-:Y:S02]  /*3f80*/  FMNMX.FTZ R8, R127, R8, !PT ;  /* 0x000000087f087209 */ /* 0x000fe40007810000 */
        /* <DEDUP_REMOVED lines=82> */
[----:B------:R-:W-:Y:S01]  /*44b0*/  FSEL R123, R84, -INF , P1 ;  /* 0xff800000547b7808 */ /* 0x000fe20000800000 */
[----:B------:R-:W0:Y:S01]  /*44c0*/  LDC R0, c[0x0][0x988] ;  /* 0x00026200ff007b82 */ /* 0x000e220000000800 */
[----:B------:R-:W-:Y:S02]  /*44d0*/  FMNMX.FTZ R8, R81, R8, !PT ;  /* 0x0000000851087209 */ /* 0x000fe40007810000 */
[----:B------:R-:W-:Y:S02]  /*44e0*/  FSEL R85, R85, -INF , P2 ;  /* 0xff80000055557808 */ /* 0x000fe40001000000 */
[----:B------:R-:W-:Y:S02]  /*44f0*/  FMNMX.FTZ R8, R123, R8, !PT ;  /* 0x000000087b087209 */ /* 0x000fe40007810000 */
[----:B--2---:R-:W-:-:S02]  /*4500*/  IADD3 R2, R137, -UR22, R2 ;  /* 0x8000001689027c10 */ /* 0x004fc4000fffe002 */
[----:B------:R-:W-:Y:S02]  /*4510*/  FMNMX.FTZ R14, R85, R8, !PT ;  /* 0x00000008550e7209 */ /* 0x000fe40007810000 */
[C---:B------:R-:W-:Y:S02]  /*4520*/  ISETP.GT.AND P2, PT, R2.reuse, RZ, PT ;  /* 0x000000ff0200720c */ /* 0x040fe40003f44270 */
[----:B------:R-:W-:Y:S01]  /*4530*/  ISETP.GT.AND P3, PT, R2, 0x1, PT ;  /* 0x000000010200780c */ /* 0x000fe20003f64270 */
[----:B------:R-:W1:Y:S01]  /*4540*/  SHFL.BFLY PT, R3, R14, 0x2, 0x1f ;  /* 0x0c401f000e037f89 */ /* 0x000e6200000e0000 */
[----:B------:R-:W-:Y:S02]  /*4550*/  FSEL R26, R26, -INF , P2 ;  /* 0xff8000001a1a7808 */ /* 0x000fe40001000000 */
[----:B------:R-:W-:Y:S02]  /*4560*/  ISETP.GT.AND P2, PT, R2, 0x8, PT ;  /* 0x000000080200780c */ /* 0x000fe40003f44270 */
[----:B------:R-:W-:-:S02]  /*4570*/  FMNMX.FTZ R12, R26, R7, !PT ;  /* 0x000000071a0c7209 */ /* 0x000fc40007810000 */
[----:B-1----:R-:W-:-:S05]  /*4580*/  FMNMX.FTZ R20, R14, R3, !PT ;  /* 0x000000030e147209 */ /* 0x002fca0007810000 */
[----:B------:R-:W1:Y:S02]  /*4590*/  SHFL.BFLY PT, R3, R20, 0x1, 0x1f ;  /* 0x0c201f0014037f89 */ /* 0x000e6400000e0000 */
[----:B-1----:R-:W-:-:S04]  /*45a0*/  FMNMX.FTZ R3, R20, R3, !PT ;  /* 0x0000000314037209 */ /* 0x002fc80007810000 */
[C---:B------:R-:W-:Y:S01]  /*45b0*/  FSETP.NEU.FTZ.AND P1, PT, R3.reuse, -INF , PT ;  /* 0xff8000000300780b */ /* 0x040fe20003f3d000 */
[----:B0-----:R-:W-:-:S05]  /*45c0*/  FMUL.FTZ R10, R3, R0 ;  /* 0x00000000030a7220 */ /* 0x001fca0000410000 */
[----:B------:R-:W-:-:S05]  /*45d0*/  FSEL R10, R10, RZ, P1 ;  /* 0x000000ff0a0a7208 */ /* 0x000fca0000800000 */
[-CC-:B------:R-:W-:Y:S01]  /*45e0*/  FFMA.FTZ R150, R125, R0.reuse, -R10.reuse ;  /* 0x000000007d967223 */ /* 0x180fe2000001080a */
[----:B------:R-:W-:Y:S01]  /*45f0*/  FSEL R125, R27, -INF , P3 ;  /* 0xff8000001b7d7808 */ /* 0x000fe20001800000 */
[-CC-:B------:R-:W-:Y:S01]  /*4600*/  FFMA.FTZ R148, R127, R0.reuse, -R10.reuse ;  /* 0x000000007f947223 */ /* 0x180fe2000001080a */
[----:B------:R-:W-:Y:S01]  /*4610*/  ISETP.GT.AND P3, PT, R2, 0x9, PT ;  /* 0x000000090200780c */ /* 0x000fe20003f64270 */
[-CC-:B------:R-:W-:Y:S01]  /*4620*/  FFMA.FTZ R27, R129, R0.reuse, -R10.reuse ;  /* 0x00000000811b7223 */ /* 0x180fe2000001080a */
[----:B------:R-:W-:Y:S01]  /*4630*/  FSEL R127, R30, -INF , P2 ;  /* 0xff8000001e7f7808 */ /* 0x000fe20001000000 */
[--C-:B------:R-:W-:Y:S01]  /*4640*/  FFMA.FTZ R144, R131, R0, -R10.reuse ;  /* 0x0000000083907223 */ /* 0x100fe2000001080a */
[----:B------:R-:W-:Y:S01]  /*4650*/  FMNMX.FTZ R12, R125, R12, !PT ;  /* 0x0000000c7d0c7209 */ /* 0x000fe20007810000 */
[-CC-:B------:R-:W-:Y:S01]  /*4660*/  FFMA.FTZ R8, R133, R0.reuse, -R10.reuse ;  /* 0x0000000085087223 */ /* 0x180fe2000001080a */
[C---:B------:R-:W-:Y:S01]  /*4670*/  ISETP.GT.AND P2, PT, R2.reuse, 0x10, PT ;  /* 0x000000100200780c */ /* 0x040fe20003f44270 */
        /* <DEDUP_REMOVED lines=50> */
[----:B------:R-:W-:Y:S01]  /*49a0*/  FFMA.FTZ R33, R85, R0, -R10 ;  /* 0x0000000055217223 */ /* 0x000fe2000001080a */
[----:B------:R-:W-:Y:S01]  /*49b0*/  FMNMX.FTZ R12, R139, R12, !PT ;  /* 0x0000000c8b0c7209 */ /* 0x000fe20007810000 */
[----:B------:R-:W-:Y:S01]  /*49c0*/  MUFU.EX2 R8, R8 ;  /* 0x0000000800087308 */ /* 0x000fe20000000800 */
[----:B------:R-:W-:-:S02]  /*49d0*/  ISETP.GT.AND P3, PT, R2, 0x31, PT ;  /* 0x000000310200780c */ /* 0x000fc40003f64270 */
[----:B------:R-:W-:Y:S02]  /*49e0*/  FSEL R141, R50, -INF , P2 ;  /* 0xff800000328d7808 */ /* 0x000fe40001000000 */
[----:B------:R-:W-:Y:S02]  /*49f0*/  FMNMX.FTZ R12, R47, R12, !PT ;  /* 0x0000000c2f0c7209 */ /* 0x000fe40007810000 */
[C---:B------:R-:W-:Y:S01]  /*4a00*/  ISETP.GT.AND P2, PT, R2.reuse, 0x38, PT ;  /* 0x000000380200780c */ /* 0x040fe20003f44270 */
[----:B------:R-:W-:Y:S01]  /*4a10*/  MUFU.EX2 R148, R148 ;  /* 0x0000009400947308 */ /* 0x000fe20000000800 */
[----:B------:R-:W-:Y:S02]  /*4a20*/  FSEL R51, R51, -INF , P3 ;  /* 0xff80000033337808 */ /* 0x000fe40001800000 */
[----:B------:R-:W-:Y:S02]  /*4a30*/  FMNMX.FTZ R12, R141, R12, !PT ;  /* 0x0000000c8d0c7209 */ /* 0x000fe40007810000 */
[----:B------:R-:W-:-:S02]  /*4a40*/  ISETP.GT.AND P3, PT, R2, 0x39, PT ;  /* 0x000000390200780c */ /* 0x000fc40003f64270 */
[----:B------:R-:W-:Y:S01]  /*4a50*/  FSEL R143, R54, -INF , P2 ;  /* 0xff800000368f7808 */ /* 0x000fe20001000000 */
[----:B------:R-:W-:Y:S01]  /*4a60*/  MUFU.EX2 R150, R150 ;  /* 0x0000009600967308 */ /* 0x000fe20000000800 */
[----:B------:R-:W-:Y:S02]  /*4a70*/  FMNMX.FTZ R12, R51, R12, !PT ;  /* 0x0000000c330c7209 */ /* 0x000fe40007810000 */
[C---:B------:R-:W-:Y:S02]  /*4a80*/  ISETP.GT.AND P2, PT, R2.reuse, 0x40, PT ;  /* 0x000000400200780c */ /* 0x040fe40003f44270 */
[----:B------:R-:W-:Y:S02]  /*4a90*/  FSEL R55, R55, -INF , P3 ;  /* 0xff80000037377808 */ /* 0x000fe40001800000 */
        /* <DEDUP_REMOVED lines=43> */
[----:B------:R-:W-:Y:S02]  /*4d50*/  ISETP.GT.AND P2, PT, R2, 0x70, PT ;  /* 0x000000700200780c */ /* 0x000fe40003f44270 */
[----:B------:R-:W-:Y:S02]  /*4d60*/  FSEL R79, R79, -INF , P3 ;  /* 0xff8000004f4f7808 */ /* 0x000fe40001800000 */
[----:B------:R-:W-:Y:S01]  /*4d70*/  FMNMX.FTZ R12, R78, R49, !PT ;  /* 0x000000314e0c7209 */ /* 0x000fe20007810000 */
[----:B------:R-:W-:Y:S01]  /*4d80*/  FFMA.FTZ R49, R65, R0, -R10 ;  /* 0x0000000041317223 */ /* 0x000fe2000001080a */
        /* <DEDUP_REMOVED lines=31> */
[-CC-:B------:R-:W-:Y:S01]  /*4f80*/  FFMA.FTZ R61, R31, R0.reuse, -R10.reuse ;  /* 0x000000001f3d7223 */ /* 0x180fe2000001080a */
[----:B------:R-:W-:Y:S01]  /*4f90*/  FSEL R31, R3, RZ, P1 ;  /* 0x000000ff031f7208 */ /* 0x000fe20000800000 */
[-CC-:B------:R-:W-:Y:S01]  /*4fa0*/  FFMA.FTZ R12, R26, R0.reuse, -R10.reuse ;  /* 0x000000001a0c7223 */ /* 0x180fe2000001080a */
[-CC-:B------:R-:W-:Y:S01]  /*4fb0*/  FFMA.FTZ R37, R125, R0.reuse, -R10.reuse ;  /* 0x000000007d257223 */ /* 0x180fe2000001080a */
[-CC-:B------:R-:W-:Y:S01]  /*4fc0*/  FFMA.FTZ R14, R127, R0.reuse, -R10.reuse ;  /* 0x000000007f0e7223 */ /* 0x180fe2000001080a */
[-C--:B------:R-:W-:Y:S01]  /*4fd0*/  FFMA.FTZ R20, R129, R0.reuse, -R10 ;  /* 0x0000000081147223 */ /* 0x080fe2000001080a */
[----:B------:R-:W-:Y:S01]  /*4fe0*/  FADD.FTZ R31, -R31, R6 ;  /* 0x000000061f1f7221 */ /* 0x000fe20000010100 */
[----:B------:R-:W-:Y:S01]  /*4ff0*/  FSEL R6, R2, RZ, P2 ;  /* 0x000000ff02067208 */ /* 0x000fe20001000000 */
[----:B------:R-:W-:Y:S01]  /*5000*/  MUFU.EX2 R12, R12 ;  /* 0x0000000c000c7308 */ /* 0x000fe20000000800 */
[-CC-:B------:R-:W-:Y:S01]  /*5010*/  FFMA.FTZ R65, R131, R0.reuse, -R10.reuse ;  /* 0x0000000083417223 */ /* 0x180fe2000001080a */
[-C--:B------:R-:W-:Y:S01]  /*5020*/  FMUL.FTZ R31, R31, R0.reuse ;  /* 0x000000001f1f7220 */ /* 0x080fe20000410000 */
[-CC-:B------:R-:W-:Y:S01]  /*5030*/  FFMA.FTZ R24, R133, R0.reuse, -R10.reuse ;  /* 0x0000000085187223 */ /* 0x180fe2000001080a */
[----:B------:R-:W-:Y:S01]  /*5040*/  FADD.FTZ R7, -R6, R7 ;  /* 0x0000000706077221 */ /* 0x000fe20000010100 */
[-CC-:B------:R-:W-:Y:S01]  /*5050*/  FFMA.FTZ R30, R51, R0.reuse, -R10.reuse ;  /* 0x00000000331e7223 */ /* 0x180fe2000001080a */
[-CC-:B------:R-:W-:Y:S01]  /*5060*/  FFMA.FTZ R69, R135, R0.reuse, -R10.reuse ;  /* 0x0000000087457223 */ /* 0x180fe2000001080a */
[-CC-:B------:R-:W-:Y:S01]  /*5070*/  FFMA.FTZ R26, R137, R0.reuse, -R10.reuse ;  /* 0x00000000891a7223 */ /* 0x180fe2000001080a */
[-C--:B------:R-:W-:Y:S01]  /*5080*/  FMUL.FTZ R7, R7, R0.reuse ;  /* 0x0000000007077220 */ /* 0x080fe20000410000 */
        /* <DEDUP_REMOVED lines=15> */
[-C--:B------:R-:W-:Y:S01]  /*5180*/  FFMA.FTZ R127, R78, R0.reuse, -R10 ;  /* 0x000000004e7f7223 */ /* 0x080fe2000001080a */
[----:B------:R-:W2:Y:S01]  /*5190*/  MUFU.EX2 R37, R37 ;  /* 0x0000002500257308 */ /* 0x000ea20000000800 */
[----:B0-----:R-:W-:Y:S01]  /*51a0*/  FFMA.FTZ R5, R31, R5, R8 ;  /* 0x000000051f057223 */ /* 0x001fe20000010008 */
[-CC-:B------:R-:W-:Y:S01]  /*51b0*/  FFMA.FTZ R121, R82, R0.reuse, -R10.reuse ;  /* 0x0000000052797223 */ /* 0x180fe2000001080a */
[----:B------:R-:W-:-:S02]  /*51c0*/  FFMA.FTZ R123, R86, R0, -R10 ;  /* 0x00000000567b7223 */ /* 0x000fc4000001080a */
[----:B------:R-:W-:-:S03]  /*51d0*/  FADD.FTZ R5, R148, R5 ;  /* 0x0000000594057221 */ /* 0x000fc60000010000 */
[----:B------:R-:W0:Y:S01]  /*51e0*/  MUFU.EX2 R14, R14 ;  /* 0x0000000e000e7308 */ /* 0x000e220000000800 */
[----:B-1----:R-:W-:-:S07]  /*51f0*/  FFMA.FTZ R4, R7, R4, R12 ;  /* 0x0000000407047223 */ /* 0x002fce000001000c */
        /* <DEDUP_REMOVED lines=29> */
[----:B-1----:R-:W-:Y:S01]  /*53d0*/  FADD.FTZ R45, R43, R38 ;  /* 0x000000262b2d7221 */ /* 0x002fe20000010000 */
[----:B------:R-:W-:-:S06]  /*53e0*/  FFMA.FTZ R38, R71, R0, -R10 ;  /* 0x0000000047267223 */ /* 0x000fcc000001080a */
        /* <DEDUP_REMOVED lines=21> */
[-CC-:B------:R-:W-:Y:S01]  /*5540*/  FFMA.FTZ R44, R83, R0.reuse, -R10.reuse ;  /* 0x00000000532c7223 */ /* 0x180fe2000001080a */
[----:B------:R-:W-:Y:S02]  /*5550*/  FFMA.FTZ R10, R87, R0, -R10 ;  /* 0x00000000570a7223 */ /* 0x000fe4000001080a */
        /* <DEDUP_REMOVED lines=52> */
.L_x_2134:
[----:B------:R-:W-:Y:S01]  /*58a0*/  UISETP.GT.AND UP0, UPT, UR24, UR21, UPT ;  /* 0x000000151800728c */ /* 0x000fe2000bf04270 */
[----:B------:R-:W-:Y:S01]  /*58b0*/  F2FP.BF16.F32.PACK_AB R139, R6, R139 ;  /* 0x0000008b068b723e */ /* 0x000fe200000010ff */
[----:B------:R-:W-:Y:S01]  /*58c0*/  ULEA UR6, UR23, UR45, 0x3 ;  /* 0x0000002d17067291 */ /* 0x000fe2000f8e183f */
[-C--:B------:R-:W-:Y:S01]  /*58d0*/  FMUL.FTZ R90, R90, R7.reuse ;  /* 0x000000075a5a7220 */ /* 0x080fe20000410000 */
[----:B------:R-:W-:Y:S01]  /*58e0*/  UIADD3 UR7, UR24, -0x1, URZ ;  /* 0xffffffff18077890 */ /* 0x000fe2000fffe03f */
[-C--:B------:R-:W-:Y:S01]  /*58f0*/  FMUL.FTZ R91, R91, R7.reuse ;  /* 0x000000075b5b7220 */ /* 0x080fe20000410000 */
[----:B------:R-:W-:Y:S01]  /*5900*/  UIADD3 UR6, UR6, 0x16860, URZ ;  /* 0x0001686006067890 */ /* 0x000fe2000fffe03f */
[----:B------:R-:W-:Y:S01]  /*5910*/  PLOP3.LUT P1, PT, PT, PT, UP0, 0x80, 0x0 ;  /* 0x000000000000781c */ /* 0x000fe20003f2f008 */
[----:B------:R-:W-:Y:S01]  /*5920*/  UMOV UR25, UR37 ;  /* 0x0000002500197c82 */ /* 0x000fe20008000000 */
[----:B------:R-:W-:Y:S01]  /*5930*/  UMOV UR23, UR38 ;  /* 0x0000002600177c82 */ /* 0x000fe20008000000 */
[----:B------:R-:W-:Y:S01]  /*5940*/  UPRMT UR6, UR43, 0x654, UR6 ;  /* 0x000006542b067896 */ /* 0x000fe20008000006 */
[-C--:B------:R-:W-:Y:S01]  /*5950*/  FMUL.FTZ R94, R94, R7.reuse ;  /* 0x000000075e5e7220 */ /* 0x080fe20000410000 */
[----:B------:R-:W-:Y:S01]  /*5960*/  UMOV UR24, UR7 ;  /* 0x0000000700187c82 */ /* 0x000fe20008000000 */
        /* <DEDUP_REMOVED lines=64> */
[----:B------:R-:W-:-:S05]  /*5d70*/  UMOV UR24, UR7 ;  /* 0x0000000700187c82 */ /* 0x000fca0008000000 */
.L_x_2124:
[----:B------:R-:W-:-:S13]  /*5d80*/  ISETP.LE.AND P1, PT, RZ, UR24, PT ;  /* 0x00000018ff007c0c */ /* 0x000fda000bf23270 */
[----:B------:R-:W-:Y:S05]  /*5d90*/  @!P1 BRA `(.L_x_2136) ;  /* 0x0000001c00489947 */ /* 0x000fea0003800000 */
[----:B------:R-:W-:Y:S01]  /*5da0*/  IMAD.MOV.U32 R7, RZ, RZ, R2 ;  /* 0x000000ffff077224 */ /* 0x000fe200078e0002 */
[----:B------:R-:W-:Y:S01]  /*5db0*/  UMOV UR22, UR37 ;  /* 0x0000002500167c82 */ /* 0x000fe20008000000 */
[----:B------:R-:W-:Y:S01]  /*5dc0*/  IMAD.MOV.U32 R6, RZ, RZ, R3 ;  /* 0x000000ffff067224 */ /* 0x000fe200078e0003 */
[----:B------:R-:W-:-:S06]  /*5dd0*/  UMOV UR21, UR38 ;  /* 0x0000002600157c82 */ /* 0x000fcc0008000000 */
.L_x_2147:
[----:B------:R-:W-:Y:S01]  /*5de0*/  ISETP.NE.AND P2, PT, RZ, UR44, PT ;  /* 0x0000002cff007c0c */ /* 0x000fe2000bf45270 */
[----:B------:R-:W-:-:S04]  /*5df0*/  UISETP.NE.AND UP0, UPT, UR21, 0x1, UPT ;  /* 0x000000011500788c */ /* 0x000fc8000bf05270 */
[----:B------:R-:W-:-:S04]  /*5e00*/  USEL UR37, URZ, 0x1, UP0 ;  /* 0x000000013f257887 */ /* 0x000fc80008000000 */
[----:B------:R-:W-:-:S04]  /*5e10*/  ULOP3.LUT UR37, UR22, UR37, URZ, 0x3c, !UPT ;  /* 0x0000002516257292 */ /* 0x000fc8000f8e3c3f */
[----:B------:R-:W-:Y:S08]  /*5e20*/  @P2 BRA `(.L_x_2137) ;  /* 0x0000000000382947 */ /* 0x000ff00003800000 */
[----:B------:R-:W-:Y:S05]  /*5e30*/  @!P0 BRA `(.L_x_2138) ;  /* 0x0000000000048947 */ /* 0x000fea0003800000 */
[----:B------:R-:W-:Y:S01]  /*5e40*/  BPT.TRAP 0x1 ;  /* 0x000000040000795c */ /* 0x000fe20000300000 */
.L_x_2138:
        /* <DEDUP_REMOVED lines=9> */
.L_x_2139:
[----:B-1----:R-:W-:Y:S05]  /*5ee0*/  @P1 BRA `(.L_x_2137) ;  /* 0x0000000000081947 */ /* 0x002fea0003800000 */
[----:B------:R-:W1:Y:S02]  /*5ef0*/  SYNCS.PHASECHK.TRANS64.TRYWAIT P1, [UR6+0x16830], R0 ;  /* 0x01683000ff0075a7 */ /* 0x000e640008020146 */
[----:B-1----:R-:W-:Y:S05]  /*5f00*/  @!P1 BRA `(.L_x_2140) ;  /* 0x0000008000089947 */ /* 0x002fea0003800000 */
.L_x_2137:
        /* <DEDUP_REMOVED lines=28> */
.L_x_2142:
[----:B------:R-:W-:Y:S01]  /*60d0*/  ULEA UR6, UR21, UR45, 0x3 ;  /* 0x0000002d15067291 */ /* 0x000fe2000f8e183f */
[----:B------:R-:W-:-:S05]  /*60e0*/  IMAD.U32 R0, RZ, RZ, UR22 ;  /* 0x00000016ff007e24 */ /* 0x000fca000f8e00ff */
[----:B------:R-:W-:-:S04]  /*60f0*/  SHF.L.U32 R0, R0, 0x1f, RZ ;  /* 0x0000001f00007819 */ /* 0x000fc800000006ff */
[----:B------:R0:W1:Y:S01]  /*6100*/  SYNCS.PHASECHK.TRANS64.TRYWAIT P1, [UR6+0x16850], R0 ;  /* 0x01685000ff0075a7 */ /* 0x0000620008020146 */
[----:B------:R-:W-:Y:S05]  /*6110*/  @!P0 BRA `(.L_x_2143) ;  /* 0x0000000000048947 */ /* 0x000fea0003800000 */
[----:B------:R-:W-:Y:S01]  /*6120*/  BPT.TRAP 0x1 ;  /* 0x000000040000795c */ /* 0x000fe20000300000 */
.L_x_2143:
[----:B-1----:R-:W-:Y:S05]  /*6130*/  @P1 BRA `(.L_x_2141) ;  /* 0x0000000000081947 */ /* 0x002fea0003800000 */
[----:B------:R-:W1:Y:S02]  /*6140*/  SYNCS.PHASECHK.TRANS64.TRYWAIT P1, [UR6+0x16850], R0 ;  /* 0x01685000ff0075a7 */ /* 0x000e640008020146 */
[----:B-1----:R-:W-:Y:S05]  /*6150*/  @!P1 BRA `(.L_x_2144) ;  /* 0x0000007c008c9947 */ /* 0x002fea0003800000 */
.L_x_2141:
        /* <DEDUP_REMOVED lines=51> */
.L_x_2145:
        /* <DEDUP_REMOVED lines=67> */
[----:B------:R-:W-:-:S03]  /*68c0*/  FMNMX.FTZ R9, R87, R2, !PT ;  /* 0x0000000257097209 */ /* 0x000fc60007810000 */
[----:B------:R-:W0:Y:S04]  /*68d0*/  SHFL.BFLY PT, R3, R8, 0x2, 0x1f ;  /* 0x0c401f0008037f89 */ /* 0x000e2800000e0000 */
[----:B------:R-:W1:Y:S01]  /*68e0*/  SHFL.BFLY PT, R0, R9, 0x2, 0x1f ;  /* 0x0c401f0009007f89 */ /* 0x000e6200000e0000 */
[----:B0-----:R-:W-:Y:S02]  /*68f0*/  FMNMX.FTZ R10, R8, R3, !PT ;  /* 0x00000003080a7209 */ /* 0x001fe40007810000 */
[----:B-1----:R-:W-:-:S03]  /*6900*/  FMNMX.FTZ R11, R9, R0, !PT ;  /* 0x00000000090b7209 */ /* 0x002fc60007810000 */
[----:B------:R-:W0:Y:S01]  /*6910*/  SHFL.BFLY PT, R3, R10, 0x1, 0x1f ;  /* 0x0c201f000a037f89 */ /* 0x000e2200000e0000 */
[----:B------:R-:W1:Y:S03]  /*6920*/  LDC R0, c[0x0][0x988] ;  /* 0x00026200ff007b82 */ /* 0x000e660000000800 */
[----:B------:R-:W2:Y:S01]  /*6930*/  SHFL.BFLY PT, R2, R11, 0x1, 0x1f ;  /* 0x0c201f000b027f89 */ /* 0x000ea200000e0000 */
[----:B0-----:R-:W-:Y:S02]  /*6940*/  FMNMX.FTZ R3, R10, R3, !PT ;  /* 0x000000030a037209 */ /* 0x001fe40007810000 */
[----:B--2---:R-:W-:-:S03]  /*6950*/  FMNMX.FTZ R2, R11, R2, !PT ;  /* 0x000000020b027209 */ /* 0x004fc60007810000 */
[C---:B-1----:R-:W-:Y:S01]  /*6960*/  FMUL.FTZ R129, R3.reuse, R0 ;  /* 0x0000000003817220 */ /* 0x042fe20000410000 */
[----:B------:R-:W-:-:S03]  /*6970*/  FADD.FTZ R13, -R3, R6 ;  /* 0x00000006030d7221 */ /* 0x000fc60000010100 */
[-CC-:B------:R-:W-:Y:S01]  /*6980*/  FFMA.FTZ R123, R37, R0.reuse, -R129.reuse ;  /* 0x00000000257b7223 */ /* 0x180fe20000010881 */
[-C--:B------:R-:W-:Y:S01]  /*6990*/  FFMA.FTZ R37, R53, R0.reuse, -R129 ;  /* 0x0000000035257223 */ /* 0x080fe20000010881 */
        /* <DEDUP_REMOVED lines=47> */
[----:B------:R-:W-:Y:S01]  /*6c90*/  FFMA.FTZ R32, R63, R0, -R53 ;  /* 0x000000003f207223 */ /* 0x000fe20000010835 */
[----:B------:R-:W2:Y:S01]  /*6ca0*/  MUFU.EX2 R149, R149 ;  /* 0x0000009500957308 */ /* 0x000ea20000000800 */
[----:B-1----:R-:W-:Y:S01]  /*6cb0*/  FFMA.FTZ R4, R7, R4, R8 ;  /* 0x0000000407047223 */ /* 0x002fe20000010008 */
[-CC-:B------:R-:W-:Y:S01]  /*6cc0*/  FFMA.FTZ R128, R64, R0.reuse, -R129.reuse ;  /* 0x0000000040807223 */ /* 0x180fe20000010881 */
[-CC-:B------:R-:W-:Y:S01]  /*6cd0*/  FFMA.FTZ R25, R65, R0.reuse, -R129.reuse ;  /* 0x0000000041197223 */ /* 0x180fe20000010881 */
[-CC-:B------:R-:W-:Y:S01]  /*6ce0*/  FFMA.FTZ R130, R68, R0.reuse, -R129.reuse ;  /* 0x0000000044827223 */ /* 0x180fe20000010881 */
[-CC-:B------:R-:W-:Y:S01]  /*6cf0*/  FFMA.FTZ R21, R69, R0.reuse, -R129.reuse ;  /* 0x0000000045157223 */ /* 0x180fe20000010881 */
[-CC-:B------:R-:W-:Y:S01]  /*6d00*/  FFMA.FTZ R124, R72, R0.reuse, -R129.reuse ;  /* 0x00000000487c7223 */ /* 0x180fe20000010881 */
[-C--:B------:R-:W-:Y:S01]  /*6d10*/  FFMA.FTZ R15, R73, R0.reuse, -R129 ;  /* 0x00000000490f7223 */ /* 0x080fe20000010881 */
        /* <DEDUP_REMOVED lines=10> */
[-CC-:B------:R-:W-:Y:S01]  /*6dc0*/  FFMA.FTZ R129, R66, R0.reuse, -R53.reuse ;  /* 0x0000000042817223 */ /* 0x180fe20000010835 */
[----:B------:R-:W-:-:S05]  /*6dd0*/  FFMA.FTZ R131, R70, R0, -R53 ;  /* 0x0000000046837223 */ /* 0x000fca0000010835 */
        /* <DEDUP_REMOVED lines=130> */
.L_x_2146:
        /* <DEDUP_REMOVED lines=75> */
[----:B------:R-:W-:Y:S06]  /*7ab0*/  @P1 BRA `(.L_x_2147) ;  /* 0xffffffe000c81947 */ /* 0x000fec000383ffff */
.L_x_2136:
[----:B------:R-:W-:Y:S06]  /*7ac0*/  BAR.ARV 0x8, 0x200 ;  /* 0x0208000000007b1d */ /* 0x000fec0000002000 */
[----:B------:R-:W-:Y:S05]  /*7ad0*/  @!P0 BRA `(.L_x_2148) ;  /* 0x0000000000048947 */ /* 0x000fea0003800000 */
[----:B------:R-:W-:Y:S01]  /*7ae0*/  BPT.TRAP 0x1 ;  /* 0x000000040000795c */ /* 0x000fe20000300000 */
.L_x_2148:
[----:B------:R-:W-:Y:S01]  /*7af0*/  ULEA UR5, UR38, UR45, 0x3 ;  /* 0x0000002d26057291 */ /* 0x000fe2000f8e183f */
[----:B------:R-:W-:-:S05]  /*7b00*/  IMAD.U32 R6, RZ, RZ, UR37 ;  /* 0x00000025ff067e24 */ /* 0x000fca000f8e00ff */
[----:B------:R-:W-:-:S04]  /*7b10*/  SHF.L.U32 R6, R6, 0x1f, RZ ;  /* 0x0000001f06067819 */ /* 0x000fc800000006ff */
[----:B------:R0:W1:Y:S01]  /*7b20*/  SYNCS.PHASECHK.TRANS64.TRYWAIT P1, [UR5+0x16850], R6 ;  /* 0x01685006ff0075a7 */ /* 0x0000620008020145 */
[----:B------:R-:W-:Y:S05]  /*7b30*/  @!P0 BRA `(.L_x_2149) ;  /* 0x0000000000048947 */ /* 0x000fea0003800000 */
[----:B------:R-:W-:Y:S01]  /*7b40*/  BPT.TRAP 0x1 ;  /* 0x000000040000795c */ /* 0x000fe20000300000 */
.L_x_2149:
[----:B-1----:R-:W-:Y:S05]  /*7b50*/  @P1 BRA `(.L_x_2150) ;  /* 0x0000000000081947 */ /* 0x002fea0003800000 */
[----:B------:R-:W1:Y:S02]  /*7b60*/  SYNCS.PHASECHK.TRANS64.TRYWAIT P1, [UR5+0x16850], R6 ;  /* 0x01685006ff0075a7 */ /* 0x000e640008020145 */
[----:B-1----:R-:W-:Y:S05]  /*7b70*/  @!P1 BRA `(.L_x_2151) ;  /* 0x00000064001c9947 */ /* 0x002fea0003800000 */
.L_x_2150:
        /* <DEDUP_REMOVED lines=71> */
.L_x_2152:
        /* <DEDUP_REMOVED lines=42> */
.L_x_2116:
        /* <DEDUP_REMOVED lines=9> */
[----:B------:R-:W0:Y:S01]  /*8320*/  LDC R32, c[0x0][0xbe8] ;  /* 0x0002fa00ff207b82 */ /* 0x000e220000000800 */
[----:B------:R-:W1:Y:S01]  /*8330*/  S2R R5, SR_SWINHI ;  /* 0x0000000000057919 */ /* 0x000e620000002f00 */
[----:B------:R-:W-:Y:S01]  /*8340*/  USHF.R.S32.HI UR12, URZ, 0x1f, UR42 ;  /* 0x0000001f3f0c7899 */ /* 0x000fe2000801142a */
[----:B------:R-:W-:Y:S01]  /*8350*/  VIADD R37, R17, UR40 ;  /* 0x0000002811257c36 */ /* 0x000fe20008000000 */
[----:B------:R-:W-:Y:S01]  /*8360*/  ULDC.64 UR8, c[0x0][0xb90] ;  /* 0x0002e40000087ab9 */ /* 0x000fe20000000a00 */
[----:B------:R-:W-:Y:S01]  /*8370*/  USHF.R.S32.HI UR13, URZ, 0x1f, UR41 ;  /* 0x0000001f3f0d7899 */ /* 0x000fe20008011429 */
[----:B------:R-:W-:Y:S01]  /*8380*/  F2FP.BF16.F32.PACK_AB R112, R113, R112 ;  /* 0x000000707170723e */ /* 0x000fe200000010ff */
[----:B------:R-:W-:Y:S01]  /*8390*/  UIMAD UR5, UR12, UR8, URZ ;  /* 0x000000080c0572a4 */ /* 0x000fe2000f8e023f */
[----:B------:R-:W-:Y:S01]  /*83a0*/  IMAD.MOV.U32 R28, RZ, RZ, R37 ;  /* 0x000000ffff1c7224 */ /* 0x000fe200078e0025 */
        /* <DEDUP_REMOVED lines=13> */
[----:B------:R-:W-:Y:S01]  /*8480*/  F2FP.BF16.F32.PACK_AB R115, R119, R118 ;  /* 0x000000767773723e */ /* 0x000fe200000010ff */
[----:B------:R-:W-:Y:S01]  /*8490*/  ULDC UR5, c[0x0][0xa88] ;  /* 0x0002a20000057ab9 */ /* 0x000fe20000000800 */
[----:B------:R-:W-:Y:S01]  /*84a0*/  BAR.SYNC.DEFER_BLOCKING 0x1, 0x180 ;  /* 0x0046000000007b1d */ /* 0x000fe20000010000 */
[----:B0-----:R-:W-:Y:S01]  /*84b0*/  ISETP.NE.AND P1, PT, R32, 0x1, PT ;  /* 0x000000012000780c */ /* 0x001fe20003f25270 */
[----:B------:R-:W-:-:S04]  /*84c0*/  IMAD.U32 R34, RZ, RZ, UR8 ;  /* 0x00000008ff227e24 */ /* 0x000fc8000f8e00ff */
[----:B------:R-:W-:Y:S01]  /*84d0*/  ULDC.64 UR8, c[0x0][0xae8] ;  /* 0x0002ba0000087ab9 */ /* 0x000fe20000000a00 */
[----:B------:R-:W-:Y:S01]  /*84e0*/  ULDC.64 UR10, c[0x0][0xaf0] ;  /* 0x0002bc00000a7ab9 */ /* 0x000fe20000000a00 */
[----:B------:R-:W-:Y:S02]  /*84f0*/  MOV R2, R0 ;  /* 0x0000000000027202 */ /* 0x000fe40000000f00 */
[----:B-1----:R-:W-:Y:S02]  /*8500*/  MOV R3, R5 ;  /* 0x0000000500037202 */ /* 0x002fe40000000f00 */
[----:B------:R-:W-:Y:S02]  /*8510*/  LEA R5, R22, R19, 0x6 ;  /* 0x0000001316057211 */ /* 0x000fe400078e30ff */
[----:B------:R-:W0:Y:S01]  /*8520*/  @P1 LDC R20, c[0x0][0xbec] ;  /* 0x0002fb00ff141b82 */ /* 0x000e220000000800 */
[----:B------:R-:W-:-:S04]  /*8530*/  IMAD.WIDE R10, R155, 0x2, R2 ;  /* 0x000000029b0a7825 */ /* 0x000fc800078e0202 */
[----:B------:R-:W-:Y:S01]  /*8540*/  IMAD.WIDE R2, R5, 0x2, R2 ;  /* 0x0000000205027825 */ /* 0x000fe200078e0202 */
[C---:B------:R-:W-:Y:S02]  /*8550*/  LOP3.LUT R4, R10.reuse, 0x380, RZ, 0xc0, !PT ;  /* 0x000003800a047812 */ /* 0x040fe400078ec0ff */
[----:B------:R-:W1:Y:S01]  /*8560*/  @P1 LDC R35, c[0x0][0xbf0] ;  /* 0x0002fc00ff231b82 */ /* 0x000e620000000800 */
[----:B------:R-:W-:Y:S02]  /*8570*/  IADD3 R33, P0, R10, 0x60, RZ ;  /* 0x000000600a217810 */ /* 0x000fe40007f1e0ff */
[----:B------:R-:W-:Y:S02]  /*8580*/  SHF.R.U64 R5, R4, 0x3, RZ ;  /* 0x0000000304057819 */ /* 0x000fe400000012ff */
[----:B------:R-:W-:Y:S01]  /*8590*/  LOP3.LUT R4, R33, 0x380, RZ, 0xc0, !PT ;  /* 0x0000038021047812 */ /* 0x000fe200078ec0ff */
[----:B------:R-:W-:Y:S01]  /*85a0*/  IMAD.X R9, RZ, RZ, R11, P0 ;  /* 0x000000ffff097224 */ /* 0x000fe200000e060b */
[----:B------:R-:W-:-:S02]  /*85b0*/  IADD3 R31, P2, R10, 0x40, RZ ;  /* 0x000000400a1f7810 */ /* 0x000fc40007f5e0ff */
[----:B------:R-:W-:Y:S02]  /*85c0*/  SHF.R.U64 R4, R4, 0x3, RZ ;  /* 0x0000000304047819 */ /* 0x000fe400000012ff */
[----:B------:R-:W-:Y:S01]  /*85d0*/  IADD3 R29, P3, R10, 0x20, RZ ;  /* 0x000000200a1d7810 */ /* 0x000fe20007f7e0ff */
[----:B------:R-:W-:Y:S01]  /*85e0*/  IMAD.X R7, RZ, RZ, R11, P2 ;  /* 0x000000ffff077224 */ /* 0x000fe200010e060b */
[----:B------:R-:W-:Y:S02]  /*85f0*/  LOP3.LUT R6, R31, 0x380, RZ, 0xc0, !PT ;  /* 0x000003801f067812 */ /* 0x000fe400078ec0ff */
[----:B------:R-:W-:Y:S01]  /*8600*/  LOP3.LUT R8, R4, R33, RZ, 0x3c, !PT ;  /* 0x0000002104087212 */ /* 0x000fe200078e3cff */
[----:B0-----:R-:W-:Y:S01]  /*8610*/  @P1 IMAD.HI.U32 R20, R37, R20, RZ ;  /* 0x0000001425141227 */ /* 0x001fe200078e00ff */
[----:B------:R-:W-:Y:S02]  /*8620*/  SHF.R.U64 R6, R6, 0x3, RZ ;  /* 0x0000000306067819 */ /* 0x000fe400000012ff */
[----:B------:R-:W-:-:S02]  /*8630*/  LOP3.LUT R4, R29, 0x380, RZ, 0xc0, !PT ;  /* 0x000003801d047812 */ /* 0x000fc400078ec0ff */
[----:B------:R-:W-:Y:S02]  /*8640*/  LOP3.LUT R6, R6, R31, RZ, 0x3c, !PT ;  /* 0x0000001f06067212 */ /* 0x000fe400078e3cff */
[----:B------:R-:W-:Y:S02]  /*8650*/  SHF.R.U64 R4, R4, 0x3, RZ ;  /* 0x0000000304047819 */ /* 0x000fe400000012ff */
[----:B------:R-:W-:Y:S02]  /*8660*/  IADD3 R31, P2, R2, 0x3000, RZ ;  /* 0x00003000021f7810 */ /* 0x000fe40007f5e0ff */
[----:B------:R-:W-:Y:S02]  /*8670*/  LOP3.LUT R4, R4, R29, RZ, 0x3c, !PT ;  /* 0x0000001d04047212 */ /* 0x000fe400078e3cff */
[----:B------:R-:W-:Y:S01]  /*8680*/  LOP3.LUT R29, R31, 0x380, RZ, 0xc0, !PT ;  /* 0x000003801f1d7812 */ /* 0x000fe200078ec0ff */
[----:B------:R-:W-:Y:S01]  /*8690*/  IMAD.X R21, RZ, RZ, R3, P2 ;  /* 0x000000ffff157224 */ /* 0x000fe200010e0603 */
[----:B-1----:R-:W-:-:S02]  /*86a0*/  @P1 SHF.R.U32.HI R28, RZ, R35, R20 ;  /* 0x00000023ff1c1219 */ /* 0x002fc40000011614 */
[----:B------:R-:W-:Y:S02]  /*86b0*/  SHF.R.U64 R20, R29, 0x3, RZ ;  /* 0x000000031d147819 */ /* 0x000fe400000012ff */
[----:B------:R-:W-:Y:S01]  /*86c0*/  LOP3.LUT R10, R5, R10, RZ, 0x3c, !PT ;  /* 0x0000000a050a7212 */ /* 0x000fe200078e3cff */
[--C-:B------:R-:W-:Y:S01]  /*86d0*/  IMAD.MOV R29, RZ, RZ, -R28.reuse ;  /* 0x000000ffff1d7224 */ /* 0x100fe200078e0a1c */
[----:B------:R-:W-:Y:S01]  /*86e0*/  LOP3.LUT R20, R20, R31, RZ, 0x3c, !PT ;  /* 0x0000001f14147212 */ /* 0x000fe200078e3cff */
[----:B------:R-:W-:Y:S01]  /*86f0*/  IMAD.X R5, RZ, RZ, R11, P3 ;  /* 0x000000ffff057224 */ /* 0x000fe200018e060b */
[----:B------:R-:W-:Y:S01]  /*8700*/  MOV R31, R10 ;  /* 0x0000000a001f7202 */ /* 0x000fe20000000f00 */
[----:B------:R-:W-:Y:S01]  /*8710*/  IMAD R29, R32, R29, R37 ;  /* 0x0000001d201d7224 */ /* 0x000fe200078e0225 */
[----:B------:R-:W-:Y:S02]  /*8720*/  SHF.R.S32.HI R11, RZ, 0x1f, R28 ;  /* 0x0000001fff0b7819 */ /* 0x000fe4000001141c */
[----:B------:R-:W-:-:S02]  /*8730*/  IADD3 R10, P0, R28, UR6, RZ ;  /* 0x000000061c0a7c10 */ /* 0x000fc4000ff1e0ff */
[----:B------:R-:W-:Y:S02]  /*8740*/  IADD3 R33, P3, R2, 0x1800, RZ ;  /* 0x0000180002217810 */ /* 0x000fe40007f7e0ff */
[----:B------:R-:W-:Y:S02]  /*8750*/  SHF.R.S32.HI R30, RZ, 0x1f, R29 ;  /* 0x0000001fff1e7819 */ /* 0x000fe4000001141d */
[----:B------:R-:W-:Y:S01]  /*8760*/  IADD3.X R11, R11, UR7, R34, P0, !PT ;  /* 0x000000070b0b7c10 */ /* 0x000fe200087fe422 */
[----:B------:R-:W-:Y:S01]  /*8770*/  ULDC.64 UR6, c[0x0][0xb88] ;  /* 0x0002e20000067ab9 */ /* 0x000fe20000000a00 */
[----:B------:R-:W-:Y:S01]  /*8780*/  LOP3.LUT R24, R33, 0x380, RZ, 0xc0, !PT ;  /* 0x0000038021187812 */ /* 0x000fe200078ec0ff */
[----:B------:R-:W-:Y:S01]  /*8790*/  IMAD.X R25, RZ, RZ, R3, P3 ;  /* 0x000000ffff197224 */ /* 0x000fe200018e0603 */
[----:B------:R-:W-:Y:S01]  /*87a0*/  MOV R28, R8 ;  /* 0x00000008001c7202 */ /* 0x000fe20000000f00 */
[----:B------:R-:W-:Y:S01]  /*87b0*/  IMAD R8, R30, UR6, RZ ;  /* 0x000000061e087c24 */ /* 0x000fe2000f8e02ff */
[----:B------:R-:W-:Y:S01]  /*87c0*/  MOV R30, R6 ;  /* 0x00000006001e7202 */ /* 0x000fe20000000f00 */
[----:B------:R-:W-:Y:S01]  /*87d0*/  IMAD.WIDE.U32 R6, R29, UR6, R10 ;  /* 0x000000061d067c25 */ /* 0x000fe2000f8e000a */
[----:B------:R-:W-:-:S02]  /*87e0*/  SHF.R.U64 R24, R24, 0x3, RZ ;  /* 0x0000000318187819 */ /* 0x000fc400000012ff */
[----:B------:R-:W-:Y:S01]  /*87f0*/  LOP3.LUT P0, RZ, R152, 0x3, RZ, 0xc0, !PT ;  /* 0x0000000398ff7812 */ /* 0x000fe2000780c0ff */
[----:B------:R-:W-:Y:S01]  /*8800*/  IMAD R29, R29, UR7, R8 ;  /* 0x000000071d1d7c24 */ /* 0x000fe2000f8e0208 */
[----:B------:R-:W-:Y:S01]  /*8810*/  LOP3.LUT R24, R24, R33, RZ, 0x3c, !PT ;  /* 0x0000002118187212 */ /* 0x000fe200078e3cff */
[----:B------:R-:W-:Y:S01]  /*8820*/  VIADD R10, R154, UR40 ;  /* 0x000000289a0a7c36 */ /* 0x000fe20008000000 */
[----:B------:R-:W-:Y:S01]  /*8830*/  ULDC.64 UR6, c[0x0][0xb50] ;  /* 0x0002d40000067ab9 */ /* 0x000fe20000000a00 */
[----:B------:R-:W-:Y:S01]  /*8840*/  IMAD R33, R32, UR5, RZ ;  /* 0x0000000520217c24 */ /* 0x000fe2000f8e02ff */
[----:B------:R-:W-:Y:S01]  /*8850*/  LEA R34, P5, R6, UR6, 0x2 ;  /* 0x0000000606227c11 */ /* 0x000fe2000f8a10ff */
[----:B------:R-:W-:Y:S01]  /*8860*/  IMAD.IADD R7, R7, 0x1, R29 ;  /* 0x0000000107077824 */ /* 0x000fe200078e021d */
[----:B------:R-:W-:Y:S01]  /*8870*/  MOV R29, R4 ;  /* 0x00000004001d7202 */ /* 0x000fe20000000f00 */
[C---:B------:R-:W-:Y:S01]  /*8880*/  VIADD R8, R10.reuse, 0x8 ;  /* 0x000000080a087836 */ /* 0x040fe20000000000 */
[----:B------:R-:W-:Y:S01]  /*8890*/  ISETP.GE.OR P4, PT, R10, R33, P0 ;  /* 0x000000210a00720c */ /* 0x000fe20000786670 */
[----:B------:R-:W-:Y:S01]  /*88a0*/  SHFL.IDX PT, R36, R34, RZ, 0x1c1f ;  /* 0x001c1fff22247589 */ /* 0x000fe200000e0000 */
[----:B------:R-:W-:-:S02]  /*88b0*/  LEA.HI.X R35, R6, UR7, R7, 0x2, P5 ;  /* 0x0000000706237c11 */ /* 0x000fc4000a8f1407 */
[----:B------:R-:W-:Y:S01]  /*88c0*/  ISETP.GE.OR P0, PT, R8, R33, P0 ;  /* 0x000000210800720c */ /* 0x000fe20000706670 */
[----:B------:R-:W-:Y:S01]  /*88d0*/  SHFL.IDX PT, R38, R34, 0x1, 0x1c1f ;  /* 0x003c1f0022267f89 */ /* 0x000fe200000e0000 */
[----:B------:R-:W-:Y:S02]  /*88e0*/  F2FP.BF16.F32.PACK_AB R4, R89, R88 ;  /* 0x000000585904723e */ /* 0x000fe400000010ff */
[----:B------:R-:W-:Y:S01]  /*88f0*/  F2FP.BF16.F32.PACK_AB R5, R91, R90 ;  /* 0x0000005a5b05723e */ /* 0x000fe200000010ff */
[----:B------:R-:W0:Y:S01]  /*8900*/  SHFL.IDX PT, R37, R35, RZ, 0x1c1f ;  /* 0x001c1fff23257589 */ /* 0x000e2200000e0000 */
[----:B------:R-:W-:Y:S02]  /*8910*/  F2FP.BF16.F32.PACK_AB R6, R93, R92 ;  /* 0x0000005c5d06723e */ /* 0x000fe400000010ff */
[----:B------:R-:W-:Y:S01]  /*8920*/  F2FP.BF16.F32.PACK_AB R7, R95, R94 ;  /* 0x0000005e5f07723e */ /* 0x000fe200000010ff */
[----:B------:R1:W2:Y:S01]  /*8930*/  SHFL.IDX PT, R39, R35, 0x1, 0x1c1f ;  /* 0x003c1f0023277f89 */ /* 0x0002a200000e0000 */
[----:B------:R-:W-:-:S02]  /*8940*/  F2FP.BF16.F32.PACK_AB R8, R97, R96 ;  /* 0x000000606108723e */ /* 0x000fc400000010ff */
[----:B------:R-:W-:Y:S01]  /*8950*/  F2FP.BF16.F32.PACK_AB R9, R99, R98 ;  /* 0x000000626309723e */ /* 0x000fe200000010ff */
[----:B------:R3:W-:Y:S01]  /*8960*/  STSM.16.M88.4 [R31], R4 ;  /* 0x000000041f007844 */ /* 0x0007e20000000200 */
[----:B------:R-:W-:Y:S02]  /*8970*/  F2FP.BF16.F32.PACK_AB R10, R101, R100 ;  /* 0x00000064650a723e */ /* 0x000fe400000010ff */
[----:B------:R-:W-:Y:S02]  /*8980*/  F2FP.BF16.F32.PACK_AB R11, R103, R102 ;  /* 0x00000066670b723e */ /* 0x000fe400000010ff */
[----:B-1----:R-:W-:-:S03]  /*8990*/  LOP3.LUT R35, R2, 0x380, RZ, 0xc0, !PT ;  /* 0x0000038002237812 */ /* 0x002fc600078ec0ff */
[----:B------:R1:W-:Y:S01]  /*89a0*/  STSM.16.M88.4 [R29], R8 ;  /* 0x000000081d007844 */ /* 0x0003e20000000200 */
[----:B------:R-:W-:-:S03]  /*89b0*/  SHF.R.U64 R35, R35, 0x3, RZ ;  /* 0x0000000323237819 */ /* 0x000fc600000012ff */
[----:B------:R-:W-:Y:S01]  /*89c0*/  STSM.16.M88.4 [R30], R12 ;  /* 0x0000000c1e007844 */ /* 0x000fe20000000200 */
[----:B------:R-:W-:Y:S01]  /*89d0*/  LOP3.LUT R34, R35, R2, RZ, 0x3c, !PT ;  /* 0x0000000223227212 */ /* 0x000fe200078e3cff */
[----:B------:R-:W-:Y:S02]  /*89e0*/  IMAD.MOV.U32 R35, RZ, RZ, R3 ;  /* 0x000000ffff237224 */ /* 0x000fe400078e0003 */
[----:B------:R-:W-:Y:S01]  /*89f0*/  STSM.16.M88.4 [R28], R112 ;  /* 0x000000701c007844 */ /* 0x000fe20000000200 */
[----:B------:R-:W-:Y:S06]  /*8a00*/  BAR.SYNC.DEFER_BLOCKING 0x1, 0x180 ;  /* 0x0046000000007b1d */ /* 0x000fec0000010000 */
[----:B0-----:R0:W-:Y:S04]  /*8a10*/  @!P4 ST.E desc[UR50][R36.64], R27 ;  /* 0x0000001b2400c985 */ /* 0x0011e8000c101932 */
[----:B--2---:R2:W-:Y:S04]  /*8a20*/  @!P0 ST.E desc[UR50][R38.64], R26 ;  /* 0x0000001a26008985 */ /* 0x0045e8000c101932 */
[----:B---3--:R-:W3:Y:S04]  /*8a30*/  LD.E.128 R4, desc[UR50][R34.64] ;  /* 0x0000003222047980 */ /* 0x008ee8000c101d00 */
[----:B-1----:R1:W4:Y:S01]  /*8a40*/  LD.E.128 R8, desc[UR50][R24.64] ;  /* 0x0000003218087980 */ /* 0x002322000c101d00 */
[----:B0-----:R-:W0:Y:S03]  /*8a50*/  @P1 LDC R27, c[0x0][0xbf0] ;  /* 0x0002fc00ff1b1b82 */ /* 0x001e260000000800 */
[----:B------:R2:W4:Y:S01]  /*8a60*/  LD.E.128 R28, desc[UR50][R20.64] ;  /* 0x00000032141c7980 */ /* 0x000522000c101d00 */
[----:B------:R-:W-:-:S04]  /*8a70*/  IADD3 R15, P0, R2, 0x4800, RZ ;  /* 0x00004800020f7810 */ /* 0x000fc80007f1e0ff */
[----:B------:R-:W-:Y:S01]  /*8a80*/  LOP3.LUT R2, R15, 0x380, RZ, 0xc0, !PT ;  /* 0x000003800f027812 */ /* 0x000fe200078ec0ff */
[----:B------:R-:W-:Y:S02]  /*8a90*/  IMAD.X R13, RZ, RZ, R3, P0 ;  /* 0x000000ffff0d7224 */ /* 0x000fe400000e0603 */
[----:B------:R-:W0:Y:S01]  /*8aa0*/  @P1 LDC R3, c[0x0][0xbec] ;  /* 0x0002fb00ff031b82 */ /* 0x000e220000000800 */
[----:B------:R-:W-:Y:S01]  /*8ab0*/  SHF.R.U64 R2, R2, 0x3, RZ ;  /* 0x0000000302027819 */ /* 0x000fe200000012ff */
[----:B------:R-:W-:-:S03]  /*8ac0*/  UIMAD UR5, UR12, UR8, URZ ;  /* 0x000000080c0572a4 */ /* 0x000fc6000f8e023f */
[----:B------:R-:W-:Y:S01]  /*8ad0*/  LOP3.LUT R12, R2, R15, RZ, 0x3c, !PT ;  /* 0x0000000f020c7212 */ /* 0x000fe200078e3cff */
[----:B------:R-:W-:Y:S01]  /*8ae0*/  IMAD R2, R18, 0x30, R22 ;  /* 0x0000003012027824 */ /* 0x000fe200078e0216 */
[----:B------:R-:W-:-:S03]  /*8af0*/  UIMAD.WIDE.U32 UR6, UR42, UR8, URZ ;  /* 0x000000082a0672a5 */ /* 0x000fc6000f8e003f */
[----:B-1----:R-:W-:Y:S01]  /*8b00*/  VIADD R24, R2, UR40 ;  /* 0x0000002802187c36 */ /* 0x002fe20008000000 */
[----:B------:R-:W-:Y:S01]  /*8b10*/  UIMAD UR5, UR42, UR9, UR5 ;  /* 0x000000092a0572a4 */ /* 0x000fe2000f8e0205 */
[----:B------:R-:W5:Y:S01]  /*8b20*/  LD.E.128 R12, desc[UR50][R12.64] ;  /* 0x000000320c0c7980 */ /* 0x000f62000c101d00 */
[----:B------:R-:W-:Y:S01]  /*8b30*/  UIMAD UR8, UR13, UR10, URZ ;  /* 0x0000000a0d0872a4 */ /* 0x000fe2000f8e023f */
[----:B--2---:R-:W-:Y:S01]  /*8b40*/  IMAD.MOV.U32 R21, RZ, RZ, R24 ;  /* 0x000000ffff157224 */ /* 0x004fe200078e0018 */
[----:B------:R-:W-:Y:S01]  /*8b50*/  UIADD3 UR7, UR7, UR5, URZ ;  /* 0x0000000507077290 */ /* 0x000fe2000fffe03f */
[----:B------:R-:W-:Y:S01]  /*8b60*/  @!PT LDS RZ, [RZ] ;  /* 0x00000000fffff984 */ /* 0x000fe20000000800 */
[----:B------:R-:W-:Y:S01]  /*8b70*/  @!PT LDS RZ, [RZ] ;  /* 0x00000000fffff984 */ /* 0x000fe20000000800 */
[----:B------:R-:W-:Y:S01]  /*8b80*/  @!PT LDS RZ, [RZ] ;  /* 0x00000000fffff984 */ /* 0x000fe20000000800 */
[----:B------:R-:W-:Y:S01]  /*8b90*/  @!PT LDS RZ, [RZ] ;  /* 0x00000000fffff984 */ /* 0x000fe20000000800 */
[----:B------:R1:W-:Y:S06]  /*8ba0*/  MEMBAR.ALL.CTA ;  /* 0x0000000000007992 */ /* 0x0003ec0000008000 */
[----:B-1----:R-:W1:Y:S01]  /*8bb0*/  FENCE.VIEW.ASYNC.S ;  /* 0x00000000000073c6 */ /* 0x002e620000000000 */
[----:B------:R-:W-:Y:S01]  /*8bc0*/  UIMAD UR5, UR41, UR11, UR8 ;  /* 0x0000000b290572a4 */ /* 0x000fe2000f8e0208 */
[----:B------:R-:W-:Y:S01]  /*8bd0*/  VIADD R0, R0, 0x16820 ;  /* 0x0001682000007836 */ /* 0x000fe20000000000 */
[----:B------:R-:W-:Y:S01]  /*8be0*/  UIMAD.WIDE.U32 UR6, UR41, UR10, UR6 ;  /* 0x0000000a290672a5 */ /* 0x000fe2000f8e0006 */
[----:B------:R-:W-:-:S03]  /*8bf0*/  ULDC.64 UR8, c[0x0][0xae0] ;  /* 0x0002b80000087ab9 */ /* 0x000fc60000000a00 */
[----:B------:R-:W-:Y:S01]  /*8c00*/  UIADD3 UR5, UR7, UR5, URZ ;  /* 0x0000000507057290 */ /* 0x000fe2000fffe03f */
[----:B0-----:R-:W-:Y:S01]  /*8c10*/  @P1 IMAD.HI.U32 R2, R24, R3, RZ ;  /* 0x0000000318021227 */ /* 0x001fe200078e00ff */
[----:B------:R-:W-:-:S03]  /*8c20*/  PRMT R0, RZ, 0x654, R0 ;  /* 0x00000654ff007816 */ /* 0x000fc60000000000 */
[----:B------:R-:W-:Y:S01]  /*8c30*/  IMAD.U32 R3, RZ, RZ, UR7 ;  /* 0x00000007ff037e24 */ /* 0x000fe2000f8e00ff */
[----:B------:R-:W-:Y:S01]  /*8c40*/  @P1 SHF.R.U32.HI R21, RZ, R27, R2 ;  /* 0x0000001bff151219 */ /* 0x000fe20000011602 */
[----:B------:R-:W-:Y:S01]  /*8c50*/  IMAD.U32 R2, RZ, RZ, UR6 ;  /* 0x00000006ff027e24 */ /* 0x000fe2000f8e00ff */
[----:B------:R-:W-:Y:S01]  /*8c60*/  ULDC.64 UR6, c[0x0][0xad8] ;  /* 0x0002b60000067ab9 */ /* 0x000fe20000000a00 */
[----:B------:R-:W-:Y:S01]  /*8c70*/  IMAD.U32 R3, RZ, RZ, UR5 ;  /* 0x00000005ff037e24 */ /* 0x000fe2000f8e00ff */
[--C-:B------:R-:W-:Y:S01]  /*8c80*/  SHF.R.S32.HI R20, RZ, 0x1f, R21.reuse ;  /* 0x0000001fff147819 */ /* 0x100fe20000011415 */
[----:B------:R-:W-:Y:S01]  /*8c90*/  IMAD.MOV R25, RZ, RZ, -R21 ;  /* 0x000000ffff197224 */ /* 0x000fe200078e0a15 */
[----:B------:R-:W-:Y:S01]  /*8ca0*/  ULDC UR5, c[0x0][0xac8] ;  /* 0x0002b20000057ab9 */ /* 0x000fe20000000800 */
[----:B------:R-:W-:-:S04]  /*8cb0*/  IMAD.WIDE.U32 R2, R21, UR8, R2 ;  /* 0x0000000815027c25 */ /* 0x000fc8000f8e0002 */
[----:B------:R-:W-:Y:S01]  /*8cc0*/  IMAD R20, R20, UR8, RZ ;  /* 0x0000000814147c24 */ /* 0x000fe2000f8e02ff */
[----:B-1----:R0:W-:Y:S01]  /*8cd0*/  SYNCS.ARRIVE.TRANS64.RED.A1T0 RZ, [R0+URZ], RZ ;  /* 0x000000ff00ff79a7 */ /* 0x0021e2000810043f */
[----:B------:R-:W-:Y:S02]  /*8ce0*/  IMAD R25, R32, R25, R24 ;  /* 0x0000001920197224 */ /* 0x000fe400078e0218 */
[----:B------:R-:W-:Y:S02]  /*8cf0*/  IMAD R27, R21, UR9, R20 ;  /* 0x00000009151b7c24 */ /* 0x000fe4000f8e0214 */
[----:B------:R-:W-:Y:S01]  /*8d00*/  VIADD R32, R22, UR40 ;  /* 0x0000002816207c36 */ /* 0x000fe20008000000 */
[----:B------:R-:W-:Y:S01]  /*8d10*/  SHF.R.S32.HI R20, RZ, 0x1f, R25 ;  /* 0x0000001fff147819 */ /* 0x000fe20000011419 */
[----:B------:R-:W-:Y:S02]  /*8d20*/  IMAD.IADD R3, R3, 0x1, R27 ;  /* 0x0000000103037824 */ /* 0x000fe400078e021b */
[----:B0-----:R-:W-:-:S02]  /*8d30*/  VIADD R0, R32, 0x90 ;  /* 0x0000009020007836 */ /* 0x001fc40000000000 */
        /* <DEDUP_REMOVED lines=9> */
[C---:B------:R-:W-:Y:S01]  /*8dd0*/  VIADD R2, R32.reuse, 0x30 ;  /* 0x0000003020027836 */ /* 0x040fe20000000000 */
[----:B------:R-:W-:Y:S01]  /*8de0*/  ISETP.GE.AND P0, PT, R19, UR5, PT ;  /* 0x0000000513007c0c */ /* 0x000fe2000bf06270 */
[----:B------:R-:W1:Y:S03]  /*8df0*/  SHFL.IDX PT, R34, R26, 0x1, 0x181f ;  /* 0x00381f001a227f89 */ /* 0x000e6600000e0000 */
[-C--:B------:R-:W-:Y:S01]  /*8e00*/  ISETP.GE.OR P1, PT, R32, R33.reuse, P0 ;  /* 0x000000212000720c */ /* 0x080fe20000726670 */
[----:B------:R-:W2:Y:S01]  /*8e10*/  SHFL.IDX PT, R36, R26, 0x2, 0x181f ;  /* 0x00581f001a247f89 */ /* 0x000ea200000e0000 */
[-C--:B------:R-:W-:Y:S02]  /*8e20*/  ISETP.GE.OR P2, PT, R2, R33.reuse, P0 ;  /* 0x000000210200720c */ /* 0x080fe40000746670 */
[-C--:B------:R-:W-:Y:S01]  /*8e30*/  ISETP.GE.OR P3, PT, R20, R33.reuse, P0 ;  /* 0x000000211400720c */ /* 0x080fe20000766670 */
[----:B------:R-:W2:Y:S01]  /*8e40*/  SHFL.IDX PT, R3, R27, RZ, 0x181f ;  /* 0x00181fff1b037589 */ /* 0x000ea200000e0000 */
[----:B------:R-:W-:-:S03]  /*8e50*/  ISETP.GE.OR P0, PT, R0, R33, P0 ;  /* 0x000000210000720c */ /* 0x000fc60000706670 */
[----:B------:R-:W2:Y:S04]  /*8e60*/  SHFL.IDX PT, R21, R27, 0x1, 0x181f ;  /* 0x00381f001b157f89 */ /* 0x000ea800000e0000 */
[----:B------:R-:W2:Y:S01]  /*8e70*/  SHFL.IDX PT, R25, R27, 0x2, 0x181f ;  /* 0x00581f001b197f89 */ /* 0x000ea200000e0000 */
[----:B0-----:R-:W-:-:S03]  /*8e80*/  @!P1 LEA R2, P4, R19, R24, 0x1 ;  /* 0x0000001813029211 */ /* 0x001fc600078808ff */
[----:B------:R-:W0:Y:S01]  /*8e90*/  SHFL.IDX PT, R26, R26, 0x3, 0x181f ;  /* 0x00781f001a1a7f89 */ /* 0x000e2200000e0000 */
[----:B-1----:R-:W-:-:S03]  /*8ea0*/  @!P2 LEA R20, P5, R19, R34, 0x1 ;  /* 0x000000221314a211 */ /* 0x002fc600078a08ff */
[----:B------:R-:W1:Y:S01]  /*8eb0*/  SHFL.IDX PT, R27, R27, 0x3, 0x181f ;  /* 0x00781f001b1b7f89 */ /* 0x000e6200000e0000 */
[C---:B--2---:R-:W-:Y:S02]  /*8ec0*/  @!P3 LEA R24, P6, R19.reuse, R36, 0x1 ;  /* 0x000000241318b211 */ /* 0x044fe400078c08ff */
[C-C-:B------:R-:W-:Y:S02]  /*8ed0*/  @!P1 LEA.HI.X R3, R19.reuse, R3, R156.reuse, 0x1, P4 ;  /* 0x0000000313039211 */ /* 0x140fe400020f0c9c */
[C-C-:B------:R-:W-:Y:S02]  /*8ee0*/  @!P2 LEA.HI.X R21, R19.reuse, R21, R156.reuse, 0x1, P5 ;  /* 0x000000151315a211 */ /* 0x140fe400028f0c9c */
[----:B------:R-:W-:Y:S01]  /*8ef0*/  @!P3 LEA.HI.X R25, R19, R25, R156, 0x1, P6 ;  /* 0x000000191319b211 */ /* 0x000fe200030f0c9c */
[----:B---3--:R2:W-:Y:S04]  /*8f00*/  @!P1 ST.E.128 desc[UR50][R2.64], R4 ;  /* 0x0000000402009985 */ /* 0x0085e8000c101d32 */
[----:B----4-:R2:W-:Y:S04]  /*8f10*/  @!P2 ST.E.128 desc[UR50][R20.64], R8 ;  /* 0x000000081400a985 */ /* 0x0105e8000c101d32 */
[----:B------:R2:W-:Y:S01]  /*8f20*/  @!P3 ST.E.128 desc[UR50][R24.64], R28 ;  /* 0x0000001c1800b985 */ /* 0x0005e2000c101d32 */
[----:B01----:R-:W-:Y:S05]  /*8f30*/  @P0 BRA `(.L_x_2155) ;  /* 0x0000000400e40947 */ /* 0x003fea0003800000 */
[----:B--2---:R-:W-:-:S04]  /*8f40*/  LEA R2, P0, R19, R26, 0x1 ;  /* 0x0000001a13027211 */ /* 0x004fc800078008ff */
[----:B------:R-:W-:-:S05]  /*8f50*/  LEA.HI.X R3, R19, R27, R156, 0x1, P0 ;  /* 0x0000001b13037211 */ /* 0x000fca00000f0c9c */
[----:B-----5:R0:W-:Y:S01]  /*8f60*/  ST.E.128 desc[UR50][R2.64], R12 ;  /* 0x0000000c02007985 */ /* 0x0201e2000c101d32 */
[----:B------:R-:W-:Y:S05]  /*8f70*/  BRA `(.L_x_2155) ;  /* 0x0000000400d47947 */ /* 0x000fea0003800000 */
.L_x_2154:
[----:B------:R-:W0:Y:S01]  /*8f80*/  LDC R8, c[0x0][0xbe8] ;  /* 0x0002fa00ff087b82 */ /* 0x000e220000000800 */
[----:B------:R-:W-:Y:S01]  /*8f90*/  ISETP.GE.AND P0, PT, R157, 0xc0, PT ;  /* 0x000000c09d00780c */ /* 0x000fe20003f06270 */
[----:B------:R-:W-:Y:S01]  /*8fa0*/  USHF.R.S32.HI UR8, URZ, 0x1f, UR42 ;  /* 0x0000001f3f087899 */ /* 0x000fe2000801142a */
[----:B------:R-:W-:Y:S01]  /*8fb0*/  BSSY B1, `(.L_x_2156) ;  /* 0x000002f000017945 */ /* 0x000fe20003800000 */
[----:B------:R-:W-:Y:S01]  /*8fc0*/  USHF.R.S32.HI UR9, URZ, 0x1f, UR41 ;  /* 0x0000001f3f097899 */ /* 0x000fe20008011429 */
[----:B------:R-:W-:Y:S01]  /*8fd0*/  IMAD R6, R18, 0x30, R22 ;  /* 0x0000003012067824 */ /* 0x000fe200078e0216 */
[----:B0-----:R-:W-:-:S13]  /*8fe0*/  ISETP.NE.AND P1, PT, R8, 0x1, PT ;  /* 0x000000010800780c */ /* 0x001fda0003f25270 */
[----:B------:R-:W0:Y:S08]  /*8ff0*/  @P1 LDC R9, c[0x0][0xbec] ;  /* 0x0002fb00ff091b82 */ /* 0x000e300000000800 */
[----:B------:R-:W1:Y:S01]  /*9000*/  @P1 LDC R11, c[0x0][0xbf0] ;  /* 0x0002fc00ff0b1b82 */ /* 0x000e620000000800 */
        /* <DEDUP_REMOVED lines=41> */
.L_x_2157:
[----:B------:R-:W-:Y:S05]  /*92a0*/  BSYNC B1 ;  /* 0x0000000000017941 */ /* 0x000fea0003800000 */
.L_x_2156:
        /* <DEDUP_REMOVED lines=11> */
[----:B------:R-:W-:Y:S01]  /*9360*/  UIMAD.WIDE.U32 UR6, UR41, UR10, UR6 ;  /* 0x0000000a290672a5 */ /* 0x000fe2000f8e0006 */
[----:B------:R-:W-:Y:S01]  /*9370*/  VIADD R11, R22, UR40 ;  /* 0x00000028160b7c36 */ /* 0x000fe20008000000 */
        /* <DEDUP_REMOVED lines=21> */
[C---:B------:R-:W-:Y:S01]  /*94d0*/  LEA R12, P0, R2.reuse, UR6, 0x1 ;  /* 0x00000006020c7c11 */ /* 0x040fe2000f8008ff */
[----:B------:R-:W-:Y:S01]  /*94e0*/  ULDC UR6, c[0x0][0xa88] ;  /* 0x0002a20000067ab9 */ /* 0x000fe20000000800 */
[----:B------:R-:W-:Y:S02]  /*94f0*/  VIADD R3, R11, 0x30 ;  /* 0x000000300b037836 */ /* 0x000fe40000000000 */
[----:B------:R-:W-:Y:S01]  /*9500*/  LEA.HI.X R13, R2, UR7, R5, 0x1, P0 ;  /* 0x00000007020d7c11 */ /* 0x000fe200080f0c05 */
[----:B------:R-:W0:Y:S01]  /*9510*/  SHFL.IDX PT, R4, R12, 0x1, 0x181f ;  /* 0x00381f000c047f89 */ /* 0x000e2200000e0000 */
[----:B------:R-:W-:Y:S01]  /*9520*/  IMAD R14, R8, UR6, RZ ;  /* 0x00000006080e7c24 */ /* 0x000fe2000f8e02ff */
[----:B------:R-:W-:Y:S01]  /*9530*/  ISETP.GE.AND P0, PT, R19, UR5, PT ;  /* 0x0000000513007c0c */ /* 0x000fe2000bf06270 */
[C---:B------:R-:W-:Y:S01]  /*9540*/  VIADD R8, R11.reuse, 0x60 ;  /* 0x000000600b087836 */ /* 0x040fe20000000000 */
[----:B------:R-:W1:Y:S02]  /*9550*/  SHFL.IDX PT, R2, R12, RZ, 0x181f ;  /* 0x00181fff0c027589 */ /* 0x000e6400000e0000 */
        /* <DEDUP_REMOVED lines=23> */
.L_x_2155:
[----:B------:R-:W-:Y:S05]  /*96d0*/  BSYNC B0 ;  /* 0x0000000000007941 */ /* 0x000fea0003800000 */
.L_x_2153:
[----:B------:R-:W-:Y:S02]  /*96e0*/  ULDC UR5, c[0x0][0xc38] ;  /* 0x00030e0000057ab9 */ /* 0x000fe40000000800 */
[----:B------:R-:W-:-:S06]  /*96f0*/  UISETP.GE.AND UP0, UPT, UR4, UR5, UPT ;  /* 0x000000050400728c */ /* 0x000fcc000bf06270 */
[----:B------:R-:W-:-:S13]  /*9700*/  PLOP3.LUT P0, PT, PT, PT, UP0, 0x80, 0x0 ;  /* 0x000000000000781c */ /* 0x000fda0003f0f008 */
[----:B------:R-:W-:Y:S05]  /*9710*/  @!P0 BRA `(.L_x_2158) ;  /* 0xffffff7400648947 */ /* 0x000fea000383ffff */
[----:B------:R-:W-:Y:S05]  /*9720*/  EXIT ;  /* 0x000000000000794d */ /* 0x000fea0003800000 */
.L_x_2112:
[----:B------:R-:W-:-:S08]  /*9730*/  NOP ;  /* 0x0000000000007918 */ /* 0x000fd00000000000 */
[----:B------:R-:W0:-:S00]  /*9740*/  USETMAXREG.DEALLOC.CTAPOOL 0x20 ;  /* 0x00000020000079c8 */ /* 0x000e0000080e0500 */
[----:B0-----:R-:W-:-:S06]  /*9750*/  LOP3.LUT R0, R0, 0x3, RZ, 0xc0, !PT ;  /* 0x0000000300007812 */ /* 0x001fcc00078ec0ff */
[----:B-1----:R-:W0:Y:S01]  /*9760*/  S2UR UR5, SR_CTAID.X ;  /* 0x00000000000579c3 */ /* 0x002e220000002500 */
[----:B------:R-:W-:Y:S01]  /*9770*/  LOP3.LUT R26, R26, 0xffffffdf, RZ, 0xc0, !PT ;  /* 0xffffffdf1a1a7812 */ /* 0x000fe200078ec0ff */
[----:B------:R-:W-:Y:S01]  /*9780*/  STL [R1+0x10], RZ ;  /* 0x000010ff01007387 */ /* 0x000fe20000100800 */
[----:B------:R-:W-:Y:S02]  /*9790*/  IMAD.MOV.U32 R25, RZ, RZ, 0x1 ;  /* 0x00000001ff197424 */ /* 0x000fe400078e00ff */
[----:B------:R-:W-:Y:S01]  /*97a0*/  IMAD.MOV.U32 R22, RZ, RZ, RZ ;  /* 0x000000ffff167224 */ /* 0x000fe200078e00ff */
[----:B------:R1:W2:Y:S02]  /*97b0*/  SHFL.IDX PT, R2, R0, RZ, 0x1f ;  /* 0x00001fff00027589 */ /* 0x0002a400000e0000 */
[----:B-1----:R-:W0:Y:S01]  /*97c0*/  LDC R0, c[0x0][0xc38] ;  /* 0x00030e00ff007b82 */ /* 0x002e220000000800 */
[----:B--2---:R-:W-:-:S13]  /*97d0*/  ISETP.NE.AND P0, PT, R2, RZ, PT ;  /* 0x000000ff0200720c */ /* 0x004fda0003f05270 */
[----:B------:R-:W-:Y:S01]  /*97e0*/  @P0 LOP3.LUT R26, R26, 0x20, RZ, 0xfc, !PT ;  /* 0x000000201a1a0812 */ /* 0x000fe200078efcff */
[----:B------:R-:W-:Y:S06]  /*97f0*/  @P0 BAR.ARV 0x4, 0x200 ;  /* 0x0108000000000b1d */ /* 0x000fec0000002000 */
[----:B0-----:R-:W-:-:S13]  /*9800*/  ISETP.LE.AND P0, PT, R0, UR5, PT ;  /* 0x0000000500007c0c */ /* 0x001fda000bf03270 */
[----:B------:R-:W-:Y:S05]  /*9810*/  @P0 BRA `(.L_x_2159) ;  /* 0x0000004000800947 */ /* 0x000fea0003800000 */
[----:B------:R-:W0:Y:S01]  /*9820*/  S2R R7, SR_TID.X ;  /* 0x0000000000077919 */ /* 0x000e220000002100 */
[----:B------:R-:W1:Y:S01]  /*9830*/  S2UR UR7, SR_CgaCtaId ;  /* 0x00000000000779c3 */ /* 0x000e620000008800 */
[----:B------:R-:W-:Y:S01]  /*9840*/  ULDC.64 UR36, c[0x0][0x2f0] ;  /* 0x0000bc0000247ab9 */ /* 0x000fe20000000a00 */
[----:B------:R-:W-:Y:S01]  /*9850*/  UMOV UR6, 0x400 ;  /* 0x0000040000067882 */ /* 0x000fe20000000000 */
[----:B------:R-:W-:Y:S01]  /*9860*/  ULDC.64 UR8, c[0x0][0x418] ;  /* 0x0001060000087ab9 */ /* 0x000fe20000000a00 */
[----:B------:R-:W-:Y:S01]  /*9870*/  LOP3.LUT R26, R26, 0xfffffffe, RZ, 0xc0, !PT ;  /* 0xfffffffe1a1a7812 */ /* 0x000fe200078ec0ff */
[----:B------:R-:W-:Y:S01]  /*9880*/  UISETP.NE.U32.AND UP0, UPT, UR8, URZ, UPT ;  /* 0x0000003f0800728c */ /* 0x000fe2000bf05070 */
[----:B------:R-:W-:Y:S01]  /*9890*/  IMAD.MOV.U32 R25, RZ, RZ, 0x1 ;  /* 0x00000001ff197424 */ /* 0x000fe200078e00ff */
[----:B------:R-:W-:Y:S01]  /*98a0*/  ULDC UR4, c[0x0][0x424] ;  /* 0x0001090000047ab9 */ /* 0x000fe20000000800 */
[----:B------:R-:W-:Y:S01]  /*98b0*/  ULDC UR8, c[0x0][0x2b8] ;  /* 0x0000ae0000087ab9 */ /* 0x000fe20000000800 */
[----:B------:R-:W-:Y:S01]  /*98c0*/  UISETP.NE.AND.EX UP0, UPT, UR9, URZ, UPT, UP0 ;  /* 0x0000003f0900728c */ /* 0x000fe2000bf05300 */
[----:B------:R-:W-:Y:S01]  /*98d0*/  IMAD.MOV.U32 R22, RZ, RZ, RZ ;  /* 0x000000ffff167224 */ /* 0x000fe200078e00ff */
[----:B------:R-:W-:Y:S01]  /*98e0*/  ULDC UR38, c[0x0][0x288] ;  /* 0x0000a20000267ab9 */ /* 0x000fe20000000800 */
[----:B------:R-:W-:-:S02]  /*98f0*/  ULOP3.LUT UR45, UR39, 0x2, URZ, 0xfc, !UPT ;  /* 0x00000002272d7892 */ /* 0x000fc4000f8efc3f */
[----:B------:R-:W-:Y:S01]  /*9900*/  USEL UR4, UR4, 0x1, UP0 ;  /* 0x0000000104047887 */ /* 0x000fe20008000000 */
[----:B------:R-:W-:-:S03]  /*9910*/  ULDC UR46, c[0x0][0xc] ;  /* 0x00000300002e7ab9 */ /* 0x000fc60000000800 */
[----:B------:R-:W-:-:S04]  /*9920*/  UIMAD UR36, UR4, UR36, URZ ;  /* 0x00000024042472a4 */ /* 0x000fc8000f8e023f */
[----:B------:R-:W-:Y:S02]  /*9930*/  UIADD3 UR4, UR36, 0x7f, URZ ;  /* 0x0000007f24047890 */ /* 0x000fe4000fffe03f */
[----:B-1----:R-:W-:-:S06]  /*9940*/  ULEA UR6, UR7, UR6, 0x18 ;  /* 0x0000000607067291 */ /* 0x002fcc000f8ec03f */
[----:B------:R-:W-:Y:S01]  /*9950*/  IMAD.U32 R16, RZ, RZ, UR6 ;  /* 0x00000006ff107e24 */ /* 0x000fe2000f8e00ff */
[C---:B0-----:R-:W-:Y:S01]  /*9960*/  LOP3.LUT R6, R7.reuse, 0x7f, RZ, 0xc0, !PT ;  /* 0x0000007f07067812 */ /* 0x041fe200078ec0ff */
[----:B------:R-:W-:-:S05]  /*9970*/  IMAD.SHL.U32 R0, R7, 0x8, RZ ;  /* 0x0000000807007824 */ /* 0x000fca00078e00ff */
[C---:B------:R-:W-:Y:S02]  /*9980*/  LOP3.LUT R2, R0.reuse, 0x1f8, RZ, 0xc0, !PT ;  /* 0x000001f800027812 */ /* 0x040fe400078ec0ff */
[----:B------:R-:W-:Y:S02]  /*9990*/  LOP3.LUT R5, R0, 0x38, RZ, 0xc0, !PT ;  /* 0x0000003800057812 */ /* 0x000fe400078ec0ff */
[----:B------:R-:W-:Y:S01]  /*99a0*/  LOP3.LUT R3, R2, 0x38, R7, 0x78, !PT ;  /* 0x0000003802037812 */ /* 0x000fe200078e7807 */
[----:B------:R-:W-:Y:S01]  /*99b0*/  IMAD.U32 R2, RZ, RZ, UR5 ;  /* 0x00000005ff027e24 */ /* 0x000fe2000f8e00ff */
[----:B------:R-:W-:Y:S01]  /*99c0*/  ISETP.GE.AND P1, PT, R5, UR37, PT ;  /* 0x0000002505007c0c */ /* 0x000fe2000bf26270 */
[----:B------:R-:W-:Y:S01]  /*99d0*/  USHF.R.S32.HI UR5, URZ, 0x1f, UR4 ;  /* 0x0000001f3f057899 */ /* 0x000fe20008011404 */
[----:B------:R-:W-:Y:S01]  /*99e0*/  LOP3.LUT R4, R3, 0x200, R0, 0xf8, !PT ;  /* 0x0000020003047812 */ /* 0x000fe200078ef800 */
[----:B------:R-:W-:Y:S01]  /*99f0*/  IMAD.SHL.U32 R0, R7, 0x10, RZ ;  /* 0x0000001007007824 */ /* 0x000fe200078e00ff */
[----:B------:R0:W-:Y:S01]  /*9a00*/  STL [R1+0xc], R2 ;  /* 0x00000c0201007387 */ /* 0x0001e20000100800 */
[----:B------:R-:W-:Y:S01]  /*9a10*/  ISETP.GE.AND P0, PT, R5, UR37, PT ;  /* 0x0000002505007c0c */ /* 0x000fe2000bf06270 */
[----:B------:R-:W-:-:S02]  /*9a20*/  ULEA.HI UR5, UR5, UR4, URZ, 0x7 ;  /* 0x0000000405057291 */ /* 0x000fc4000f8f383f */
[----:B------:R-:W-:Y:S01]  /*9a30*/  LOP3.LUT R0, R0, 0x70, RZ, 0xc0, !PT ;  /* 0x0000007000007812 */ /* 0x000fe200078ec0ff */
[----:B------:R1:W-:Y:S01]  /*9a40*/  STL [R1+0x10], RZ ;  /* 0x000010ff01007387 */ /* 0x0003e20000100800 */
[----:B------:R-:W-:Y:S01]  /*9a50*/  ULDC UR37, c[0x0][0x448] ;  /* 0x0001120000257ab9 */ /* 0x000fe20000000800 */
[----:B------:R-:W-:Y:S02]  /*9a60*/  USHF.R.S32.HI UR40, URZ, 0x7, UR5 ;  /* 0x000000073f287899 */ /* 0x000fe40008011405 */
[----:B------:R-:W-:Y:S01]  /*9a70*/  @P1 LOP3.LUT R26, R26, 0x1, RZ, 0xfc, !PT ;  /* 0x000000011a1a1812 */ /* 0x000fe200078efcff */
[----:B------:R-:W-:Y:S01]  /*9a80*/  UIMAD UR37, UR37, UR38, URZ ;  /* 0x00000026252572a4 */ /* 0x000fe2000f8e023f */
[----:B0-----:R-:W-:Y:S01]  /*9a90*/  SHF.R.U32.HI R2, RZ, 0x3, R6 ;  /* 0x00000003ff027819 */ /* 0x001fe20000011606 */
[----:B------:R-:W-:Y:S01]  /*9aa0*/  UIADD3 UR38, UR36, 0x80, -UR38 ;  /* 0x0000008024267890 */ /* 0x000fe2000fffe826 */
        /* <DEDUP_REMOVED lines=8> */
.L_x_2208:
        /* <DEDUP_REMOVED lines=23> */
.L_x_2160:
[----:B------:R-:W-:Y:S01]  /*9ca0*/  ULDC UR8, c[0x0][0xc54] ;  /* 0x0003150000087ab9 */ /* 0x000fe20000000800 */
[----:B------:R-:W-:Y:S01]  /*9cb0*/  UMOV UR6, UR7 ;  /* 0x0000000700067c82 */ /* 0x000fe20008000000 */
[----:B------:R-:W-:-:S11]  /*9cc0*/  UISETP.NE.AND UP0, UPT, UR8, 0x1, UPT ;  /* 0x000000010800788c */ /* 0x000fd6000bf05270 */
[----:B------:R-:W-:Y:S02]  /*9cd0*/  @UP0 ULDC.64 UR10, c[0x0][0xc58] ;  /* 0x00031600000a0ab9 */ /* 0x000fe40000000a00 */
[----:B------:R-:W-:-:S04]  /*9ce0*/  UIMAD.WIDE.U32 UR4, UR7, UR10, URZ ;  /* 0x0000000a070472a5 */ /* 0x000fc8000f8e003f */
[----:B------:R-:W-:-:S04]  /*9cf0*/  @UP0 USHF.R.U32.HI UR6, URZ, UR11, UR5 ;  /* 0x0000000b3f060299 */ /* 0x000fc80008011605 */
[----:B------:R-:W-:-:S12]  /*9d00*/  UIMAD UR4, UR6, UR8, URZ ;  /* 0x00000008060472a4 */ /* 0x000fd8000f8e023f */
.L_x_2161:
        /* <DEDUP_REMOVED lines=23> */
[----:B------:R-:W-:Y:S01]  /*9e80*/  UISETP.NE.AND UP2, UPT, UR5, 0x1, UPT ;  /* 0x000000010500788c */ /* 0x000fe2000bf45270 */
[----:B------:R-:W-:Y:S01]  /*9e90*/  BSSY B7, `(.L_x_2162) ;  /* 0x000039c000077945 */ /* 0x000fe20003800000 */
[----:B------:R-:W-:Y:S02]  /*9ea0*/  UIADD3 UR43, UR43, UR4, URZ ;  /* 0x000000042b2b7290 */ /* 0x000fe4000fffe03f */
[----:B------:R-:W-:Y:S02]  /*9eb0*/  UP2UR UR47, UPR, URZ, 0x4 ;  /* 0x000000043f2f7883 */ /* 0x000fe40008000000 */
[----:B------:R-:W-:-:S04]  /*9ec0*/  UIMAD UR6, UR43, 0xc0, URZ ;  /* 0x000000c02b0678a4 */ /* 0x000fc8000f8e023f */
[----:B------:R-:W-:Y:S01]  /*9ed0*/  UIADD3 UR6, UR6, 0xbf, URZ ;  /* 0x000000bf06067890 */ /* 0x000fe2000fffe03f */
[----:B------:R-:W-:Y:S01]  /*9ee0*/  @UP2 ULDC UR4, c[0x0][0x44c] ;  /* 0x0001130000042ab9 */ /* 0x000fe20000000800 */
[----:B------:R-:W-:Y:S02]  /*9ef0*/  @UP2 ULDC UR7, c[0x0][0x450] ;  /* 0x0001140000072ab9 */ /* 0x000fe40000000800 */
[----:B------:R-:W-:-:S04]  /*9f00*/  UIMAD.WIDE.U32 UR4, UR6, UR4, URZ ;  /* 0x00000004060472a5 */ /* 0x000fc8000f8e003f */
[----:B------:R-:W-:-:S04]  /*9f10*/  @UP2 USHF.R.U32.HI UR6, URZ, UR7, UR5 ;  /* 0x000000073f062299 */ /* 0x000fc80008011605 */
[----:B------:R-:W-:-:S04]  /*9f20*/  UIADD3 UR6, UR38, UR6, URZ ;  /* 0x0000000626067290 */ /* 0x000fc8000fffe03f */
[----:B------:R-:W-:-:S04]  /*9f30*/  USHF.R.S32.HI UR4, URZ, 0x1f, UR6 ;  /* 0x0000001f3f047899 */ /* 0x000fc80008011406 */
[----:B------:R-:W-:-:S04]  /*9f40*/  ULEA.HI UR4, UR4, UR6, URZ, 0x7 ;  /* 0x0000000604047291 */ /* 0x000fc8000f8f383f */
[----:B------:R-:W-:-:S04]  /*9f50*/  USHF.R.S32.HI UR4, URZ, 0x7, UR4 ;  /* 0x000000073f047899 */ /* 0x000fc80008011404 */
[----:B------:R-:W-:-:S04]  /*9f60*/  UISETP.LT.AND UP0, UPT, UR40, UR4, UPT ;  /* 0x000000042800728c */ /* 0x000fc8000bf01270 */
[----:B------:R-:W-:-:S06]  /*9f70*/  USEL UR44, UR40, UR4, UP0 ;  /* 0x00000004282c7287 */ /* 0x000fcc0008000000 */
[----:B------:R-:W-:Y:S01]  /*9f80*/  ISETP.LT.AND P0, PT, RZ, UR44, PT ;  /* 0x0000002cff007c0c */ /* 0x000fe2000bf01270 */
[----:B--2---:R0:W-:-:S12]  /*9f90*/  STL [R1+0x4], R18 ;  /* 0x0000041201007387 */ /* 0x0041d80000100800 */
        /* <DEDUP_REMOVED lines=19> */
.L_x_2163:
[----:B------:R-:W-:Y:S01]  /*a0d0*/  IADD3 R0, R16, 0xe400, RZ ;  /* 0x0000e40010007810 */ /* 0x000fe20007ffe0ff */
[----:B------:R-:W-:Y:S03]  /*a0e0*/  BSSY B6, `(.L_x_2165) ;  /* 0x0000013000067945 */ /* 0x000fe60003800000 */
        /* <DEDUP_REMOVED lines=18> */
.L_x_2166:
[----:B------:R-:W-:Y:S05]  /*a210*/  BSYNC B6 ;  /* 0x0000000000067941 */ /* 0x000fea0003800000 */
.L_x_2165:
        /* <DEDUP_REMOVED lines=20> */
.L_x_2169:
        /* <DEDUP_REMOVED lines=15> */
.L_x_2168:
[----:B------:R-:W-:Y:S05]  /*a450*/  BSYNC B6 ;  /* 0x0000000000067941 */ /* 0x000fea0003800000 */
.L_x_2167:
        /* <DEDUP_REMOVED lines=15> */
.L_x_2224:
        /* <DEDUP_REMOVED lines=23> */
[----:B------:R-:W3:Y:S01]  /*a6c0*/  @!P0 LDC.64 R4, c[0x0][0x428] ;  /* 0x00010a00ff048b82 */ /* 0x000ee20000000a00 */
[--C-:B------:R-:W-:Y:S01]  /*a6d0*/  @!P0 SHF.R.S32.HI R3, RZ, 0x1f, R7.reuse ;  /* 0x0000001fff038819 */ /* 0x100fe20000011407 */
[----:B------:R-:W-:Y:S02]  /*a6e0*/  IMAD R19, R19, R2, UR41 ;  /* 0x0000002913137e24 */ /* 0x000fe4000f8e0202 */
        /* <DEDUP_REMOVED lines=20> */
.L_x_2171:
        /* <DEDUP_REMOVED lines=25> */
.L_x_2225:
[----:B------:R-:W-:Y:S05]  /*a9c0*/  BSYNC B0 ;  /* 0x0000000000007941 */ /* 0x000fea0003800000 */
.L_x_2172:
        /* <DEDUP_REMOVED lines=49> */
[----:B0-----:R-:W-:-:S04]  /*ace0*/  @P1 LEA R3, P0, R9, R3, 0x1 ;  /* 0x0000000309031211 */ /* 0x001fc800078008ff */
[----:B-1----:R-:W-:-:S04]  /*acf0*/  @P1 IADD3.X R2, RZ, R2, RZ, P0, !PT ;  /* 0x00000002ff021210 */ /* 0x002fc800007fe4ff */
        /* <DEDUP_REMOVED lines=55> */
.L_x_2243:
        /* <DEDUP_REMOVED lines=10> */
.L_x_2175:
        /* <DEDUP_REMOVED lines=11> */
.L_x_2176:
        /* <DEDUP_REMOVED lines=23> */
.L_x_2178:
[----:B------:R-:W-:Y:S05]  /*b330*/  BSYNC B6 ;  /* 0x0000000000067941 */ /* 0x000fea0003800000 */
.L_x_2177:
[----:B------:R0:W5:Y:S01]  /*b340*/  LDL R9, [R1+0x8] ;  /* 0x0000080001097983 */ /* 0x0001620000100800 */
[----:B------:R-:W-:Y:S01]  /*b350*/  UISETP.NE.AND UP0, UPT, UR47, URZ, UPT ;  /* 0x0000003f2f00728c */ /* 0x000fe2000bf05270 */
[----:B------:R-:W-:Y:S01]  /*b360*/  R2UR UR7, R28 ;  /* 0x000000001c0772ca */ /* 0x000fe200000e0000 */
[----:B------:R-:W-:Y:S01]  /*b370*/  IMAD.U32 R6, RZ, RZ, UR43 ;  /* 0x0000002bff067e24 */ /* 0x000fe2000f8e00ff */
[----:B------:R-:W1:Y:S01]  /*b380*/  S2R R20, SR_TID.X ;  /* 0x0000000000147919 */ /* 0x000e620000002100 */
[C---:B------:R-:W-:Y:S01]  /*b390*/  R2UR UR10, R19.reuse ;  /* 0x00000000130a72ca */ /* 0x040fe200000e0000 */
[----:B------:R-:W-:Y:S01]  /*b3a0*/  ULDC.64 UR8, c[0x0][0x2d8] ;  /* 0x0000b60000087ab9 */ /* 0x000fe20000000a00 */
[----:B------:R-:W-:Y:S01]  /*b3b0*/  PLOP3.LUT P0, PT, PT, PT, UP0, 0x80, 0x0 ;  /* 0x000000000000781c */ /* 0x000fe20003f0f008 */
[----:B------:R-:W2:Y:S01]  /*b3c0*/  S2R R2, SR_TID.X ;  /* 0x0000000000027919 */ /* 0x000ea20000002100 */
[----:B------:R-:W-:Y:S01]  /*b3d0*/  R2UR UR4, R19 ;  /* 0x00000000130472ca */ /* 0x000fe200000e0000 */
        /* <DEDUP_REMOVED lines=11> */
[----:B------:R-:W-:-:S04]  /*b490*/  IMAD R6, R6, 0xc0, R2 ;  /* 0x000000c006067824 */ /* 0x000fc800078e0202 */
        /* <DEDUP_REMOVED lines=60> */
[----:B------:R-:W-:-:S03]  /*b860*/  IMAD.U32 R6, RZ, RZ, UR43 ;  /* 0x0000002bff067e24 */ /* 0x000fc6000f8e00ff */
[----:B------:R-:W1:Y:S01]  /*b870*/  SHFL.IDX PT, R2, R4, RZ, 0x181f ;  /* 0x00181fff04027589 */ /* 0x000e6200000e0000 */
[----:B------:R-:W-:-:S03]  /*b880*/  IMAD R6, R6, 0xc0, R8 ;  /* 0x000000c006067824 */ /* 0x000fc600078e0208 */
[----:B------:R-:W-:Y:S01]  /*b890*/  SHFL.IDX PT, R14, R5, RZ, 0x181f ;  /* 0x00181fff050e7589 */ /* 0x000fe200000e0000 */
[C---:B------:R-:W-:Y:S01]  /*b8a0*/  VIADD R8, R6.reuse, 0x80 ;  /* 0x0000008006087836 */ /* 0x040fe20000000000 */
[----:B------:R-:W-:-:S13]  /*b8b0*/  ISETP.GE.AND P1, PT, R6, UR37, PT ;  /* 0x0000002506007c0c */ /* 0x000fda000bf26270 */
        /* <DEDUP_REMOVED lines=89> */
[----:B------:R-:W-:-:S04]  /*be50*/  IADD3 R3, R6, 0xa0, RZ ;  /* 0x000000a006037810 */ /* 0x000fc80007ffe0ff */
[----:B------:R-:W-:-:S13]  /*be60*/  ISETP.GE.AND P1, PT, R3, UR37, PT ;  /* 0x0000002503007c0c */ /* 0x000fda000bf26270 */
[----:B0-----:R-:W-:-:S05]  /*be70*/  @!P1 LEA R2, P0, R10, R2, 0x1 ;  /* 0x000000020a029211 */ /* 0x001fca00078008ff */
[----:B------:R-:W-:-:S05]  /*be80*/  @!P1 IMAD.X R3, RZ, RZ, R0, P0 ;  /* 0x000000ffff039224 */ /* 0x000fca00000e0600 */
[----:B------:R0:W-:Y:S03]  /*be90*/  @!P1 LDGSTS.E.BYPASS.LTC128B.128 [R9+0xd400], desc[UR50][R2.64], !P5 ;  /* 0x0d40000002099fae */ /* 0x0001e6000e901d72 */
.L_x_2268:
        /* <DEDUP_REMOVED lines=10> */
.L_x_2180:
        /* <DEDUP_REMOVED lines=18> */
.L_x_2269:
[----:B------:R-:W-:Y:S05]  /*c060*/  BSYNC B0 ;  /* 0x0000000000007941 */ /* 0x000fea0003800000 */
.L_x_2181:
[----:B------:R-:W-:-:S06]  /*c070*/  UISETP.GE.AND UP0, UPT, UR44, 0x2, UPT ;  /* 0x000000022c00788c */ /* 0x000fcc000bf06270 */
[----:B------:R-:W-:-:S13]  /*c080*/  PLOP3.LUT P0, PT, PT, PT, UP0, 0x80, 0x0 ;  /* 0x000000000000781c */ /* 0x000fda0003f0f008 */
[----:B------:R-:W-:Y:S05]  /*c090*/  @!P0 BRA `(.L_x_2183) ;  /* 0x0000001000108947 */ /* 0x000fea0003800000 */
[----:B------:R-:W-:Y:S01]  /*c0a0*/  UIADD3 UR4, UR44, -0x2, URZ ;  /* 0xfffffffe2c047890 */ /* 0x000fe2000fffe03f */
[----:B------:R-:W-:Y:S01]  /*c0b0*/  BSSY B0, `(.L_x_2183) ;  /* 0x0000102000007945 */ /* 0x000fe20003800000 */
[----:B------:R-:W-:Y:S02]  /*c0c0*/  IMAD.MOV.U32 R20, RZ, RZ, R25 ;  /* 0x000000ffff147224 */ /* 0x000fe400078e0019 */
[----:B------:R-:W-:Y:S02]  /*c0d0*/  IMAD.MOV.U32 R6, RZ, RZ, R22 ;  /* 0x000000ffff067224 */ /* 0x000fe400078e0016 */
[----:B------:R-:W-:Y:S02]  /*c0e0*/  IMAD.MOV.U32 R27, RZ, RZ, R23 ;  /* 0x000000ffff1b7224 */ /* 0x000fe400078e0017 */
[----:B------:R-:W-:-:S07]  /*c0f0*/  IMAD.U32 R7, RZ, RZ, UR4 ;  /* 0x00000004ff077e24 */ /* 0x000fce000f8e00ff */
.L_x_2196:
        /* <DEDUP_REMOVED lines=41> */
.L_x_2184:
[----:B------:R-:W-:Y:S01]  /*c390*/  IMAD R5, R22, 0x8, R16 ;  /* 0x0000000816057824 */ /* 0x000fe200078e0210 */
[----:B------:R-:W-:Y:S01]  /*c3a0*/  SHF.L.U32 R2, R25, 0x1f, RZ ;  /* 0x0000001f19027819 */ /* 0x000fe200000006ff */
[----:B------:R-:W-:Y:S03]  /*c3b0*/  BSSY B1, `(.L_x_2185) ;  /* 0x0000003000017945 */ /* 0x000fe60003800000 */
[----:B------:R-:W0:Y:S02]  /*c3c0*/  SYNCS.PHASECHK.TRANS64.TRYWAIT P0, [R5+URZ+0x16840], R2 ;  /* 0x01684002050075a7 */ /* 0x000e24000800017f */
[----:B0-----:R-:W-:Y:S05]  /*c3d0*/  @!P0 BRA `(.L_x_2186) ;  /* 0x0000003400e88947 */ /* 0x001fea0003800000 */
.L_x_2270:
[----:B------:R-:W-:Y:S05]  /*c3e0*/  BSYNC B1 ;  /* 0x0000000000017941 */ /* 0x000fea0003800000 */
.L_x_2185:
        /* <DEDUP_REMOVED lines=72> */
.L_x_2288:
        /* <DEDUP_REMOVED lines=8> */
.L_x_2188:
        /* <DEDUP_REMOVED lines=11> */
.L_x_2189:
[----:B------:R1:W-:Y:S01]  /*c9a0*/  SYNCS.ARRIVE.TRANS64.A1T0 RZ, [R5+URZ+0x16830], RZ ;  /* 0x016830ff05ff79a7 */ /* 0x0003e2000810003f */
[----:B------:R-:W-:Y:S05]  /*c9b0*/  @!P2 BRA `(.L_x_2190) ;  /* 0x000000000004a947 */ /* 0x000fea0003800000 */
[----:B------:R-:W-:Y:S01]  /*c9c0*/  BPT.TRAP 0x1 ;  /* 0x000000040000795c */ /* 0x000fe20000300000 */
.L_x_2190:
[----:B------:R-:W-:Y:S01]  /*c9d0*/  SHF.L.U32 R2, R20, 0x1f, RZ ;  /* 0x0000001f14027819 */ /* 0x000fe200000006ff */
[----:B-1----:R-:W-:Y:S01]  /*c9e0*/  IMAD R5, R6, 0x8, R16 ;  /* 0x0000000806057824 */ /* 0x002fe200078e0210 */
[----:B------:R-:W-:Y:S03]  /*c9f0*/  BSSY B1, `(.L_x_2191) ;  /* 0x0000003000017945 */ /* 0x000fe60003800000 */
[----:B------:R-:W1:Y:S02]  /*ca00*/  SYNCS.PHASECHK.TRANS64.TRYWAIT P0, [R5+URZ+0x16860], R2 ;  /* 0x01686002050075a7 */ /* 0x000e64000800017f */
[----:B-1----:R-:W-:Y:S05]  /*ca10*/  @!P0 BRA `(.L_x_2192) ;  /* 0x0000003800a88947 */ /* 0x002fea0003800000 */
.L_x_2289:
[----:B------:R-:W-:Y:S05]  /*ca20*/  BSYNC B1 ;  /* 0x0000000000017941 */ /* 0x000fea0003800000 */
.L_x_2191:
        /* <DEDUP_REMOVED lines=61> */
.L_x_2307:
        /* <DEDUP_REMOVED lines=11> */
[----:B------:R-:W-:-:S03]  /*ceb0*/  ULDC.64 UR4, c[0x0][0x338] ;  /* 0x0000ce0000047ab9 */ /* 0x000fc60000000a00 */
[----:B------:R-:W-:Y:S02]  /*cec0*/  IMAD.IADD R3, R3, 0x1, R21 ;  /* 0x0000000103037824 */ /* 0x000fe400078e0215 */
[----:B------:R-:W-:Y:S02]  /*ced0*/  IMAD R7, R24, UR4, RZ ;  /* 0x0000000418077c24 */ /* 0x000fe4000f8e02ff */
[----:B------:R-:W-:-:S04]  /*cee0*/  IMAD.WIDE.U32 R2, R4, UR4, R2 ;  /* 0x0000000404027c25 */ /* 0x000fc8000f8e0002 */
[----:B------:R-:W-:Y:S01]  /*cef0*/  IMAD R7, R4, UR5, R7 ;  /* 0x0000000504077c24 */ /* 0x000fe2000f8e0207 */
[----:B------:R-:W-:Y:S01]  /*cf00*/  ULDC.64 UR4, c[0x0][0x330] ;  /* 0x0000cc0000047ab9 */ /* 0x000fe20000000a00 */
[----:B------:R-:W-:Y:S01]  /*cf10*/  NOP ;  /* 0x0000000000007918 */ /* 0x000fe20000000000 */
[----:B------:R-:W-:Y:S02]  /*cf20*/  IMAD R0, R28, UR4, RZ ;  /* 0x000000041c007c24 */ /* 0x000fe4000f8e02ff */
[----:B------:R-:W-:Y:S02]  /*cf30*/  IMAD.IADD R3, R3, 0x1, R7 ;  /* 0x0000000103037824 */ /* 0x000fe400078e0207 */
[C---:B------:R-:W-:Y:S02]  /*cf40*/  IMAD R7, R19.reuse, UR5, R0 ;  /* 0x0000000513077c24 */ /* 0x040fe4000f8e0200 */
[----:B------:R-:W-:Y:S01]  /*cf50*/  IMAD.WIDE.U32 R2, R19, UR4, R2 ;  /* 0x0000000413027c25 */ /* 0x000fe2000f8e0002 */
[----:B------:R-:W-:-:S03]  /*cf60*/  ULDC.64 UR4, c[0x0][0x318] ;  /* 0x0000c60000047ab9 */ /* 0x000fc60000000a00 */
[----:B------:R-:W-:Y:S01]  /*cf70*/  IMAD.IADD R3, R7, 0x1, R3 ;  /* 0x0000000107037824 */ /* 0x000fe200078e0203 */
[----:B0-----:R-:W-:-:S04]  /*cf80*/  LEA R17, P0, R2, UR4, 0x1 ;  /* 0x0000000402117c11 */ /* 0x001fc8000f8008ff */
[----:B------:R-:W-:Y:S02]  /*cf90*/  LEA.HI.X R18, R2, UR5, R3, 0x1, P0 ;  /* 0x0000000502127c11 */ /* 0x000fe400080f0c03 */
[----:B------:R-:W-:-:S13]  /*cfa0*/  PLOP3.LUT P0, PT, PT, PT, PT, 0x80, 0x0 ;  /* 0x000000000000781c */ /* 0x000fda0003f0f070 */
.L_x_2194:
        /* <DEDUP_REMOVED lines=11> */
.L_x_2195:
[C---:B------:R-:W-:Y:S01]  /*d060*/  ISETP.GT.AND P0, PT, R23.reuse, RZ, PT ;  /* 0x000000ff1700720c */ /* 0x040fe20003f04270 */
[----:B------:R1:W-:Y:S01]  /*d070*/  SYNCS.ARRIVE.TRANS64.A1T0 RZ, [R5+URZ+0x16850], RZ ;  /* 0x016850ff05ff79a7 */ /* 0x0003e2000810003f */
[----:B------:R-:W-:Y:S01]  /*d080*/  VIADD R7, R23, 0xffffffff ;  /* 0xffffffff17077836 */ /* 0x000fe20000000000 */
[----:B------:R-:W-:Y:S01]  /*d090*/  MOV R6, R22 ;  /* 0x0000001600067202 */ /* 0x000fe20000000f00 */
[----:B------:R-:W-:Y:S02]  /*d0a0*/  IMAD.MOV.U32 R20, RZ, RZ, R25 ;  /* 0x000000ffff147224 */ /* 0x000fe400078e0019 */
[----:B------:R-:W-:-:S07]  /*d0b0*/  IMAD.MOV.U32 R27, RZ, RZ, R23 ;  /* 0x000000ffff1b7224 */ /* 0x000fce00078e0017 */
[----:B-1----:R-:W-:Y:S05]  /*d0c0*/  @P0 BRA `(.L_x_2196) ;  /* 0xfffffff0000c0947 */ /* 0x002fea000383ffff */
[----:B------:R-:W-:Y:S05]  /*d0d0*/  BSYNC B0 ;  /* 0x0000000000007941 */ /* 0x000fea0003800000 */
.L_x_2183:
        /* <DEDUP_REMOVED lines=18> */
.L_x_2198:
[----:B------:R-:W-:Y:S05]  /*d200*/  BSYNC B0 ;  /* 0x0000000000007941 */ /* 0x000fea0003800000 */
.L_x_2197:
[----:B-1----:R-:W-:-:S05]  /*d210*/  IMAD.U32 R0, RZ, RZ, UR45 ;  /* 0x0000002dff007e24 */ /* 0x002fca000f8e00ff */
[----:B------:R-:W-:-:S13]  /*d220*/  ISETP.NE.AND P0, PT, R0, 0x3, PT ;  /* 0x000000030000780c */ /* 0x000fda0003f05270 */
[----:B------:R-:W-:Y:S05]  /*d230*/  @!P0 BRA `(.L_x_2199) ;  /* 0x0000000000048947 */ /* 0x000fea0003800000 */
[----:B------:R-:W-:Y:S01]  /*d240*/  BPT.TRAP 0x1 ;  /* 0x000000040000795c */ /* 0x000fe20000300000 */
.L_x_2199:
[----:B------:R-:W-:Y:S01]  /*d250*/  IMAD R4, R22, 0x8, R16 ;  /* 0x0000000816047824 */ /* 0x000fe200078e0210 */
[----:B0-----:R-:W-:Y:S01]  /*d260*/  SHF.L.U32 R3, R25, 0x1f, RZ ;  /* 0x0000001f19037819 */ /* 0x001fe200000006ff */
[----:B------:R-:W-:Y:S03]  /*d270*/  BSSY B0, `(.L_x_2200) ;  /* 0x0000003000007945 */ /* 0x000fe60003800000 */
[----:B------:R-:W0:Y:S02]  /*d280*/  SYNCS.PHASECHK.TRANS64.TRYWAIT P0, [R4+URZ+0x16860], R3 ;  /* 0x01686003040075a7 */ /* 0x000e24000800017f */
[----:B0-----:R-:W-:Y:S05]  /*d290*/  @!P0 BRA `(.L_x_2201) ;  /* 0x0000003800e48947 */ /* 0x001fea0003800000 */
.L_x_2308:
[----:B------:R-:W-:Y:S05]  /*d2a0*/  BSYNC B0 ;  /* 0x0000000000007941 */ /* 0x000fea0003800000 */
.L_x_2200:
        /* <DEDUP_REMOVED lines=64> */
.L_x_2326:
        /* <DEDUP_REMOVED lines=9> */
.L_x_2203:
        /* <DEDUP_REMOVED lines=11> */
.L_x_2204:
[----:B------:R0:W-:Y:S01]  /*d7f0*/  SYNCS.ARRIVE.TRANS64.A1T0 RZ, [R4+URZ+0x16850], RZ ;  /* 0x016850ff04ff79a7 */ /* 0x0001e2000810003f */
[----:B------:R-:W-:-:S05]  /*d800*/  VIADD R22, R22, 0x1 ;  /* 0x0000000116167836 */ /* 0x000fca0000000000 */
[----:B------:R-:W-:-:S04]  /*d810*/  ISETP.NE.AND P0, PT, R22, 0x2, PT ;  /* 0x000000021600780c */ /* 0x000fc80003f05270 */
[----:B------:R-:W-:Y:S02]  /*d820*/  SEL R0, RZ, 0x1, P0 ;  /* 0x00000001ff007807 */ /* 0x000fe40000000000 */
[----:B------:R-:W-:Y:S02]  /*d830*/  SEL R22, R22, RZ, P0 ;  /* 0x000000ff16167207 */ /* 0x000fe40000000000 */
[----:B0-----:R-:W-:-:S07]  /*d840*/  LOP3.LUT R25, R25, R0, RZ, 0x3c, !PT ;  /* 0x0000000019197212 */ /* 0x001fce00078e3cff */
.L_x_2164:
[----:B------:R-:W-:Y:S05]  /*d850*/  BSYNC B7 ;  /* 0x0000000000077941 */ /* 0x000fea0003800000 */
.L_x_2162:
        /* <DEDUP_REMOVED lines=13> */
.L_x_2205:
[----:B------:R-:W-:-:S03]  /*d930*/  UMOV UR4, 0xffffffff ;  /* 0xffffffff00047882 */ /* 0x000fc60000000000 */
[----:B------:R-:W-:Y:S05]  /*d940*/  BRA.DIV UR4, `(.L_x_2207) ;  /* 0x0000003e04907947 */ /* 0x000fea000b800000 */
[----:B-----5:R2:W3:Y:S02]  /*d950*/  SHFL.IDX PT, R14, R2, RZ, 0x1f ;  /* 0x00001fff020e7589 */ /* 0x0204e400000e0000 */
.L_x_2329:
        /* <DEDUP_REMOVED lines=8> */
.L_x_2206:
[----:B-1----:R-:W4:Y:S01]  /*d9e0*/  LDL R0, [R1+0xc] ;  /* 0x00000c0001007983 */ /* 0x002f220000100800 */
[----:B------:R-:W-:Y:S02]  /*d9f0*/  ULDC UR4, c[0x0][0xc38] ;  /* 0x00030e0000047ab9 */ /* 0x000fe40000000800 */
[----:B----4-:R-:W-:-:S13]  /*da00*/  ISETP.GE.AND P0, PT, R0, UR4, PT ;  /* 0x0000000400007c0c */ /* 0x010fda000bf06270 */
[----:B------:R-:W-:Y:S05]  /*da10*/  @!P0 BRA `(.L_x_2208) ;  /* 0xffffffc000448947 */ /* 0x000fea000383ffff */
.L_x_2159:
[----:B------:R-:W4:Y:S01]  /*da20*/  LDL.LU R0, [R1+0x10] ;  /* 0x0000100001007983 */ /* 0x000f220000300800 */
[----:B------:R-:W-:Y:S01]  /*da30*/  BSSY B0, `(.L_x_2209) ;  /* 0x000000b000007945 */ /* 0x000fe20003800000 */
[----:B------:R-:W1:Y:S01]  /*da40*/  S2R R5, SR_CgaCtaId ;  /* 0x0000000000057919 */ /* 0x000e620000008800 */
[----:B----4-:R-:W-:-:S05]  /*da50*/  VIADD R0, R0, 0x1 ;  /* 0x0000000100007836 */ /* 0x010fca0000000000 */
[----:B--23--:R-:W-:-:S04]  /*da60*/  LEA.HI R2, R0, R0, RZ, 0x1 ;  /* 0x0000000000027211 */ /* 0x00cfc800078f08ff */
[----:B------:R-:W-:Y:S02]  /*da70*/  LOP3.LUT R3, R2, 0xfffffffe, RZ, 0xc0, !PT ;  /* 0xfffffffe02037812 */ /* 0x000fe400078ec0ff */
[----:B------:R-:W-:-:S03]  /*da80*/  MOV R2, 0x400 ;  /* 0x0000040000027802 */ /* 0x000fc60000000f00 */
[----:B------:R-:W-:Y:S01]  /*da90*/  IMAD.IADD R0, R0, 0x1, -R3 ;  /* 0x0000000100007824 */ /* 0x000fe200078e0a03 */
[----:B-1----:R-:W-:-:S04]  /*daa0*/  LEA R5, R5, R2, 0x18 ;  /* 0x0000000205057211 */ /* 0x002fc800078ec0ff */
[----:B------:R-:W-:-:S04]  /*dab0*/  SHF.L.U32 R0, R0, 0x1f, RZ ;  /* 0x0000001f00007819 */ /* 0x000fc800000006ff */
[----:B------:R-:W1:Y:S02]  /*dac0*/  SYNCS.PHASECHK.TRANS64.TRYWAIT P0, [R5+URZ+0x16820], R0 ;  /* 0x01682000050075a7 */ /* 0x000e64000800017f */
[----:B-1----:R-:W-:Y:S05]  /*dad0*/  @!P0 BRA `(.L_x_2210) ;  /* 0x0000003c00548947 */ /* 0x002fea0003800000 */
.L_x_2330:
[----:B------:R-:W-:Y:S05]  /*dae0*/  BSYNC B0 ;  /* 0x0000000000007941 */ /* 0x000fea0003800000 */
.L_x_2209:
[----:B------:R-:W-:-:S03]  /*daf0*/  UMOV UR4, 0xffffffff ;  /* 0xffffffff00047882 */ /* 0x000fc60000000000 */
[----:B------:R-:W-:Y:S05]  /*db00*/  BRA.DIV UR4, `(.L_x_2211) ;  /* 0x0000003e045c7947 */ /* 0x000fea000b800000 */
[----:B-1----:R-:W1:Y:S02]  /*db10*/  S2R R0, SR_TID.X ;  /* 0x0000000000007919 */ /* 0x002e640000002100 */
[----:B-1----:R-:W-:-:S04]  /*db20*/  SHF.R.U32.HI R0, RZ, 0x5, R0 ;  /* 0x00000005ff007819 */ /* 0x002fc80000011600 */
[----:B------:R-:W-:-:S05]  /*db30*/  LOP3.LUT R0, R0, 0x3, RZ, 0xc0, !PT ;  /* 0x0000000300007812 */ /* 0x000fca00078ec0ff */
[----:B------:R1:W2:Y:S02]  /*db40*/  SHFL.IDX PT, R14, R0, RZ, 0x1f ;  /* 0x00001fff000e7589 */ /* 0x0002a400000e0000 */
.L_x_2333:
[----:B--2---:R-:W-:Y:S01]  /*db50*/  ISETP.NE.AND P0, PT, R14, RZ, PT ;  /* 0x000000ff0e00720c */ /* 0x004fe20003f05270 */
[----:B------:R-:W-:-:S12]  /*db60*/  BSSY B0, `(.L_x_2212) ;  /* 0x0000024000007945 */ /* 0x000fd80003800000 */
[----:B------:R-:W-:Y:S05]  /*db70*/  @P0 BRA `(.L_x_2213) ;  /* 0x0000000000880947 */ /* 0x000fea0003800000 */
[----:B------:R-:W-:-:S03]  /*db80*/  UMOV UR4, 0xffffffff ;  /* 0xffffffff00047882 */ /* 0x000fc60000000000 */
[----:B------:R-:W-:Y:S05]  /*db90*/  BRA.DIV UR4, `(.L_x_2214) ;  /* 0x0000003e046c7947 */ /* 0x000fea000b800000 */
[----:B------:R-:W-:-:S13]  /*dba0*/  ELECT P6, URZ, PT ;  /* 0x00000000003f782f */ /* 0x000fda00038c0000 */
.L_x_2336:
[----:B------:R-:W-:Y:S05]  /*dbb0*/  @!P6 BRA `(.L_x_2213) ;  /* 0x000000000078e947 */ /* 0x000fea0003800000 */
[----:B------:R-:W-:-:S06]  /*dbc0*/  ULOP3.LUT UR4, UR39, 0x2, URZ, 0xfc, !UPT ;  /* 0x0000000227047892 */ /* 0x000fcc000f8efc3f */
[----:B-1----:R-:W-:-:S05]  /*dbd0*/  IMAD.U32 R0, RZ, RZ, UR4 ;  /* 0x00000004ff007e24 */ /* 0x002fca000f8e00ff */
[----:B------:R-:W-:-:S13]  /*dbe0*/  ISETP.NE.AND P0, PT, R0, 0x3, PT ;  /* 0x000000030000780c */ /* 0x000fda0003f05270 */
[----:B------:R-:W-:Y:S05]  /*dbf0*/  @!P0 BRA `(.L_x_2215) ;  /* 0x0000000000048947 */ /* 0x000fea0003800000 */
[----:B------:R-:W-:Y:S01]  /*dc00*/  BPT.TRAP 0x1 ;  /* 0x000000040000795c */ /* 0x000fe20000300000 */
.L_x_2215:
[C---:B------:R-:W-:Y:S01]  /*dc10*/  IMAD R3, R22.reuse, 0x8, R5 ;  /* 0x0000000816037824 */ /* 0x040fe200078e0205 */
[----:B------:R-:W-:Y:S01]  /*dc20*/  SHF.L.U32 R2, R25, 0x1f, RZ ;  /* 0x0000001f19027819 */ /* 0x000fe200000006ff */
[----:B------:R-:W-:-:S03]  /*dc30*/  VIADD R22, R22, 0x1 ;  /* 0x0000000116167836 */ /* 0x000fc60000000000 */
[----:B------:R-:W1:Y:S02]  /*dc40*/  SYNCS.PHASECHK.TRANS64.TRYWAIT P1, [R3+URZ+0x16840], R2 ;  /* 0x01684002030075a7 */ /* 0x000e64000802017f */
[----:B------:R-:W-:-:S04]  /*dc50*/  ISETP.NE.AND P2, PT, R22, 0x2, PT ;  /* 0x000000021600780c */ /* 0x000fc80003f45270 */
[----:B------:R-:W-:Y:S01]  /*dc60*/  SEL R0, RZ, 0x1, P2 ;  /* 0x00000001ff007807 */ /* 0x000fe20001000000 */
[----:B-1----:R-:W-:Y:S08]  /*dc70*/  @!P1 BRA `(.L_x_2216) ;  /* 0x0000003c00549947 */ /* 0x002ff00003800000 */
.L_x_2337:
[----:B------:R-:W-:Y:S02]  /*dc80*/  SEL R22, R22, RZ, P2 ;  /* 0x000000ff16167207 */ /* 0x000fe40001000000 */
[----:B------:R-:W-:Y:S01]  /*dc90*/  LOP3.LUT R0, R25, R0, RZ, 0x3c, !PT ;  /* 0x0000000019007212 */ /* 0x000fe200078e3cff */
[----:B------:R-:W-:Y:S06]  /*dca0*/  @!P0 BRA `(.L_x_2217) ;  /* 0x0000000000048947 */ /* 0x000fec0003800000 */
[----:B------:R-:W-:Y:S01]  /*dcb0*/  BPT.TRAP 0x1 ;  /* 0x000000040000795c */ /* 0x000fe20000300000 */
.L_x_2217:
[----:B------:R-:W-:Y:S01]  /*dcc0*/  IMAD R5, R22, 0x8, R5 ;  /* 0x0000000816057824 */ /* 0x000fe200078e0205 */
[----:B------:R-:W-:-:S04]  /*dcd0*/  SHF.L.U32 R0, R0, 0x1f, RZ ;  /* 0x0000001f00007819 */ /* 0x000fc800000006ff */
[----:B------:R-:W2:Y:S02]  /*dce0*/  SYNCS.PHASECHK.TRANS64.TRYWAIT P1, [R5+URZ+0x16840], R0 ;  /* 0x01684000050075a7 */ /* 0x000ea4000802017f */
[----:B--2---:R-:W-:Y:S05]  /*dcf0*/  @!P1 BRA `(.L_x_2218) ;  /* 0x0000003c00489947 */ /* 0x004fea0003800000 */
.L_x_2338:
[----:B------:R-:W-:Y:S05]  /*dd00*/  @!P0 BRA `(.L_x_2219) ;  /* 0x0000000000048947 */ /* 0x000fea0003800000 */
[----:B------:R-:W-:Y:S01]  /*dd10*/  BPT.TRAP 0x1 ;  /* 0x000000040000795c */ /* 0x000fe20000300000 */
.L_x_2219:
[----:B------:R-:W3:Y:S02]  /*dd20*/  SYNCS.PHASECHK.TRANS64.TRYWAIT P1, [R3+URZ+0x16860], R2 ;  /* 0x01686002030075a7 */ /* 0x000ee4000802017f */
[----:B---3--:R-:W-:Y:S05]  /*dd30*/  @!P1 BRA `(.L_x_2220) ;  /* 0x0000003c004c9947 */ /* 0x008fea0003800000 */
.L_x_2339:
[----:B------:R-:W-:Y:S05]  /*dd40*/  @!P0 BRA `(.L_x_2221) ;  /* 0x0000000000048947 */ /* 0x000fea0003800000 */
[----:B------:R-:W-:Y:S01]  /*dd50*/  BPT.TRAP 0x1 ;  /* 0x000000040000795c */ /* 0x000fe20000300000 */
.L_x_2221:
[----:B----4-:R4:W0:Y:S02]  /*dd60*/  SYNCS.PHASECHK.TRANS64.TRYWAIT P0, [R5+URZ+0x16860], R0 ;  /* 0x01686000050075a7 */ /* 0x010824000800017f */
[----:B0-----:R-:W-:Y:S05]  /*dd70*/  @!P0 NANOSLEEP.SYNCS 0x989680 ;  /* 0x009896800000895d */ /* 0x001fea0003900000 */
[----:B------:R-:W0:Y:S02]  /*dd80*/  @!P0 SYNCS.PHASECHK.TRANS64 P0, [R5+URZ+0x16860], R0 ;  /* 0x01686000050085a7 */ /* 0x000e24000800007f */
[----:B0-----:R-:W-:Y:S05]  /*dd90*/  @!P0 BRA `(.L_x_2221) ;  /* 0xfffffffc00f08947 */ /* 0x001fea000383ffff */
.L_x_2213:
[----:B------:R-:W-:Y:S05]  /*dda0*/  BSYNC B0 ;  /* 0x0000000000007941 */ /* 0x000fea0003800000 */
.L_x_2212:
[----:B------:R-:W-:Y:S05]  /*ddb0*/  EXIT ;  /* 0x000000000000794d */ /* 0x000fea0003800000 */
.L_x_2118:
[----:B0-----:R-:W-:-:S04]  /*ddc0*/  IMAD.U32 R3, RZ, RZ, UR45 ;  /* 0x0000002dff037e24 */ /* 0x001fc8000f8e00ff */
[----:B------:R0:W1:Y:S03]  /*ddd0*/  SYNCS.PHASECHK.TRANS64.TRYWAIT P1, [R3+URZ+0x16800], R0 ;  /* 0x01680000030075a7 */ /* 0x000066000802017f */
[----:B-1----:R-:W-:Y:S05]  /*dde0*/  @!P1 NANOSLEEP.SYNCS 0x989680 ;  /* 0x009896800000995d */ /* 0x002fea0003900000 */
[----:B------:R-:W1:Y:S02]  /*ddf0*/  @!P1 SYNCS.PHASECHK.TRANS64 P1, [R3+URZ+0x16800], R0 ;  /* 0x01680000030095a7 */ /* 0x000e64000802007f */
[----:B-1----:R-:W-:Y:S05]  /*de00*/  @!P1 BRA `(.L_x_2118) ;  /* 0xfffffffc00ec9947 */ /* 0x002fea000383ffff */
[----:B------:R-:W-:Y:S05]  /*de10*/  BRA `(.L_x_2222) ;  /* 0xffffff3400bc7947 */ /* 0x000fea000383ffff */
.L_x_2122:
[----:B-1----:R1:W2:Y:S02]  /*de20*/  SYNCS.PHASECHK.TRANS64.TRYWAIT P1, [R4+URZ+0x16830], R3 ;  /* 0x01683003040075a7 */ /* 0x0022a4000802017f */
[----:B--2---:R-:W-:Y:S05]  /*de30*/  @!P1 NANOSLEEP.SYNCS 0x989680 ;  /* 0x009896800000995d */ /* 0x004fea0003900000 */
[----:B------:R-:W2:Y:S02]  /*de40*/  @!P1 SYNCS.PHASECHK.TRANS64 P1, [R4+URZ+0x16830], R3 ;  /* 0x01683003040095a7 */ /* 0x000ea4000802007f */
[----:B--2---:R-:W-:Y:S05]  /*de50*/  @!P1 BRA `(.L_x_2122) ;  /* 0xfffffffc00f09947 */ /* 0x004fea000383ffff */
[----:B------:R-:W-:Y:S05]  /*de60*/  BRA `(.L_x_2121) ;  /* 0xffffff3400d87947 */ /* 0x000fea000383ffff */
.L_x_2128:
[----:B-1----:R-:W-:-:S04]  /*de70*/  IMAD.U32 R3, RZ, RZ, UR6 ;  /* 0x00000006ff037e24 */ /* 0x002fc8000f8e00ff */
[----:B------:R1:W2:Y:S03]  /*de80*/  SYNCS.PHASECHK.TRANS64.TRYWAIT P1, [R3+URZ+0x16830], R0 ;  /* 0x01683000030075a7 */ /* 0x0002a6000802017f */
[----:B--2---:R-:W-:Y:S05]  /*de90*/  @!P1 NANOSLEEP.SYNCS 0x989680 ;  /* 0x009896800000995d */ /* 0x004fea0003900000 */
[----:B------:R-:W2:Y:S02]  /*dea0*/  @!P1 SYNCS.PHASECHK.TRANS64 P1, [R3+URZ+0x16830], R0 ;  /* 0x01683000030095a7 */ /* 0x000ea4000802007f */
[----:B--2---:R-:W-:Y:S05]  /*deb0*/  @!P1 BRA `(.L_x_2128) ;  /* 0xfffffffc00ec9947 */ /* 0x004fea000383ffff */
[----:B------:R-:W-:Y:S05]  /*dec0*/  BRA `(.L_x_2125) ;  /* 0xffffff5800587947 */ /* 0x000fea000383ffff */
.L_x_2132:
[----:B-1----:R-:W-:-:S04]  /*ded0*/  IMAD.U32 R3, RZ, RZ, UR6 ;  /* 0x00000006ff037e24 */ /* 0x002fc8000f8e00ff */
[----:B------:R1:W2:Y:S03]  /*dee0*/  SYNCS.PHASECHK.TRANS64.TRYWAIT P1, [R3+URZ+0x16850], R0 ;  /* 0x01685000030075a7 */ /* 0x0002a6000802017f */
[----:B--2---:R-:W-:Y:S05]  /*def0*/  @!P1 NANOSLEEP.SYNCS 0x989680 ;  /* 0x009896800000995d */ /* 0x004fea0003900000 */
[----:B------:R-:W2:Y:S02]  /*df00*/  @!P1 SYNCS.PHASECHK.TRANS64 P1, [R3+URZ+0x16850], R0 ;  /* 0x01685000030095a7 */ /* 0x000ea4000802007f */
[----:B--2---:R-:W-:Y:S05]  /*df10*/  @!P1 BRA `(.L_x_2132) ;  /* 0xfffffffc00ec9947 */ /* 0x004fea000383ffff */
[----:B------:R-:W-:Y:S05]  /*df20*/  BRA `(.L_x_2129) ;  /* 0xffffff5800d47947 */ /* 0x000fea000383ffff */
.L_x_2140:
[----:B-1----:R-:W-:-:S04]  /*df30*/  IMAD.U32 R3, RZ, RZ, UR6 ;  /* 0x00000006ff037e24 */ /* 0x002fc8000f8e00ff */
[----:B------:R1:W2:Y:S03]  /*df40*/  SYNCS.PHASECHK.TRANS64.TRYWAIT P1, [R3+URZ+0x16830], R0 ;  /* 0x01683000030075a7 */ /* 0x0002a6000802017f */
[----:B--2---:R-:W-:Y:S05]  /*df50*/  @!P1 NANOSLEEP.SYNCS 0x989680 ;  /* 0x009896800000995d */ /* 0x004fea0003900000 */
[----:B------:R-:W2:Y:S02]  /*df60*/  @!P1 SYNCS.PHASECHK.TRANS64 P1, [R3+URZ+0x16830], R0 ;  /* 0x01683000030095a7 */ /* 0x000ea4000802007f */
[----:B--2---:R-:W-:Y:S05]  /*df70*/  @!P1 BRA `(.L_x_2140) ;  /* 0xfffffffc00ec9947 */ /* 0x004fea000383ffff */
[----:B------:R-:W-:Y:S05]  /*df80*/  BRA `(.L_x_2137) ;  /* 0xffffff7c00e07947 */ /* 0x000fea000383ffff */
.L_x_2144:
[----:B-1----:R-:W-:-:S04]  /*df90*/  IMAD.U32 R3, RZ, RZ, UR6 ;  /* 0x00000006ff037e24 */ /* 0x002fc8000f8e00ff */
[----:B------:R1:W2:Y:S03]  /*dfa0*/  SYNCS.PHASECHK.TRANS64.TRYWAIT P1, [R3+URZ+0x16850], R0 ;  /* 0x01685000030075a7 */ /* 0x0002a6000802017f */
[----:B--2---:R-:W-:Y:S05]  /*dfb0*/  @!P1 NANOSLEEP.SYNCS 0x989680 ;  /* 0x009896800000995d */ /* 0x004fea0003900000 */
[----:B------:R-:W2:Y:S02]  /*dfc0*/  @!P1 SYNCS.PHASECHK.TRANS64 P1, [R3+URZ+0x16850], R0 ;  /* 0x01685000030095a7 */ /* 0x000ea4000802007f */
[----:B--2---:R-:W-:Y:S05]  /*dfd0*/  @!P1 BRA `(.L_x_2144) ;  /* 0xfffffffc00ec9947 */ /* 0x004fea000383ffff */
[----:B------:R-:W-:Y:S05]  /*dfe0*/  BRA `(.L_x_2141) ;  /* 0xffffff80005c7947 */ /* 0x000fea000383ffff */
.L_x_2151:
[----:B-1----:R-:W-:-:S04]  /*dff0*/  IMAD.U32 R7, RZ, RZ, UR5 ;  /* 0x00000005ff077e24 */ /* 0x002fc8000f8e00ff */
[----:B------:R1:W2:Y:S03]  /*e000*/  SYNCS.PHASECHK.TRANS64.TRYWAIT P1, [R7+URZ+0x16850], R6 ;  /* 0x01685006070075a7 */ /* 0x0002a6000802017f */
[----:B--2---:R-:W-:Y:S05]  /*e010*/  @!P1 NANOSLEEP.SYNCS 0x989680 ;  /* 0x009896800000995d */ /* 0x004fea0003900000 */
[----:B------:R-:W2:Y:S02]  /*e020*/  @!P1 SYNCS.PHASECHK.TRANS64 P1, [R7+URZ+0x16850], R6 ;  /* 0x01685006070095a7 */ /* 0x000ea4000802007f */
[----:B--2---:R-:W-:Y:S05]  /*e030*/  @!P1 BRA `(.L_x_2151) ;  /* 0xfffffffc00ec9947 */ /* 0x004fea000383ffff */
[----:B------:R-:W-:Y:S05]  /*e040*/  BRA `(.L_x_2150) ;  /* 0xffffff9800cc7947 */ /* 0x000fea000383ffff */
.L_x_2170:
        /* <DEDUP_REMOVED lines=10> */
.L_x_2223:
[----:B------:R-:W-:Y:S05]  /*e0f0*/  BRA `(.L_x_2224) ;  /* 0xffffffc400147947 */ /* 0x000fea000383ffff */
.L_x_2173:
[----:B0-----:R0:W1:Y:S02]  /*e100*/  SYNCS.PHASECHK.TRANS64.TRYWAIT P0, [R0+URZ+0x16840], R2 ;  /* 0x01684002000075a7 */ /* 0x001064000800017f */
[----:B-1----:R-:W-:Y:S05]  /*e110*/  @!P0 NANOSLEEP.SYNCS 0x989680 ;  /* 0x009896800000895d */ /* 0x002fea0003900000 */
[----:B------:R-:W1:Y:S02]  /*e120*/  @!P0 SYNCS.PHASECHK.TRANS64 P0, [R0+URZ+0x16840], R2 ;  /* 0x01684002000085a7 */ /* 0x000e64000800007f */
[----:B-1----:R-:W-:Y:S05]  /*e130*/  @!P0 BRA `(.L_x_2173) ;  /* 0xfffffffc00f08947 */ /* 0x002fea000383ffff */
[----:B------:R-:W-:Y:S05]  /*e140*/  BRA `(.L_x_2225) ;  /* 0xffffffc8001c7947 */ /* 0x000fea000383ffff */
.L_x_2174:
        /* <DEDUP_REMOVED lines=8> */
.L_x_2227:
[----:B------:R-:W-:Y:S05]  /*e1d0*/  BSYNC B0 ;  /* 0x0000000000007941 */ /* 0x000fea0003800000 */
.L_x_2226:
        /* <DEDUP_REMOVED lines=9> */
.L_x_2228:
[----:B------:R-:W-:Y:S02]  /*e270*/  IMAD.MOV.U32 R13, RZ, RZ, R5 ;  /* 0x000000ffff0d7224 */ /* 0x000fe400078e0005 */
[----:B------:R-:W-:Y:S02]  /*e280*/  IMAD.MOV.U32 R12, RZ, RZ, 0x1 ;  /* 0x00000001ff0c7424 */ /* 0x000fe400078e00ff */
[----:B------:R-:W-:-:S07]  /*e290*/  IMAD.MOV.U32 R3, RZ, RZ, R14 ;  /* 0x000000ffff037224 */ /* 0x000fce00078e000e */
[----:B------:R-:W-:Y:S05]  /*e2a0*/  WARPSYNC.COLLECTIVE R15, `(.L_x_2229) ;  /* 0x000000000f087348 */ /* 0x000fea0003c00000 */
[----:B------:R0:W1:Y:S02]  /*e2b0*/  SHFL.IDX P6, R14, R13, R12, R11 ;  /* 0x0000000c0d0e7389 */ /* 0x00006400000c000b */
[----:B01----:R-:W-:Y:S01]  /*e2c0*/  ENDCOLLECTIVE ;  /* 0x000000000000791b */ /* 0x003fe20003800000 */
.L_x_2229:
        /* <DEDUP_REMOVED lines=15> */
.L_x_2230:
[----:B------:R-:W-:Y:S01]  /*e3c0*/  @P1 IMAD R8, R6, 0x2, R16 ;  /* 0x0000000206081824 */ /* 0x000fe200078e0210 */
[----:B------:R-:W-:Y:S01]  /*e3d0*/  MOV R13, R5 ;  /* 0x00000005000d7202 */ /* 0x000fe20000000f00 */
[----:B------:R-:W-:Y:S02]  /*e3e0*/  IMAD.MOV.U32 R12, RZ, RZ, 0x2 ;  /* 0x00000002ff0c7424 */ /* 0x000fe400078e00ff */
[----:B------:R-:W-:-:S07]  /*e3f0*/  IMAD.MOV.U32 R3, RZ, RZ, R14 ;  /* 0x000000ffff037224 */ /* 0x000fce00078e000e */
[----:B------:R-:W-:Y:S05]  /*e400*/  WARPSYNC.COLLECTIVE R15, `(.L_x_2231) ;  /* 0x000000000f087348 */ /* 0x000fea0003c00000 */
[----:B------:R0:W1:Y:S02]  /*e410*/  SHFL.IDX P6, R14, R13, R12, R11 ;  /* 0x0000000c0d0e7389 */ /* 0x00006400000c000b */
[----:B01----:R-:W-:Y:S01]  /*e420*/  ENDCOLLECTIVE ;  /* 0x000000000000791b */ /* 0x003fe20003800000 */
.L_x_2231:
        /* <DEDUP_REMOVED lines=15> */
.L_x_2232:
[----:B------:R-:W-:Y:S02]  /*e520*/  @P1 IMAD R8, R6, 0x2, R16 ;  /* 0x0000000206081824 */ /* 0x000fe400078e0210 */
[----:B------:R-:W-:Y:S02]  /*e530*/  IMAD.MOV.U32 R13, RZ, RZ, R5 ;  /* 0x000000ffff0d7224 */ /* 0x000fe400078e0005 */
[----:B------:R-:W-:Y:S02]  /*e540*/  IMAD.MOV.U32 R12, RZ, RZ, 0x3 ;  /* 0x00000003ff0c7424 */ /* 0x000fe400078e00ff */
[----:B------:R-:W-:-:S07]  /*e550*/  IMAD.MOV.U32 R3, RZ, RZ, R14 ;  /* 0x000000ffff037224 */ /* 0x000fce00078e000e */
[----:B------:R-:W-:Y:S05]  /*e560*/  WARPSYNC.COLLECTIVE R15, `(.L_x_2233) ;  /* 0x000000000f087348 */ /* 0x000fea0003c00000 */
[----:B------:R0:W1:Y:S02]  /*e570*/  SHFL.IDX P6, R14, R13, R12, R11 ;  /* 0x0000000c0d0e7389 */ /* 0x00006400000c000b */
[----:B01----:R-:W-:Y:S01]  /*e580*/  ENDCOLLECTIVE ;  /* 0x000000000000791b */ /* 0x003fe20003800000 */
.L_x_2233:
        /* <DEDUP_REMOVED lines=15> */
.L_x_2234:
[----:B------:R-:W-:Y:S02]  /*e680*/  @P1 IMAD R8, R6, 0x2, R16 ;  /* 0x0000000206081824 */ /* 0x000fe400078e0210 */
[----:B------:R-:W-:Y:S02]  /*e690*/  IMAD.MOV.U32 R13, RZ, RZ, R5 ;  /* 0x000000ffff0d7224 */ /* 0x000fe400078e0005 */
[----:B------:R-:W-:Y:S02]  /*e6a0*/  IMAD.MOV.U32 R12, RZ, RZ, 0x4 ;  /* 0x00000004ff0c7424 */ /* 0x000fe400078e00ff */
[----:B------:R-:W-:-:S07]  /*e6b0*/  IMAD.MOV.U32 R3, RZ, RZ, R14 ;  /* 0x000000ffff037224 */ /* 0x000fce00078e000e */
[----:B------:R-:W-:Y:S05]  /*e6c0*/  WARPSYNC.COLLECTIVE R15, `(.L_x_2235) ;  /* 0x000000000f087348 */ /* 0x000fea0003c00000 */
[----:B------:R0:W1:Y:S02]  /*e6d0*/  SHFL.IDX P6, R14, R13, R12, R11 ;  /* 0x0000000c0d0e7389 */ /* 0x00006400000c000b */
[----:B01----:R-:W-:Y:S01]  /*e6e0*/  ENDCOLLECTIVE ;  /* 0x000000000000791b */ /* 0x003fe20003800000 */
.L_x_2235:
        /* <DEDUP_REMOVED lines=15> */
.L_x_2236:
[----:B------:R-:W-:Y:S02]  /*e7e0*/  @P1 IMAD R8, R6, 0x2, R16 ;  /* 0x0000000206081824 */ /* 0x000fe400078e0210 */
[----:B------:R-:W-:Y:S02]  /*e7f0*/  IMAD.MOV.U32 R13, RZ, RZ, R5 ;  /* 0x000000ffff0d7224 */ /* 0x000fe400078e0005 */
[----:B------:R-:W-:Y:S02]  /*e800*/  IMAD.MOV.U32 R12, RZ, RZ, 0x5 ;  /* 0x00000005ff0c7424 */ /* 0x000fe400078e00ff */
[----:B------:R-:W-:-:S07]  /*e810*/  IMAD.MOV.U32 R3, RZ, RZ, R14 ;  /* 0x000000ffff037224 */ /* 0x000fce00078e000e */
[----:B------:R-:W-:Y:S05]  /*e820*/  WARPSYNC.COLLECTIVE R15, `(.L_x_2237) ;  /* 0x000000000f087348 */ /* 0x000fea0003c00000 */
[----:B------:R0:W1:Y:S02]  /*e830*/  SHFL.IDX P6, R14, R13, R12, R11 ;  /* 0x0000000c0d0e7389 */ /* 0x00006400000c000b */
[----:B01----:R-:W-:Y:S01]  /*e840*/  ENDCOLLECTIVE ;  /* 0x000000000000791b */ /* 0x003fe20003800000 */
.L_x_2237:
        /* <DEDUP_REMOVED lines=15> */
.L_x_2238:
[----:B------:R-:W-:Y:S02]  /*e940*/  @P1 IMAD R8, R6, 0x2, R16 ;  /* 0x0000000206081824 */ /* 0x000fe400078e0210 */
[----:B------:R-:W-:Y:S02]  /*e950*/  IMAD.MOV.U32 R13, RZ, RZ, R5 ;  /* 0x000000ffff0d7224 */ /* 0x000fe400078e0005 */
[----:B------:R-:W-:Y:S02]  /*e960*/  IMAD.MOV.U32 R12, RZ, RZ, 0x6 ;  /* 0x00000006ff0c7424 */ /* 0x000fe400078e00ff */
[----:B------:R-:W-:-:S07]  /*e970*/  IMAD.MOV.U32 R3, RZ, RZ, R14 ;  /* 0x000000ffff037224 */ /* 0x000fce00078e000e */
[----:B------:R-:W-:Y:S05]  /*e980*/  WARPSYNC.COLLECTIVE R15, `(.L_x_2239) ;  /* 0x000000000f087348 */ /* 0x000fea0003c00000 */
[----:B------:R0:W1:Y:S02]  /*e990*/  SHFL.IDX P6, R14, R13, R12, R11 ;  /* 0x0000000c0d0e7389 */ /* 0x00006400000c000b */
[----:B01----:R-:W-:Y:S01]  /*e9a0*/  ENDCOLLECTIVE ;  /* 0x000000000000791b */ /* 0x003fe20003800000 */
.L_x_2239:
        /* <DEDUP_REMOVED lines=15> */
.L_x_2240:
[----:B------:R-:W-:Y:S02]  /*eaa0*/  @P1 IMAD R8, R6, 0x2, R16 ;  /* 0x0000000206081824 */ /* 0x000fe400078e0210 */
[----:B------:R-:W-:Y:S02]  /*eab0*/  IMAD.MOV.U32 R13, RZ, RZ, R5 ;  /* 0x000000ffff0d7224 */ /* 0x000fe400078e0005 */
[----:B------:R-:W-:Y:S02]  /*eac0*/  IMAD.MOV.U32 R12, RZ, RZ, 0x7 ;  /* 0x00000007ff0c7424 */ /* 0x000fe400078e00ff */
[----:B------:R-:W-:-:S07]  /*ead0*/  IMAD.MOV.U32 R3, RZ, RZ, R14 ;  /* 0x000000ffff037224 */ /* 0x000fce00078e000e */
[----:B------:R-:W-:Y:S05]  /*eae0*/  WARPSYNC.COLLECTIVE R15, `(.L_x_2241) ;  /* 0x000000000f087348 */ /* 0x000fea0003c00000 */
[----:B------:R0:W1:Y:S02]  /*eaf0*/  SHFL.IDX P6, R14, R13, R12, R11 ;  /* 0x0000000c0d0e7389 */ /* 0x00006400000c000b */
[----:B01----:R-:W-:Y:S01]  /*eb00*/  ENDCOLLECTIVE ;  /* 0x000000000000791b */ /* 0x003fe20003800000 */
.L_x_2241:
        /* <DEDUP_REMOVED lines=14> */
.L_x_2242:
[----:B------:R-:W-:Y:S05]  /*ebf0*/  BRA `(.L_x_2243) ;  /* 0xffffffc4001c7947 */ /* 0x000fea000383ffff */
.L_x_2179:
[----:B------:R-:W-:Y:S02]  /*ec00*/  IMAD.MOV.U32 R13, RZ, RZ, R4 ;  /* 0x000000ffff0d7224 */ /* 0x000fe400078e0004 */
[----:B------:R-:W-:Y:S02]  /*ec10*/  IMAD.MOV.U32 R12, RZ, RZ, RZ ;  /* 0x000000ffff0c7224 */ /* 0x000fe400078e00ff */
[----:B------:R-:W-:Y:S02]  /*ec20*/  IMAD.MOV.U32 R11, RZ, RZ, 0x181f ;  /* 0x0000181fff0b7424 */ /* 0x000fe400078e00ff */
[----:B------:R-:W-:Y:S02]  /*ec30*/  IMAD.MOV.U32 R15, RZ, RZ, -0x1 ;  /* 0xffffffffff0f7424 */ /* 0x000fe400078e00ff */
[----:B------:R-:W-:-:S07]  /*ec40*/  IMAD.U32 R6, RZ, RZ, UR43 ;  /* 0x0000002bff067e24 */ /* 0x000fce000f8e00ff */
[----:B-----5:R-:W-:Y:S05]  /*ec50*/  WARPSYNC.COLLECTIVE R15, `(.L_x_2244) ;  /* 0x000000000f087348 */ /* 0x020fea0003c00000 */
[----:B------:R0:W1:Y:S02]  /*ec60*/  SHFL.IDX P6, R14, R13, R12, R11 ;  /* 0x0000000c0d0e7389 */ /* 0x00006400000c000b */
[----:B01---5:R-:W-:Y:S01]  /*ec70*/  ENDCOLLECTIVE ;  /* 0x000000000000791b */ /* 0x023fe20003800000 */
.L_x_2244:
[----:B------:R-:W-:-:S05]  /*ec80*/  IMAD R6, R6, 0xc0, R8 ;  /* 0x000000c006067824 */ /* 0x000fca00078e0208 */
[----:B------:R-:W-:Y:S01]  /*ec90*/  ISETP.GE.AND P1, PT, R6, UR37, PT ;  /* 0x0000002506007c0c */ /* 0x000fe2000bf26270 */
[----:B------:R-:W-:Y:S02]  /*eca0*/  IMAD.MOV.U32 R13, RZ, RZ, R0 ;  /* 0x000000ffff0d7224 */ /* 0x000fe400078e0000 */
[----:B------:R-:W-:-:S10]  /*ecb0*/  IMAD.MOV.U32 R2, RZ, RZ, R14 ;  /* 0x000000ffff027224 */ /* 0x000fd400078e000e */
[----:B------:R-:W-:Y:S05]  /*ecc0*/  WARPSYNC.COLLECTIVE R15, `(.L_x_2245) ;  /* 0x000000000f087348 */ /* 0x000fea0003c00000 */
[----:B------:R0:W1:Y:S02]  /*ecd0*/  SHFL.IDX P6, R14, R13, R12, R11 ;  /* 0x0000000c0d0e7389 */ /* 0x00006400000c000b */
[----:B01----:R-:W-:Y:S01]  /*ece0*/  ENDCOLLECTIVE ;  /* 0x000000000000791b */ /* 0x003fe20003800000 */
.L_x_2245:
[----:B------:R-:W-:Y:S02]  /*ecf0*/  IMAD.MOV.U32 R13, RZ, RZ, R4 ;  /* 0x000000ffff0d7224 */ /* 0x000fe400078e0004 */
[----:B------:R-:W-:Y:S02]  /*ed00*/  IMAD.MOV.U32 R12, RZ, RZ, 0x1 ;  /* 0x00000001ff0c7424 */ /* 0x000fe400078e00ff */
[----:B------:R-:W-:-:S07]  /*ed10*/  IMAD.MOV.U32 R3, RZ, RZ, R14 ;  /* 0x000000ffff037224 */ /* 0x000fce00078e000e */
[----:B------:R-:W-:Y:S05]  /*ed20*/  WARPSYNC.COLLECTIVE R15, `(.L_x_2246) ;  /* 0x000000000f087348 */ /* 0x000fea0003c00000 */
[----:B------:R0:W1:Y:S02]  /*ed30*/  SHFL.IDX P6, R14, R13, R12, R11 ;  /* 0x0000000c0d0e7389 */ /* 0x00006400000c000b */
[----:B01----:R-:W-:Y:S01]  /*ed40*/  ENDCOLLECTIVE ;  /* 0x000000000000791b */ /* 0x003fe20003800000 */
.L_x_2246:
        /* <DEDUP_REMOVED lines=16> */
.L_x_2247:
[----:B------:R-:W-:Y:S02]  /*ee50*/  IMAD.MOV.U32 R13, RZ, RZ, R4 ;  /* 0x000000ffff0d7224 */ /* 0x000fe400078e0004 */
[----:B------:R-:W-:Y:S02]  /*ee60*/  IMAD.MOV.U32 R12, RZ, RZ, 0x2 ;  /* 0x00000002ff0c7424 */ /* 0x000fe400078e00ff */
[----:B------:R-:W-:-:S07]  /*ee70*/  IMAD.MOV.U32 R3, RZ, RZ, R14 ;  /* 0x000000ffff037224 */ /* 0x000fce00078e000e */
[----:B------:R-:W-:Y:S05]  /*ee80*/  WARPSYNC.COLLECTIVE R15, `(.L_x_2248) ;  /* 0x000000000f087348 */ /* 0x000fea0003c00000 */
[----:B------:R0:W1:Y:S02]  /*ee90*/  SHFL.IDX P6, R14, R13, R12, R11 ;  /* 0x0000000c0d0e7389 */ /* 0x00006400000c000b */
[----:B01----:R-:W-:Y:S01]  /*eea0*/  ENDCOLLECTIVE ;  /* 0x000000000000791b */ /* 0x003fe20003800000 */
.L_x_2248:
        /* <DEDUP_REMOVED lines=11> */
[----:B------:R-:W-:Y:S02]  /*ef60*/  ISETP.GE.AND P1, PT, R2, UR37, PT ;  /* 0x0000002502007c0c */ /* 0x000fe4000bf26270 */
[----:B------:R-:W-:-:S11]  /*ef70*/  MOV R2, R14 ;  /* 0x0000000e00027202 */ /* 0x000fd60000000f00 */
[----:B------:R-:W-:Y:S05]  /*ef80*/  WARPSYNC.COLLECTIVE R15, `(.L_x_2249) ;  /* 0x000000000f087348 */ /* 0x000fea0003c00000 */
[----:B------:R0:W1:Y:S02]  /*ef90*/  SHFL.IDX P6, R14, R13, R12, R11 ;  /* 0x0000000c0d0e7389 */ /* 0x00006400000c000b */
[----:B01----:R-:W-:Y:S01]  /*efa0*/  ENDCOLLECTIVE ;  /* 0x000000000000791b */ /* 0x003fe20003800000 */
.L_x_2249:
[----:B------:R-:W-:Y:S02]  /*efb0*/  IMAD.MOV.U32 R13, RZ, RZ, R4 ;  /* 0x000000ffff0d7224 */ /* 0x000fe400078e0004 */
[----:B------:R-:W-:Y:S02]  /*efc0*/  IMAD.MOV.U32 R12, RZ, RZ, 0x3 ;  /* 0x00000003ff0c7424 */ /* 0x000fe400078e00ff */
[----:B------:R-:W-:-:S07]  /*efd0*/  IMAD.MOV.U32 R3, RZ, RZ, R14 ;  /* 0x000000ffff037224 */ /* 0x000fce00078e000e */
[----:B------:R-:W-:Y:S05]  /*efe0*/  WARPSYNC.COLLECTIVE R15, `(.L_x_2250) ;  /* 0x000000000f087348 */ /* 0x000fea0003c00000 */
[----:B------:R0:W1:Y:S02]  /*eff0*/  SHFL.IDX P6, R14, R13, R12, R11 ;  /* 0x0000000c0d0e7389 */ /* 0x00006400000c000b */
[----:B01----:R-:W-:Y:S01]  /*f000*/  ENDCOLLECTIVE ;  /* 0x000000000000791b */ /* 0x003fe20003800000 */
.L_x_2250:
        /* <DEDUP_REMOVED lines=16> */
.L_x_2251:
[----:B------:R-:W-:Y:S02]  /*f110*/  IMAD.MOV.U32 R13, RZ, RZ, R4 ;  /* 0x000000ffff0d7224 */ /* 0x000fe400078e0004 */
[----:B------:R-:W-:Y:S02]  /*f120*/  IMAD.MOV.U32 R12, RZ, RZ, 0x4 ;  /* 0x00000004ff0c7424 */ /* 0x000fe400078e00ff */
[----:B------:R-:W-:-:S07]  /*f130*/  IMAD.MOV.U32 R3, RZ, RZ, R14 ;  /* 0x000000ffff037224 */ /* 0x000fce00078e000e */
[----:B------:R-:W-:Y:S05]  /*f140*/  WARPSYNC.COLLECTIVE R15, `(.L_x_2252) ;  /* 0x000000000f087348 */ /* 0x000fea0003c00000 */
[----:B------:R0:W1:Y:S02]  /*f150*/  SHFL.IDX P6, R14, R13, R12, R11 ;  /* 0x0000000c0d0e7389 */ /* 0x00006400000c000b */
[----:B01----:R-:W-:Y:S01]  /*f160*/  ENDCOLLECTIVE ;  /* 0x000000000000791b */ /* 0x003fe20003800000 */
.L_x_2252:
        /* <DEDUP_REMOVED lines=16> */
.L_x_2253:
[----:B------:R-:W-:Y:S02]  /*f270*/  IMAD.MOV.U32 R13, RZ, RZ, R4 ;  /* 0x000000ffff0d7224 */ /* 0x000fe400078e0004 */
[----:B------:R-:W-:Y:S02]  /*f280*/  IMAD.MOV.U32 R12, RZ, RZ, 0x5 ;  /* 0x00000005ff0c7424 */ /* 0x000fe400078e00ff */
[----:B------:R-:W-:-:S07]  /*f290*/  IMAD.MOV.U32 R3, RZ, RZ, R14 ;  /* 0x000000ffff037224 */ /* 0x000fce00078e000e */
[----:B------:R-:W-:Y:S05]  /*f2a0*/  WARPSYNC.COLLECTIVE R15, `(.L_x_2254) ;  /* 0x000000000f087348 */ /* 0x000fea0003c00000 */
[----:B------:R0:W1:Y:S02]  /*f2b0*/  SHFL.IDX P6, R14, R13, R12, R11 ;  /* 0x0000000c0d0e7389 */ /* 0x00006400000c000b */
[----:B01----:R-:W-:Y:S01]  /*f2c0*/  ENDCOLLECTIVE ;  /* 0x000000000000791b */ /* 0x003fe20003800000 */
.L_x_2254:
        /* <DEDUP_REMOVED lines=16> */
.L_x_2255:
[----:B------:R-:W-:Y:S02]  /*f3d0*/  IMAD.MOV.U32 R13, RZ, RZ, R4 ;  /* 0x000000ffff0d7224 */ /* 0x000fe400078e0004 */
[----:B------:R-:W-:Y:S02]  /*f3e0*/  IMAD.MOV.U32 R12, RZ, RZ, 0x6 ;  /* 0x00000006ff0c7424 */ /* 0x000fe400078e00ff */
[----:B------:R-:W-:-:S07]  /*f3f0*/  IMAD.MOV.U32 R3, RZ, RZ, R14 ;  /* 0x000000ffff037224 */ /* 0x000fce00078e000e */
[----:B------:R-:W-:Y:S05]  /*f400*/  WARPSYNC.COLLECTIVE R15, `(.L_x_2256) ;  /* 0x000000000f087348 */ /* 0x000fea0003c00000 */
[----:B------:R0:W1:Y:S02]  /*f410*/  SHFL.IDX P6, R14, R13, R12, R11 ;  /* 0x0000000c0d0e7389 */ /* 0x00006400000c000b */
[----:B01----:R-:W-:Y:S01]  /*f420*/  ENDCOLLECTIVE ;  /* 0x000000000000791b */ /* 0x003fe20003800000 */
.L_x_2256:
        /* <DEDUP_REMOVED lines=16> */
.L_x_2257:
[----:B------:R-:W-:Y:S02]  /*f530*/  IMAD.MOV.U32 R13, RZ, RZ, R4 ;  /* 0x000000ffff0d7224 */ /* 0x000fe400078e0004 */
[----:B------:R-:W-:Y:S02]  /*f540*/  IMAD.MOV.U32 R12, RZ, RZ, 0x7 ;  /* 0x00000007ff0c7424 */ /* 0x000fe400078e00ff */
[----:B------:R-:W-:-:S07]  /*f550*/  IMAD.MOV.U32 R3, RZ, RZ, R14 ;  /* 0x000000ffff037224 */ /* 0x000fce00078e000e */
[----:B------:R-:W-:Y:S05]  /*f560*/  WARPSYNC.COLLECTIVE R15, `(.L_x_2258) ;  /* 0x000000000f087348 */ /* 0x000fea0003c00000 */
[----:B------:R0:W1:Y:S02]  /*f570*/  SHFL.IDX P6, R14, R13, R12, R11 ;  /* 0x0000000c0d0e7389 */ /* 0x00006400000c000b */
[----:B01----:R-:W-:Y:S01]  /*f580*/  ENDCOLLECTIVE ;  /* 0x000000000000791b */ /* 0x003fe20003800000 */
.L_x_2258:
        /* <DEDUP_REMOVED lines=10> */
.L_x_2259:
        /* <DEDUP_REMOVED lines=12> */
.L_x_2260:
        /* <DEDUP_REMOVED lines=13> */
.L_x_2261:
[----:B------:R-:W-:Y:S02]  /*f7c0*/  IMAD.MOV.U32 R13, RZ, RZ, R7 ;  /* 0x000000ffff0d7224 */ /* 0x000fe400078e0007 */
[----:B------:R-:W-:Y:S01]  /*f7d0*/  IMAD.MOV.U32 R12, RZ, RZ, 0x1 ;  /* 0x00000001ff0c7424 */ /* 0x000fe200078e00ff */
[----:B------:R-:W-:-:S13]  /*f7e0*/  @!P1 LEA R2, P0, R10, R14, 0x1 ;  /* 0x0000000e0a029211 */ /* 0x000fda00078008ff */
[----:B------:R-:W-:Y:S05]  /*f7f0*/  WARPSYNC.COLLECTIVE R15, `(.L_x_2262) ;  /* 0x000000000f087348 */ /* 0x000fea0003c00000 */
[----:B------:R0:W1:Y:S02]  /*f800*/  SHFL.IDX P6, R14, R13, R12, R11 ;  /* 0x0000000c0d0e7389 */ /* 0x00006400000c000b */
[----:B01----:R-:W-:Y:S01]  /*f810*/  ENDCOLLECTIVE ;  /* 0x000000000000791b */ /* 0x003fe20003800000 */
.L_x_2262:
        /* <DEDUP_REMOVED lines=12> */
.L_x_2263:
[----:B------:R-:W-:Y:S02]  /*f8e0*/  IMAD.MOV.U32 R13, RZ, RZ, R7 ;  /* 0x000000ffff0d7224 */ /* 0x000fe400078e0007 */
[----:B------:R-:W-:Y:S02]  /*f8f0*/  IMAD.MOV.U32 R12, RZ, RZ, 0x2 ;  /* 0x00000002ff0c7424 */ /* 0x000fe400078e00ff */
[----:B------:R-:W-:-:S07]  /*f900*/  IMAD.MOV.U32 R2, RZ, RZ, R14 ;  /* 0x000000ffff027224 */ /* 0x000fce00078e000e */
[----:B------:R-:W-:Y:S05]  /*f910*/  WARPSYNC.COLLECTIVE R15, `(.L_x_2264) ;  /* 0x000000000f087348 */ /* 0x000fea0003c00000 */
[----:B------:R0:W1:Y:S02]  /*f920*/  SHFL.IDX P6, R14, R13, R12, R11 ;  /* 0x0000000c0d0e7389 */ /* 0x00006400000c000b */
[----:B01----:R-:W-:Y:S01]  /*f930*/  ENDCOLLECTIVE ;  /* 0x000000000000791b */ /* 0x003fe20003800000 */
.L_x_2264:
        /* <DEDUP_REMOVED lines=11> */
.L_x_2265:
        /* <DEDUP_REMOVED lines=8> */
.L_x_2266:
[----:B------:R-:W-:-:S04]  /*fa70*/  @!P1 LEA R2, P0, R10, R2, 0x1 ;  /* 0x000000020a029211 */ /* 0x000fc800078008ff */
[----:B------:R-:W-:-:S05]  /*fa80*/  @!P1 IADD3.X R3, RZ, R0, RZ, P0, !PT ;  /* 0x00000000ff039210 */ /* 0x000fca00007fe4ff */
        /* <DEDUP_REMOVED lines=9> */
.L_x_2267:
[----:B------:R-:W-:Y:S05]  /*fb20*/  BRA `(.L_x_2268) ;  /* 0xffffffc000dc7947 */ /* 0x000fea000383ffff */
.L_x_2182:
[----:B0-----:R0:W1:Y:S02]  /*fb30*/  SYNCS.PHASECHK.TRANS64.TRYWAIT P0, [R16+URZ+0x16820], R3 ;  /* 0x01682003100075a7 */ /* 0x001064000800017f */
[----:B-1----:R-:W-:Y:S05]  /*fb40*/  @!P0 NANOSLEEP.SYNCS 0x989680 ;  /* 0x009896800000895d */ /* 0x002fea0003900000 */
[----:B------:R-:W1:Y:S02]  /*fb50*/  @!P0 SYNCS.PHASECHK.TRANS64 P0, [R16+URZ+0x16820], R3 ;  /* 0x01682003100085a7 */ /* 0x000e64000800007f */
[----:B-1----:R-:W-:Y:S05]  /*fb60*/  @!P0 BRA `(.L_x_2182) ;  /* 0xfffffffc00f08947 */ /* 0x002fea000383ffff */
[----:B------:R-:W-:Y:S05]  /*fb70*/  BRA `(.L_x_2269) ;  /* 0xffffffc400387947 */ /* 0x000fea000383ffff */
.L_x_2186:
[----:B0-----:R0:W1:Y:S02]  /*fb80*/  SYNCS.PHASECHK.TRANS64.TRYWAIT P0, [R5+URZ+0x16840], R2 ;  /* 0x01684002050075a7 */ /* 0x001064000800017f */
[----:B-1----:R-:W-:Y:S05]  /*fb90*/  @!P0 NANOSLEEP.SYNCS 0x989680 ;  /* 0x009896800000895d */ /* 0x002fea0003900000 */
[----:B------:R-:W1:Y:S02]  /*fba0*/  @!P0 SYNCS.PHASECHK.TRANS64 P0, [R5+URZ+0x16840], R2 ;  /* 0x01684002050085a7 */ /* 0x000e64000800007f */
[----:B-1----:R-:W-:Y:S05]  /*fbb0*/  @!P0 BRA `(.L_x_2186) ;  /* 0xfffffffc00f08947 */ /* 0x002fea000383ffff */
[----:B------:R-:W-:Y:S05]  /*fbc0*/  BRA `(.L_x_2270) ;  /* 0xffffffc800047947 */ /* 0x000fea000383ffff */
.L_x_2187:
        /* <DEDUP_REMOVED lines=8> */
.L_x_2272:
[----:B------:R-:W-:Y:S05]  /*fc50*/  BSYNC B1 ;  /* 0x0000000000017941 */ /* 0x000fea0003800000 */
.L_x_2271:
        /* <DEDUP_REMOVED lines=10> */
.L_x_2273:
        /* <DEDUP_REMOVED lines=8> */
.L_x_2274:
        /* <DEDUP_REMOVED lines=12> */
.L_x_2275:
[----:B------:R-:W-:Y:S02]  /*fe40*/  IMAD.MOV.U32 R13, RZ, RZ, R10 ;  /* 0x000000ffff0d7224 */ /* 0x000fe400078e000a */
[----:B------:R-:W-:Y:S02]  /*fe50*/  IMAD.MOV.U32 R12, RZ, RZ, 0x2 ;  /* 0x00000002ff0c7424 */ /* 0x000fe400078e00ff */
[----:B------:R-:W-:-:S07]  /*fe60*/  IMAD.MOV.U32 R2, RZ, RZ, R14 ;  /* 0x000000ffff027224 */ /* 0x000fce00078e000e */
[----:B------:R-:W-:Y:S05]  /*fe70*/  WARPSYNC.COLLECTIVE R15, `(.L_x_2276) ;  /* 0x000000000f087348 */ /* 0x000fea0003c00000 */
[----:B------:R0:W1:Y:S02]  /*fe80*/  SHFL.IDX P6, R14, R13, R12, R11 ;  /* 0x0000000c0d0e7389 */ /* 0x00006400000c000b */
[----:B01----:R-:W-:Y:S01]  /*fe90*/  ENDCOLLECTIVE ;  /* 0x000000000000791b */ /* 0x003fe20003800000 */
.L_x_2276:
        /* <DEDUP_REMOVED lines=11> */
.L_x_2277:
[----:B------:R-:W-:Y:S02]  /*ff50*/  IMAD.MOV.U32 R13, RZ, RZ, R10 ;  /* 0x000000ffff0d7224 */ /* 0x000fe400078e000a */
[----:B------:R-:W-:Y:S02]  /*ff60*/  IMAD.MOV.U32 R12, RZ, RZ, 0x3 ;  /* 0x00000003ff0c7424 */ /* 0x000fe400078e00ff */
[----:B------:R-:W-:-:S07]  /*ff70*/  IMAD.MOV.U32 R2, RZ, RZ, R14 ;  /* 0x000000ffff027224 */ /* 0x000fce00078e000e */
[----:B------:R-:W-:Y:S05]  /*ff80*/  WARPSYNC.COLLECTIVE R15, `(.L_x_2278) ;  /* 0x000000000f087348 */ /* 0x000fea0003c00000 */
[----:B------:R0:W1:Y:S02]  /*ff90*/  SHFL.IDX P6, R14, R13, R12, R11 ;  /* 0x0000000c0d0e7389 */ /* 0x00006400000c000b */
[----:B01----:R-:W-:Y:S01]  /*ffa0*/  ENDCOLLECTIVE ;  /* 0x000000000000791b */ /* 0x003fe20003800000 */
.L_x_2278:
        /* <DEDUP_REMOVED lines=11> */
.L_x_2279:
[----:B------:R-:W-:Y:S02]  /*10060*/  IMAD.MOV.U32 R13, RZ, RZ, R10 ;  /* 0x000000ffff0d7224 */ /* 0x000fe400078e000a */
[----:B------:R-:W-:Y:S02]  /*10070*/  IMAD.MOV.U32 R12, RZ, RZ, 0x4 ;  /* 0x00000004ff0c7424 */ /* 0x000fe400078e00ff */
[----:B------:R-:W-:-:S07]  /*10080*/  IMAD.MOV.U32 R2, RZ, RZ, R14 ;  /* 0x000000ffff027224 */ /* 0x000fce00078e000e */
[----:B------:R-:W-:Y:S05]  /*10090*/  WARPSYNC.COLLECTIVE R15, `(.L_x_2280) ;  /* 0x000000000f087348 */ /* 0x000fea0003c00000 */
[----:B------:R0:W1:Y:S02]  /*100a0*/  SHFL.IDX P6, R14, R13, R12, R11 ;  /* 0x0000000c0d0e7389 */ /* 0x00006400000c000b */
[----:B01----:R-:W-:Y:S01]  /*100b0*/  ENDCOLLECTIVE ;  /* 0x000000000000791b */ /* 0x003fe20003800000 */
.L_x_2280:
        /* <DEDUP_REMOVED lines=11> */
.L_x_2281:
[----:B------:R-:W-:Y:S02]  /*10170*/  IMAD.MOV.U32 R13, RZ, RZ, R10 ;  /* 0x000000ffff0d7224 */ /* 0x000fe400078e000a */
[----:B------:R-:W-:Y:S02]  /*10180*/  IMAD.MOV.U32 R12, RZ, RZ, 0x5 ;  /* 0x00000005ff0c7424 */ /* 0x000fe400078e00ff */
[----:B------:R-:W-:-:S07]  /*10190*/  IMAD.MOV.U32 R2, RZ, RZ, R14 ;  /* 0x000000ffff027224 */ /* 0x000fce00078e000e */
[----:B------:R-:W-:Y:S05]  /*101a0*/  WARPSYNC.COLLECTIVE R15, `(.L_x_2282) ;  /* 0x000000000f087348 */ /* 0x000fea0003c00000 */
[----:B------:R0:W1:Y:S02]  /*101b0*/  SHFL.IDX P6, R14, R13, R12, R11 ;  /* 0x0000000c0d0e7389 */ /* 0x00006400000c000b */
[----:B01----:R-:W-:Y:S01]  /*101c0*/  ENDCOLLECTIVE ;  /* 0x000000000000791b */ /* 0x003fe20003800000 */
.L_x_2282:
        /* <DEDUP_REMOVED lines=11> */
.L_x_2283:
[----:B------:R-:W-:Y:S02]  /*10280*/  IMAD.MOV.U32 R13, RZ, RZ, R10 ;  /* 0x000000ffff0d7224 */ /* 0x000fe400078e000a */
[----:B------:R-:W-:Y:S02]  /*10290*/  IMAD.MOV.U32 R12, RZ, RZ, 0x6 ;  /* 0x00000006ff0c7424 */ /* 0x000fe400078e00ff */
[----:B------:R-:W-:-:S07]  /*102a0*/  IMAD.MOV.U32 R2, RZ, RZ, R14 ;  /* 0x000000ffff027224 */ /* 0x000fce00078e000e */
[----:B------:R-:W-:Y:S05]  /*102b0*/  WARPSYNC.COLLECTIVE R15, `(.L_x_2284) ;  /* 0x000000000f087348 */ /* 0x000fea0003c00000 */
[----:B------:R0:W1:Y:S02]  /*102c0*/  SHFL.IDX P6, R14, R13, R12, R11 ;  /* 0x0000000c0d0e7389 */ /* 0x00006400000c000b */
[----:B01----:R-:W-:Y:S01]  /*102d0*/  ENDCOLLECTIVE ;  /* 0x000000000000791b */ /* 0x003fe20003800000 */
.L_x_2284:
        /* <DEDUP_REMOVED lines=11> */
.L_x_2285:
[----:B------:R-:W-:Y:S02]  /*10390*/  IMAD.MOV.U32 R13, RZ, RZ, R10 ;  /* 0x000000ffff0d7224 */ /* 0x000fe400078e000a */
[----:B------:R-:W-:Y:S02]  /*103a0*/  IMAD.MOV.U32 R12, RZ, RZ, 0x7 ;  /* 0x00000007ff0c7424 */ /* 0x000fe400078e00ff */
[----:B------:R-:W-:-:S07]  /*103b0*/  IMAD.MOV.U32 R2, RZ, RZ, R14 ;  /* 0x000000ffff027224 */ /* 0x000fce00078e000e */
[----:B------:R-:W-:Y:S05]  /*103c0*/  WARPSYNC.COLLECTIVE R15, `(.L_x_2286) ;  /* 0x000000000f087348 */ /* 0x000fea0003c00000 */
[----:B------:R0:W1:Y:S02]  /*103d0*/  SHFL.IDX P6, R14, R13, R12, R11 ;  /* 0x0000000c0d0e7389 */ /* 0x00006400000c000b */
[----:B01----:R-:W-:Y:S01]  /*103e0*/  ENDCOLLECTIVE ;  /* 0x000000000000791b */ /* 0x003fe20003800000 */
.L_x_2286:
        /* <DEDUP_REMOVED lines=11> */
.L_x_2287:
[----:B------:R-:W-:Y:S01]  /*104a0*/  IMAD.MOV.U32 R2, RZ, RZ, R14 ;  /* 0x000000ffff027224 */ /* 0x000fe200078e000e */
[----:B------:R-:W-:Y:S06]  /*104b0*/  BRA `(.L_x_2288) ;  /* 0xffffffc000ec7947 */ /* 0x000fec000383ffff */
.L_x_2192:
[----:B-1----:R1:W2:Y:S02]  /*104c0*/  SYNCS.PHASECHK.TRANS64.TRYWAIT P0, [R5+URZ+0x16860], R2 ;  /* 0x01686002050075a7 */ /* 0x0022a4000800017f */
[----:B--2---:R-:W-:Y:S05]  /*104d0*/  @!P0 NANOSLEEP.SYNCS 0x989680 ;  /* 0x009896800000895d */ /* 0x004fea0003900000 */
[----:B------:R-:W2:Y:S02]  /*104e0*/  @!P0 SYNCS.PHASECHK.TRANS64 P0, [R5+URZ+0x16860], R2 ;  /* 0x01686002050085a7 */ /* 0x000ea4000800007f */
[----:B--2---:R-:W-:Y:S05]  /*104f0*/  @!P0 BRA `(.L_x_2192) ;  /* 0xfffffffc00f08947 */ /* 0x004fea000383ffff */
[----:B------:R-:W-:Y:S05]  /*10500*/  BRA `(.L_x_2289) ;  /* 0xffffffc400447947 */ /* 0x000fea000383ffff */
.L_x_2193:
        /* <DEDUP_REMOVED lines=8> */
.L_x_2291:
[----:B------:R-:W-:Y:S05]  /*10590*/  BSYNC B1 ;  /* 0x0000000000017941 */ /* 0x000fea0003800000 */
.L_x_2290:
        /* <DEDUP_REMOVED lines=9> */
.L_x_2292:
[----:B------:R-:W-:Y:S02]  /*10630*/  IMAD.MOV.U32 R13, RZ, RZ, R18 ;  /* 0x000000ffff0d7224 */ /* 0x000fe400078e0012 */
[----:B------:R-:W-:Y:S02]  /*10640*/  IMAD.MOV.U32 R12, RZ, RZ, 0x1 ;  /* 0x00000001ff0c7424 */ /* 0x000fe400078e00ff */
[----:B------:R-:W-:-:S07]  /*10650*/  IMAD.MOV.U32 R2, RZ, RZ, R14 ;  /* 0x000000ffff027224 */ /* 0x000fce00078e000e */
[----:B------:R-:W-:Y:S05]  /*10660*/  WARPSYNC.COLLECTIVE R15, `(.L_x_2293) ;  /* 0x000000000f087348 */ /* 0x000fea0003c00000 */
[----:B------:R0:W1:Y:S02]  /*10670*/  SHFL.IDX P6, R14, R13, R12, R11 ;  /* 0x0000000c0d0e7389 */ /* 0x00006400000c000b */
[----:B01----:R-:W-:Y:S01]  /*10680*/  ENDCOLLECTIVE ;  /* 0x000000000000791b */ /* 0x003fe20003800000 */
.L_x_2293:
        /* <DEDUP_REMOVED lines=12> */
.L_x_2294:
[----:B------:R-:W-:Y:S02]  /*10750*/  IMAD.MOV.U32 R13, RZ, RZ, R18 ;  /* 0x000000ffff0d7224 */ /* 0x000fe400078e0012 */
[----:B------:R-:W-:Y:S02]  /*10760*/  IMAD.MOV.U32 R12, RZ, RZ, 0x2 ;  /* 0x00000002ff0c7424 */ /* 0x000fe400078e00ff */
[----:B------:R-:W-:-:S07]  /*10770*/  IMAD.MOV.U32 R2, RZ, RZ, R14 ;  /* 0x000000ffff027224 */ /* 0x000fce00078e000e */
[----:B------:R-:W-:Y:S05]  /*10780*/  WARPSYNC.COLLECTIVE R15, `(.L_x_2295) ;  /* 0x000000000f087348 */ /* 0x000fea0003c00000 */
[----:B------:R0:W1:Y:S02]  /*10790*/  SHFL.IDX P6, R14, R13, R12, R11 ;  /* 0x0000000c0d0e7389 */ /* 0x00006400000c000b */
[----:B01----:R-:W-:Y:S01]  /*107a0*/  ENDCOLLECTIVE ;  /* 0x000000000000791b */ /* 0x003fe20003800000 */
.L_x_2295:
        /* <DEDUP_REMOVED lines=12> */
.L_x_2296:
[----:B------:R-:W-:Y:S02]  /*10870*/  IMAD.MOV.U32 R13, RZ, RZ, R18 ;  /* 0x000000ffff0d7224 */ /* 0x000fe400078e0012 */
[----:B------:R-:W-:Y:S02]  /*10880*/  IMAD.MOV.U32 R12, RZ, RZ, 0x3 ;  /* 0x00000003ff0c7424 */ /* 0x000fe400078e00ff */
[----:B------:R-:W-:-:S07]  /*10890*/  IMAD.MOV.U32 R2, RZ, RZ, R14 ;  /* 0x000000ffff027224 */ /* 0x000fce00078e000e */
[----:B------:R-:W-:Y:S05]  /*108a0*/  WARPSYNC.COLLECTIVE R15, `(.L_x_2297) ;  /* 0x000000000f087348 */ /* 0x000fea0003c00000 */
[----:B------:R0:W1:Y:S02]  /*108b0*/  SHFL.IDX P6, R14, R13, R12, R11 ;  /* 0x0000000c0d0e7389 */ /* 0x00006400000c000b */
[----:B01----:R-:W-:Y:S01]  /*108c0*/  ENDCOLLECTIVE ;  /* 0x000000000000791b */ /* 0x003fe20003800000 */
.L_x_2297:
        /* <DEDUP_REMOVED lines=12> */
.L_x_2298:
[----:B------:R-:W-:Y:S02]  /*10990*/  IMAD.MOV.U32 R13, RZ, RZ, R18 ;  /* 0x000000ffff0d7224 */ /* 0x000fe400078e0012 */
[----:B------:R-:W-:Y:S02]  /*109a0*/  IMAD.MOV.U32 R12, RZ, RZ, 0x4 ;  /* 0x00000004ff0c7424 */ /* 0x000fe400078e00ff */
[----:B------:R-:W-:-:S07]  /*109b0*/  IMAD.MOV.U32 R2, RZ, RZ, R14 ;  /* 0x000000ffff027224 */ /* 0x000fce00078e000e */
[----:B------:R-:W-:Y:S05]  /*109c0*/  WARPSYNC.COLLECTIVE R15, `(.L_x_2299) ;  /* 0x000000000f087348 */ /* 0x000fea0003c00000 */
[----:B------:R0:W1:Y:S02]  /*109d0*/  SHFL.IDX P6, R14, R13, R12, R11 ;  /* 0x0000000c0d0e7389 */ /* 0x00006400000c000b */
[----:B01----:R-:W-:Y:S01]  /*109e0*/  ENDCOLLECTIVE ;  /* 0x000000000000791b */ /* 0x003fe20003800000 */
.L_x_2299:
        /* <DEDUP_REMOVED lines=12> */
.L_x_2300:
[----:B------:R-:W-:Y:S02]  /*10ab0*/  IMAD.MOV.U32 R13, RZ, RZ, R18 ;  /* 0x000000ffff0d7224 */ /* 0x000fe400078e0012 */
[----:B------:R-:W-:Y:S02]  /*10ac0*/  IMAD.MOV.U32 R12, RZ, RZ, 0x5 ;  /* 0x00000005ff0c7424 */ /* 0x000fe400078e00ff */
[----:B------:R-:W-:-:S07]  /*10ad0*/  IMAD.MOV.U32 R2, RZ, RZ, R14 ;  /* 0x000000ffff027224 */ /* 0x000fce00078e000e */
[----:B------:R-:W-:Y:S05]  /*10ae0*/  WARPSYNC.COLLECTIVE R15, `(.L_x_2301) ;  /* 0x000000000f087348 */ /* 0x000fea0003c00000 */
[----:B------:R0:W1:Y:S02]  /*10af0*/  SHFL.IDX P6, R14, R13, R12, R11 ;  /* 0x0000000c0d0e7389 */ /* 0x00006400000c000b */
[----:B01----:R-:W-:Y:S01]  /*10b00*/  ENDCOLLECTIVE ;  /* 0x000000000000791b */ /* 0x003fe20003800000 */
.L_x_2301:
        /* <DEDUP_REMOVED lines=12> */
.L_x_2302:
[----:B------:R-:W-:Y:S02]  /*10bd0*/  IMAD.MOV.U32 R13, RZ, RZ, R18 ;  /* 0x000000ffff0d7224 */ /* 0x000fe400078e0012 */
[----:B------:R-:W-:Y:S02]  /*10be0*/  IMAD.MOV.U32 R12, RZ, RZ, 0x6 ;  /* 0x00000006ff0c7424 */ /* 0x000fe400078e00ff */
[----:B------:R-:W-:-:S07]  /*10bf0*/  IMAD.MOV.U32 R2, RZ, RZ, R14 ;  /* 0x000000ffff027224 */ /* 0x000fce00078e000e */
[----:B------:R-:W-:Y:S05]  /*10c00*/  WARPSYNC.COLLECTIVE R15, `(.L_x_2303) ;  /* 0x000000000f087348 */ /* 0x000fea0003c00000 */
[----:B------:R0:W1:Y:S02]  /*10c10*/  SHFL.IDX P6, R14, R13, R12, R11 ;  /* 0x0000000c0d0e7389 */ /* 0x00006400000c000b */
[----:B01----:R-:W-:Y:S01]  /*10c20*/  ENDCOLLECTIVE ;  /* 0x000000000000791b */ /* 0x003fe20003800000 */
.L_x_2303:
        /* <DEDUP_REMOVED lines=12> */
.L_x_2304:
[----:B------:R-:W-:Y:S02]  /*10cf0*/  IMAD.MOV.U32 R13, RZ, RZ, R18 ;  /* 0x000000ffff0d7224 */ /* 0x000fe400078e0012 */
[----:B------:R-:W-:Y:S02]  /*10d00*/  IMAD.MOV.U32 R12, RZ, RZ, 0x7 ;  /* 0x00000007ff0c7424 */ /* 0x000fe400078e00ff */
[----:B------:R-:W-:-:S07]  /*10d10*/  IMAD.MOV.U32 R2, RZ, RZ, R14 ;  /* 0x000000ffff027224 */ /* 0x000fce00078e000e */
[----:B------:R-:W-:Y:S05]  /*10d20*/  WARPSYNC.COLLECTIVE R15, `(.L_x_2305) ;  /* 0x000000000f087348 */ /* 0x000fea0003c00000 */
[----:B------:R0:W1:Y:S02]  /*10d30*/  SHFL.IDX P6, R14, R13, R12, R11 ;  /* 0x0000000c0d0e7389 */ /* 0x00006400000c000b */
[----:B01----:R-:W-:Y:S01]  /*10d40*/  ENDCOLLECTIVE ;  /* 0x000000000000791b */ /* 0x003fe20003800000 */
.L_x_2305:
        /* <DEDUP_REMOVED lines=12> */
.L_x_2306:
[----:B------:R-:W-:Y:S01]  /*10e10*/  IMAD.MOV.U32 R2, RZ, RZ, R14 ;  /* 0x000000ffff027224 */ /* 0x000fe200078e000e */
[----:B------:R-:W-:Y:S06]  /*10e20*/  BRA `(.L_x_2307) ;  /* 0xffffffbc00f47947 */ /* 0x000fec000383ffff */
.L_x_2201:
[----:B0-----:R0:W1:Y:S02]  /*10e30*/  SYNCS.PHASECHK.TRANS64.TRYWAIT P0, [R4+URZ+0x16860], R3 ;  /* 0x01686003040075a7 */ /* 0x001064000800017f */
[----:B-1----:R-:W-:Y:S05]  /*10e40*/  @!P0 NANOSLEEP.SYNCS 0x989680 ;  /* 0x009896800000895d */ /* 0x002fea0003900000 */
[----:B------:R-:W1:Y:S02]  /*10e50*/  @!P0 SYNCS.PHASECHK.TRANS64 P0, [R4+URZ+0x16860], R3 ;  /* 0x01686003040085a7 */ /* 0x000e64000800007f */
[----:B-1----:R-:W-:Y:S05]  /*10e60*/  @!P0 BRA `(.L_x_2201) ;  /* 0xfffffffc00f08947 */ /* 0x002fea000383ffff */
[----:B------:R-:W-:Y:S05]  /*10e70*/  BRA `(.L_x_2308) ;  /* 0xffffffc400087947 */ /* 0x000fea000383ffff */
.L_x_2202:
        /* <DEDUP_REMOVED lines=8> */
.L_x_2310:
[----:B------:R-:W-:Y:S05]  /*10f00*/  BSYNC B0 ;  /* 0x0000000000007941 */ /* 0x000fea0003800000 */
.L_x_2309:
        /* <DEDUP_REMOVED lines=10> */
.L_x_2311:
        /* <DEDUP_REMOVED lines=9> */
.L_x_2312:
        /* <DEDUP_REMOVED lines=11> */
.L_x_2313:
[----:B------:R-:W-:Y:S02]  /*110f0*/  IMAD.MOV.U32 R13, RZ, RZ, R18 ;  /* 0x000000ffff0d7224 */ /* 0x000fe400078e0012 */
[----:B------:R-:W-:Y:S01]  /*11100*/  IMAD.MOV.U32 R12, RZ, RZ, 0x2 ;  /* 0x00000002ff0c7424 */ /* 0x000fe200078e00ff */
[----:B------:R-:W-:-:S13]  /*11110*/  IADD3 R2, P0, R14, R6, RZ ;  /* 0x000000060e027210 */ /* 0x000fda0007f1e0ff */
[----:B------:R-:W-:Y:S05]  /*11120*/  WARPSYNC.COLLECTIVE R15, `(.L_x_2314) ;  /* 0x000000000f087348 */ /* 0x000fea0003c00000 */
[----:B------:R0:W1:Y:S02]  /*11130*/  SHFL.IDX P6, R14, R13, R12, R11 ;  /* 0x0000000c0d0e7389 */ /* 0x00006400000c000b */
[----:B01----:R-:W-:Y:S01]  /*11140*/  ENDCOLLECTIVE ;  /* 0x000000000000791b */ /* 0x003fe20003800000 */
.L_x_2314:
        /* <DEDUP_REMOVED lines=11> */
.L_x_2315:
[----:B------:R-:W-:Y:S02]  /*11200*/  IMAD.MOV.U32 R13, RZ, RZ, R18 ;  /* 0x000000ffff0d7224 */ /* 0x000fe400078e0012 */
[----:B------:R-:W-:Y:S02]  /*11210*/  IMAD.MOV.U32 R12, RZ, RZ, 0x3 ;  /* 0x00000003ff0c7424 */ /* 0x000fe400078e00ff */
[----:B------:R-:W-:-:S07]  /*11220*/  IMAD.MOV.U32 R9, RZ, RZ, R14 ;  /* 0x000000ffff097224 */ /* 0x000fce00078e000e */
[----:B------:R-:W-:Y:S05]  /*11230*/  WARPSYNC.COLLECTIVE R15, `(.L_x_2316) ;  /* 0x000000000f087348 */ /* 0x000fea0003c00000 */
[----:B------:R0:W1:Y:S02]  /*11240*/  SHFL.IDX P6, R14, R13, R12, R11 ;  /* 0x0000000c0d0e7389 */ /* 0x00006400000c000b */
[----:B01----:R-:W-:Y:S01]  /*11250*/  ENDCOLLECTIVE ;  /* 0x000000000000791b */ /* 0x003fe20003800000 */
.L_x_2316:
        /* <DEDUP_REMOVED lines=12> */
.L_x_2317:
[----:B------:R-:W-:Y:S02]  /*11320*/  IMAD.MOV.U32 R13, RZ, RZ, R18 ;  /* 0x000000ffff0d7224 */ /* 0x000fe400078e0012 */
[----:B------:R-:W-:Y:S01]  /*11330*/  IMAD.MOV.U32 R12, RZ, RZ, 0x4 ;  /* 0x00000004ff0c7424 */ /* 0x000fe200078e00ff */
[----:B------:R-:W-:-:S13]  /*11340*/  IADD3 R2, P0, R14, R6, RZ ;  /* 0x000000060e027210 */ /* 0x000fda0007f1e0ff */
[----:B------:R-:W-:Y:S05]  /*11350*/  WARPSYNC.COLLECTIVE R15, `(.L_x_2318) ;  /* 0x000000000f087348 */ /* 0x000fea0003c00000 */
[----:B------:R0:W1:Y:S02]  /*11360*/  SHFL.IDX P6, R14, R13, R12, R11 ;  /* 0x0000000c0d0e7389 */ /* 0x00006400000c000b */
[----:B01----:R-:W-:Y:S01]  /*11370*/  ENDCOLLECTIVE ;  /* 0x000000000000791b */ /* 0x003fe20003800000 */
.L_x_2318:
        /* <DEDUP_REMOVED lines=11> */
.L_x_2319:
[----:B------:R-:W-:Y:S02]  /*11430*/  IMAD.MOV.U32 R13, RZ, RZ, R18 ;  /* 0x000000ffff0d7224 */ /* 0x000fe400078e0012 */
[----:B------:R-:W-:Y:S02]  /*11440*/  IMAD.MOV.U32 R12, RZ, RZ, 0x5 ;  /* 0x00000005ff0c7424 */ /* 0x000fe400078e00ff */
[----:B------:R-:W-:-:S07]  /*11450*/  IMAD.MOV.U32 R9, RZ, RZ, R14 ;  /* 0x000000ffff097224 */ /* 0x000fce00078e000e */
[----:B------:R-:W-:Y:S05]  /*11460*/  WARPSYNC.COLLECTIVE R15, `(.L_x_2320) ;  /* 0x000000000f087348 */ /* 0x000fea0003c00000 */
[----:B------:R0:W1:Y:S02]  /*11470*/  SHFL.IDX P6, R14, R13, R12, R11 ;  /* 0x0000000c0d0e7389 */ /* 0x00006400000c000b */
[----:B01----:R-:W-:Y:S01]  /*11480*/  ENDCOLLECTIVE ;  /* 0x000000000000791b */ /* 0x003fe20003800000 */
.L_x_2320:
        /* <DEDUP_REMOVED lines=12> */
.L_x_2321:
[----:B------:R-:W-:Y:S02]  /*11550*/  IMAD.MOV.U32 R13, RZ, RZ, R18 ;  /* 0x000000ffff0d7224 */ /* 0x000fe400078e0012 */
[----:B------:R-:W-:Y:S01]  /*11560*/  IMAD.MOV.U32 R12, RZ, RZ, 0x6 ;  /* 0x00000006ff0c7424 */ /* 0x000fe200078e00ff */
[----:B------:R-:W-:-:S13]  /*11570*/  IADD3 R2, P0, R14, R6, RZ ;  /* 0x000000060e027210 */ /* 0x000fda0007f1e0ff */
[----:B------:R-:W-:Y:S05]  /*11580*/  WARPSYNC.COLLECTIVE R15, `(.L_x_2322) ;  /* 0x000000000f087348 */ /* 0x000fea0003c00000 */
[----:B------:R0:W1:Y:S02]  /*11590*/  SHFL.IDX P6, R14, R13, R12, R11 ;  /* 0x0000000c0d0e7389 */ /* 0x00006400000c000b */
[----:B01----:R-:W-:Y:S01]  /*115a0*/  ENDCOLLECTIVE ;  /* 0x000000000000791b */ /* 0x003fe20003800000 */
.L_x_2322:
        /* <DEDUP_REMOVED lines=11> */
.L_x_2323:
[----:B------:R-:W-:Y:S02]  /*11660*/  IMAD.MOV.U32 R13, RZ, RZ, R18 ;  /* 0x000000ffff0d7224 */ /* 0x000fe400078e0012 */
[----:B------:R-:W-:Y:S02]  /*11670*/  IMAD.MOV.U32 R12, RZ, RZ, 0x7 ;  /* 0x00000007ff0c7424 */ /* 0x000fe400078e00ff */
[----:B------:R-:W-:-:S07]  /*11680*/  IMAD.MOV.U32 R9, RZ, RZ, R14 ;  /* 0x000000ffff097224 */ /* 0x000fce00078e000e */
[----:B------:R-:W-:Y:S05]  /*11690*/  WARPSYNC.COLLECTIVE R15, `(.L_x_2324) ;  /* 0x000000000f087348 */ /* 0x000fea0003c00000 */
[----:B------:R0:W1:Y:S02]  /*116a0*/  SHFL.IDX P6, R14, R13, R12, R11 ;  /* 0x0000000c0d0e7389 */ /* 0x00006400000c000b */
[----:B01----:R-:W-:Y:S01]  /*116b0*/  ENDCOLLECTIVE ;  /* 0x000000000000791b */ /* 0x003fe20003800000 */
.L_x_2324:
        /* <DEDUP_REMOVED lines=12> */
.L_x_2325:
[----:B------:R-:W-:Y:S05]  /*11780*/  BRA `(.L_x_2326) ;  /* 0xffffffbc00c87947 */ /* 0x000fea000383ffff */
.L_x_2207:
        /* <DEDUP_REMOVED lines=8> */
.L_x_2328:
[----:B------:R-:W-:Y:S05]  /*11810*/  BSYNC B0 ;  /* 0x0000000000007941 */ /* 0x000fea0003800000 */
.L_x_2327:
[----:B------:R-:W-:Y:S05]  /*11820*/  BRA `(.L_x_2329) ;  /* 0xffffffc0004c7947 */ /* 0x000fea000383ffff */
.L_x_2210:
[----:B-1----:R1:W2:Y:S02]  /*11830*/  SYNCS.PHASECHK.TRANS64.TRYWAIT P0, [R5+URZ+0x16820], R0 ;  /* 0x01682000050075a7 */ /* 0x0022a4000800017f */
[----:B--2---:R-:W-:Y:S05]  /*11840*/  @!P0 NANOSLEEP.SYNCS 0x989680 ;  /* 0x009896800000895d */ /* 0x004fea0003900000 */
[----:B------:R-:W2:Y:S02]  /*11850*/  @!P0 SYNCS.PHASECHK.TRANS64 P0, [R5+URZ+0x16820], R0 ;  /* 0x01682000050085a7 */ /* 0x000ea4000800007f */
[----:B--2---:R-:W-:Y:S05]  /*11860*/  @!P0 BRA `(.L_x_2210) ;  /* 0xfffffffc00f08947 */ /* 0x004fea000383ffff */
[----:B------:R-:W-:Y:S05]  /*11870*/  BRA `(.L_x_2330) ;  /* 0xffffffc000987947 */ /* 0x000fea000383ffff */
.L_x_2211:
[----:B------:R-:W2:Y:S01]  /*11880*/  S2R R2, SR_TID.X ;  /* 0x0000000000027919 */ /* 0x000ea20000002100 */
[----:B------:R-:W-:Y:S01]  /*11890*/  BSSY B0, `(.L_x_2331) ;  /* 0x000000a000007945 */ /* 0x000fe20003800000 */
[----:B------:R-:W-:Y:S02]  /*118a0*/  IMAD.MOV.U32 R12, RZ, RZ, RZ ;  /* 0x000000ffff0c7224 */ /* 0x000fe400078e00ff */
[----:B------:R-:W-:Y:S02]  /*118b0*/  IMAD.MOV.U32 R11, RZ, RZ, 0x1f ;  /* 0x0000001fff0b7424 */ /* 0x000fe400078e00ff */
[----:B------:R-:W-:Y:S01]  /*118c0*/  IMAD.MOV.U32 R15, RZ, RZ, -0x1 ;  /* 0xffffffffff0f7424 */ /* 0x000fe200078e00ff */
[----:B--2---:R-:W-:-:S04]  /*118d0*/  SHF.R.U32.HI R2, RZ, 0x5, R2 ;  /* 0x00000005ff027819 */ /* 0x004fc80000011602 */
[----:B------:R-:W-:-:S05]  /*118e0*/  LOP3.LUT R2, R2, 0x3, RZ, 0xc0, !PT ;  /* 0x0000000302027812 */ /* 0x000fca00078ec0ff */
[----:B------:R-:W-:-:S07]  /*118f0*/  IMAD.MOV.U32 R13, RZ, RZ, R2 ;  /* 0x000000ffff0d7224 */ /* 0x000fce00078e0002 */
[----:B01----:R-:W-:Y:S05]  /*11900*/  WARPSYNC.COLLECTIVE R15, `(.L_x_2332) ;  /* 0x000000000f087348 */ /* 0x003fea0003c00000 */
[----:B------:R2:W3:Y:S02]  /*11910*/  SHFL.IDX P6, R14, R13, R12, R11 ;  /* 0x0000000c0d0e7389 */ /* 0x0004e400000c000b */
[----:B0123--:R-:W-:Y:S01]  /*11920*/  ENDCOLLECTIVE ;  /* 0x000000000000791b */ /* 0x00ffe20003800000 */
.L_x_2332:
[----:B------:R-:W-:Y:S05]  /*11930*/  BSYNC B0 ;  /* 0x0000000000007941 */ /* 0x000fea0003800000 */
.L_x_2331:
[----:B------:R-:W-:Y:S05]  /*11940*/  BRA `(.L_x_2333) ;  /* 0xffffffc000807947 */ /* 0x000fea000383ffff */
.L_x_2214:
[----:B------:R-:W-:Y:S01]  /*11950*/  BSSY B1, `(.L_x_2334) ;  /* 0x0000006000017945 */ /* 0x000fe20003800000 */
[----:B------:R-:W-:-:S07]  /*11960*/  IMAD.MOV.U32 R15, RZ, RZ, -0x1 ;  /* 0xffffffffff0f7424 */ /* 0x000fce00078e00ff */
[----:B01----:R-:W-:Y:S05]  /*11970*/  WARPSYNC.COLLECTIVE R15, `(.L_x_2335) ;  /* 0x000000000f0c7348 */ /* 0x003fea0003c00000 */
[----:B------:R-:W-:Y:S02]  /*11980*/  ELECT P6, UR62, PT ;  /* 0x00000000003e782f */ /* 0x000fe400038c0000 */
[----:B------:R-:W-:Y:S01]  /*11990*/  MOV R14, UR62 ;  /* 0x0000003e000e7c02 */ /* 0x000fe20008000f00 */
[----:B01----:R-:W-:Y:S10]  /*119a0*/  ENDCOLLECTIVE ;  /* 0x000000000000791b */ /* 0x003ff40003800000 */
.L_x_2335:
[----:B------:R-:W-:Y:S05]  /*119b0*/  BSYNC B1 ;  /* 0x0000000000017941 */ /* 0x000fea0003800000 */
.L_x_2334:
[----:B------:R-:W-:Y:S05]  /*119c0*/  BRA `(.L_x_2336) ;  /* 0xffffffc000787947 */ /* 0x000fea000383ffff */
.L_x_2216:
[----:B-1----:R1:W2:Y:S02]  /*119d0*/  SYNCS.PHASECHK.TRANS64.TRYWAIT P1, [R3+URZ+0x16840], R2 ;  /* 0x01684002030075a7 */ /* 0x0022a4000802017f */
[----:B--2---:R-:W-:Y:S05]  /*119e0*/  @!P1 NANOSLEEP.SYNCS 0x989680 ;  /* 0x009896800000995d */ /* 0x004fea0003900000 */
[----:B------:R-:W2:Y:S02]  /*119f0*/  @!P1 SYNCS.PHASECHK.TRANS64 P1, [R3+URZ+0x16840], R2 ;  /* 0x01684002030095a7 */ /* 0x000ea4000802007f */
[----:B--2---:R-:W-:Y:S05]  /*11a00*/  @!P1 BRA `(.L_x_2216) ;  /* 0xfffffffc00f09947 */ /* 0x004fea000383ffff */
[----:B------:R-:W-:Y:S05]  /*11a10*/  BRA `(.L_x_2337) ;  /* 0xffffffc000987947 */ /* 0x000fea000383ffff */
.L_x_2218:
[----:B--2---:R2:W3:Y:S02]  /*11a20*/  SYNCS.PHASECHK.TRANS64.TRYWAIT P1, [R5+URZ+0x16840], R0 ;  /* 0x01684000050075a7 */ /* 0x0044e4000802017f */
[----:B---3--:R-:W-:Y:S05]  /*11a30*/  @!P1 NANOSLEEP.SYNCS 0x989680 ;  /* 0x009896800000995d */ /* 0x008fea0003900000 */
[----:B------:R-:W3:Y:S02]  /*11a40*/  @!P1 SYNCS.PHASECHK.TRANS64 P1, [R5+URZ+0x16840], R0 ;  /* 0x01684000050095a7 */ /* 0x000ee4000802007f */
[----:B---3--:R-:W-:Y:S05]  /*11a50*/  @!P1 BRA `(.L_x_2218) ;  /* 0xfffffffc00f09947 */ /* 0x008fea000383ffff */
[----:B------:R-:W-:Y:S05]  /*11a60*/  BRA `(.L_x_2338) ;  /* 0xffffffc000a47947 */ /* 0x000fea000383ffff */
.L_x_2220:
[----:B---3--:R3:W4:Y:S02]  /*11a70*/  SYNCS.PHASECHK.TRANS64.TRYWAIT P1, [R3+URZ+0x16860], R2 ;  /* 0x01686002030075a7 */ /* 0x008724000802017f */
[----:B----4-:R-:W-:Y:S05]  /*11a80*/  @!P1 NANOSLEEP.SYNCS 0x989680 ;  /* 0x009896800000995d */ /* 0x010fea0003900000 */
[----:B------:R-:W4:Y:S02]  /*11a90*/  @!P1 SYNCS.PHASECHK.TRANS64 P1, [R3+URZ+0x16860], R2 ;  /* 0x01686002030095a7 */ /* 0x000f24000802007f */
[----:B----4-:R-:W-:Y:S05]  /*11aa0*/  @!P1 BRA `(.L_x_2220) ;  /* 0xfffffffc00f09947 */ /* 0x010fea000383ffff */
[----:B------:R-:W-:Y:S05]  /*11ab0*/  BRA `(.L_x_2339) ;  /* 0xffffffc000a07947 */ /* 0x000fea000383ffff */
.L_x_2340:
        /* <DEDUP_REMOVED lines=12> */
.L_x_3111:


//--------------------- .text._ZN7cutlass13device_kernelIN5flash11enable_sm90INS1_16FlashAttnFwdSm90INS1_25CollectiveMainloopFwdSm90ILi2EN4cute5tupleIJNS5_1CILi1EEES8_S8_EEENS6_IJNS7_ILi192EEENS7_ILi128EEENS7_ILi64EEEEEELi64ENS_10bfloat16_tEfNS_4arch4Sm90ELb1ELb0ELb0ELb1ELb1ELb0ELb0ELb1ELb1ELb1ELb0ELb0EEENS1_21CollectiveEpilogueFwdINS6_IJSA_SC_SB_EEES9_SE_SG_Li384ELb1ELb1ELb0ELb0EEENS1_36VarlenDynamicPersistentTileSchedulerILi192ELi128ELi384ELi128ELb0ELb1ELb1ELb1ELb1ELb1EEEEEEEEEvNT_6ParamsE --------------------------
	.section	.text._ZN7cutlass13device_kernelIN5flash11enable_sm90INS1_16FlashAttnFwdSm90INS1_25CollectiveMainloopFwdSm90ILi2EN4cute5tupleIJNS5_1CILi1EEES8_S8_EEENS6_IJNS7_ILi192EEENS7_ILi128EEENS7_ILi64EEEEEELi64ENS_10bfloat16_tEfNS_4arch4Sm90ELb1ELb0ELb0ELb1ELb1ELb0ELb0ELb1ELb1ELb1ELb0ELb0EEENS1_21CollectiveEpilogueFwdINS6_IJSA_SC_SB_EEES9_SE_SG_Li384ELb1ELb1ELb0ELb0EEENS1_36VarlenDynamicPersistentTileSchedulerILi192ELi128ELi384ELi128ELb0ELb1ELb1ELb1ELb1ELb1EEEEEEEEEvNT_6ParamsE,"ax",@progbits
	.align	128
.text._ZN7cutlass13device_kernelIN5flash11enable_sm90INS1_16FlashAttnFwdSm90INS1_25CollectiveMainloopFwdSm90ILi2EN4cute5tupleIJNS5_1CILi1EEES8_S8_EEENS6_IJNS7_ILi192EEENS7_ILi128EEENS7_ILi64EEEEEELi64ENS_10bfloat16_tEfNS_4arch4Sm90ELb1ELb0ELb0ELb1ELb1ELb0ELb0ELb1ELb1ELb1ELb0ELb0EEENS1_21CollectiveEpilogueFwdINS6_IJSA_SC_SB_EEES9_SE_SG_Li384ELb1ELb1ELb0ELb0EEENS1_36VarlenDynamicPersistentTileSchedulerILi192ELi128ELi384ELi128ELb0ELb1ELb1ELb1ELb1ELb1EEEEEEEEEvNT_6ParamsE:
        .type           _ZN7cutlass13device_kernelIN5flash11enable_sm90INS1_16FlashAttnFwdSm90INS1_25CollectiveMainloopFwdSm90ILi2EN4cute5tupleIJNS5_1CILi1EEES8_S8_EEENS6_IJNS7_ILi192EEENS7_ILi128EEENS7_ILi64EEEEEELi64ENS_10bfloat16_tEfNS_4arch4Sm90ELb1ELb0ELb0ELb1ELb1ELb0ELb0ELb1ELb1ELb1ELb0ELb0EEENS1_21CollectiveEpilogueFwdINS6_IJSA_SC_SB_EEES9_SE_SG_Li384ELb1ELb1ELb0ELb0EEENS1_36VarlenDynamicPersistentTileSchedulerILi192ELi128ELi384ELi128ELb0ELb1ELb1ELb1ELb1ELb1EEEEEEEEEvNT_6ParamsE,@function
        .size           _ZN7cutlass13device_kernelIN5flash11enable_sm90INS1_16FlashAttnFwdSm90INS1_25CollectiveMainloopFwdSm90ILi2EN4cute5tupleIJNS5_1CILi1EEES8_S8_EEENS6_IJNS7_ILi192EEENS7_ILi128EEENS7_ILi64EEEEEELi64ENS_10bfloat16_tEfNS_4arch4Sm90ELb1ELb0ELb0ELb1ELb1ELb0ELb0ELb1ELb1ELb1ELb0ELb0EEENS1_21CollectiveEpilogueFwdINS6_IJSA_SC_SB_EEES9_SE_SG_Li384ELb1ELb1ELb0ELb0EEENS1_36VarlenDynamicPersistentTileSchedulerILi192ELi128ELi384ELi128ELb0ELb1ELb1ELb1ELb1ELb1EEEEEEEEEvNT_6ParamsE,(.L_x_3112 - _ZN7cutlass13device_kernelIN5flash11enable_sm90INS1_16FlashAttnFwdSm90INS1_25CollectiveMainloopFwdSm90ILi2EN4cute5tupleIJNS5_1CILi1EEES8_S8_EEENS6_IJNS7_ILi192EEENS7_ILi128EEENS7_ILi64EEEEEELi64ENS_10bfloat16_tEfNS_4arch4Sm90ELb1ELb0ELb0ELb1ELb1ELb0ELb0ELb1ELb1ELb1ELb0ELb0EEENS1_21CollectiveEpilogueFwdINS6_IJSA_SC_SB_EEES9_SE_SG_Li384ELb1ELb1ELb0ELb0EEENS1_36VarlenDynamicPersistentTileSchedulerILi192ELi128ELi384ELi128ELb0ELb1ELb1ELb1ELb1ELb1EEEEEEEEEvNT_6ParamsE)
        .other          _ZN7cutlass13device_kernelIN5flash11enable_sm90INS1_16FlashAttnFwdSm90INS1_25CollectiveMainloopFwdSm90ILi2EN4cute5tupleIJNS5_1CILi1EEES8_S8_EEENS6_IJNS7_ILi192EEENS7_ILi128EEENS7_ILi64EEEEEELi64ENS_10bfloat16_tEfNS_4arch4Sm90ELb1ELb0ELb0ELb1ELb1ELb0ELb0ELb1ELb1ELb1ELb0ELb0EEENS1_21CollectiveEpilogueFwdINS6_IJSA_SC_SB_EEES9_SE_SG_Li384ELb1ELb1ELb0ELb0EEENS1_36VarlenDynamicPersistentTileSchedulerILi192ELi128ELi384ELi128ELb0ELb1ELb1ELb1ELb1ELb1EEEEEEEEEvNT_6ParamsE,@"STO_CUDA_ENTRY STV_DEFAULT"
_ZN7cutlass13device_kernelIN5flash11enable_sm90INS1_16FlashAttnFwdSm90INS1_25CollectiveMainloopFwdSm90ILi2EN4cute5tupleIJNS5_1CILi1EEES8_S8_EEENS6_IJNS7_ILi192EEENS7_ILi128EEENS7_ILi64EEEEEELi64ENS_10bfloat16_tEfNS_4arch4Sm90ELb1ELb0ELb0ELb1ELb1ELb0ELb0ELb1ELb1ELb1ELb0ELb0EEENS1_21CollectiveEpilogueFwdINS6_IJSA_SC_SB_EEES9_SE_SG_Li384ELb1ELb1ELb0ELb0EEENS1_36VarlenDynamicPersistentTileSchedulerILi192ELi128ELi384ELi128ELb0ELb1ELb1ELb1ELb1ELb1EEEEEEEEEvNT_6ParamsE:
        /* <DEDUP_REMOVED lines=45> */
.L_x_2341:
        /* <DEDUP_REMOVED lines=22> */
.L_x_2342:
        /* <DEDUP_REMOVED lines=18> */
.L_x_2343:
        /* <DEDUP_REMOVED lines=22> */
.L_x_2344:
        /* <DEDUP_REMOVED lines=23> */
.L_x_2345:
        /* <DEDUP_REMOVED lines=8> */
.L_x_2347:
        /* <DEDUP_REMOVED lines=25> */
[----:B------:R-:W-:Y:S02]  /*0a30*/  UMOV UR37, URZ ;  /* 0x0000003f00257c82 */ /* 0x000fe40008000000 */
[CC--:B------:R-:W-:Y:S02]  /*0a40*/  LEA.HI R153, R0.reuse, R157.reuse, RZ, 0x7 ;  /* 0x0000009d00997211 */ /* 0x0c0fe400078f38ff */
[----:B------:R-:W-:-:S02]  /*0a50*/  LEA.HI R3, R0, R157, RZ, 0x5 ;  /* 0x0000009d00037211 */ /* 0x000fc400078f28ff */
[----:B------:R-:W-:Y:S02]  /*0a60*/  LOP3.LUT R152, R153, 0xffffff80, RZ, 0xc0, !PT ;  /* 0xffffff8099987812 */ /* 0x000fe400078ec0ff */
[CC--:B------:R-:W-:Y:S01]  /*0a70*/  LEA.HI R2, R0.reuse, R157.reuse, RZ, 0x4 ;  /* 0x0000009d00027211 */ /* 0x0c0fe200078f20ff */
[----:B------:R-:W-:Y:S01]  /*0a80*/  IMAD.SHL.U32 R5, R3, 0x20, RZ ;  /* 0x0000002003057824 */ /* 0x000fe200078e00ff */
[----:B------:R-:W-:Y:S01]  /*0a90*/  LEA.HI R10, R0, R157, RZ, 0x2 ;  /* 0x0000009d000a7211 */ /* 0x000fe200078f10ff */
[----:B------:R-:W-:Y:S01]  /*0aa0*/  IMAD.IADD R152, R157, 0x1, -R152 ;  /* 0x000000019d987824 */ /* 0x000fe200078e0a98 */
[----:B------:R-:W-:Y:S02]  /*0ab0*/  SHF.R.S32.HI R3, RZ, 0x4, R2 ;  /* 0x00000004ff037819 */ /* 0x000fe40000011402 */
[----:B------:R-:W-:Y:S02]  /*0ac0*/  LOP3.LUT R4, R2, 0x3fffff0, RZ, 0xc0, !PT ;  /* 0x03fffff002047812 */ /* 0x000fe400078ec0ff */
[----:B------:R-:W-:-:S02]  /*0ad0*/  SHF.R.S32.HI R7, RZ, 0x1f, R152 ;  /* 0x0000001fff077819 */ /* 0x000fc40000011498 */
[----:B------:R-:W-:Y:S01]  /*0ae0*/  LEA.HI R2, R2, R3, RZ, 0x1 ;  /* 0x0000000302027211 */ /* 0x000fe200078f08ff */
[----:B------:R-:W-:Y:S01]  /*0af0*/  IMAD.IADD R4, R157, 0x1, -R4 ;  /* 0x000000019d047824 */ /* 0x000fe200078e0a04 */
[----:B------:R-:W-:Y:S02]  /*0b00*/  LEA.HI R6, R7, R152, RZ, 0x2 ;  /* 0x0000009807067211 */ /* 0x000fe400078f10ff */
[----:B------:R-:W-:Y:S02]  /*0b10*/  LOP3.LUT R2, R2, 0x1ffffffe, RZ, 0xc0, !PT ;  /* 0x1ffffffe02027812 */ /* 0x000fe400078ec0ff */
[--C-:B------:R-:W-:Y:S02]  /*0b20*/  SHF.R.S32.HI R8, RZ, 0x2, R6.reuse ;  /* 0x00000002ff087819 */ /* 0x100fe40000011406 */
[----:B------:R-:W-:Y:S01]  /*0b30*/  SHF.R.S32.HI R9, RZ, 0x1f, R6 ;  /* 0x0000001fff097819 */ /* 0x000fe20000011406 */
[----:B------:R-:W-:Y:S01]  /*0b40*/  IMAD.IADD R2, R3, 0x1, -R2 ;  /* 0x0000000103027824 */ /* 0x000fe200078e0a02 */
[----:B------:R-:W-:-:S02]  /*0b50*/  SHF.R.S32.HI R153, RZ, 0x7, R153 ;  /* 0x00000007ff997819 */ /* 0x000fc40000011499 */
[----:B------:R-:W-:Y:S02]  /*0b60*/  LOP3.LUT R10, R10, 0xfffffffc, RZ, 0xc0, !PT ;  /* 0xfffffffc0a0a7812 */ /* 0x000fe400078ec0ff */
[----:B------:R-:W-:Y:S01]  /*0b70*/  LEA.HI R9, R9, R8, RZ, 0x3 ;  /* 0x0000000809097211 */ /* 0x000fe200078f18ff */
[----:B------:R-:W-:Y:S01]  /*0b80*/  IMAD.HI R3, R153, 0x55555556, RZ ;  /* 0x5555555699037827 */ /* 0x000fe200078e02ff */
[----:B------:R-:W-:Y:S02]  /*0b90*/  LOP3.LUT R5, R5, 0xfffffc00, RZ, 0xc0, !PT ;  /* 0xfffffc0005057812 */ /* 0x000fe400078ec0ff */
[----:B------:R-:W-:Y:S01]  /*0ba0*/  LEA.HI R0, R0, R157, RZ, 0x3 ;  /* 0x0000009d00007211 */ /* 0x000fe200078f18ff */
[----:B------:R-:W-:Y:S01]  /*0bb0*/  IMAD.IADD R10, R157, 0x1, -R10 ;  /* 0x000000019d0a7824 */ /* 0x000fe200078e0a0a */
[----:B------:R-:W-:Y:S01]  /*0bc0*/  LOP3.LUT R9, R9, 0xfffffff8, RZ, 0xc0, !PT ;  /* 0xfffffff809097812 */ /* 0x000fe200078ec0ff */
[----:B------:R-:W-:Y:S01]  /*0bd0*/  IMAD R5, R4, 0x40, R5 ;  /* 0x0000004004057824 */ /* 0x000fe200078e0205 */
[----:B------:R-:W-:-:S02]  /*0be0*/  LEA.HI R7, R7, R152, RZ, 0x5 ;  /* 0x0000009807077211 */ /* 0x000fc400078f28ff */
[----:B------:R-:W-:Y:S01]  /*0bf0*/  LEA.HI R4, R3, R3, RZ, 0x1 ;  /* 0x0000000303047211 */ /* 0x000fe200078f08ff */
[----:B------:R-:W-:Y:S01]  /*0c00*/  IMAD.IADD R8, R8, 0x1, -R9 ;  /* 0x0000000108087824 */ /* 0x000fe200078e0a09 */
[----:B------:R-:W-:Y:S01]  /*0c10*/  LOP3.LUT R18, R0, 0xfffffff8, RZ, 0xc0, !PT ;  /* 0xfffffff800127812 */ /* 0x000fe200078ec0ff */
[----:B------:R-:W-:Y:S01]  /*0c20*/  IMAD R155, R2, 0x8, R5 ;  /* 0x00000008029b7824 */ /* 0x000fe200078e0205 */
[----:B------:R-:W-:Y:S01]  /*0c30*/  LEA.HI R3, R10, R10, RZ, 0x1 ;  /* 0x0000000a0a037211 */ /* 0x000fe200078f08ff */
[----:B------:R-:W-:Y:S01]  /*0c40*/  IMAD R4, R4, -0x3, R153 ;  /* 0xfffffffd04047824 */ /* 0x000fe200078e0299 */
[----:B------:R-:W-:Y:S01]  /*0c50*/  SHF.R.S32.HI R7, RZ, 0x5, R7 ;  /* 0x00000005ff077819 */ /* 0x000fe20000011407 */
[----:B------:R-:W-:Y:S01]  /*0c60*/  IMAD.IADD R18, R157, 0x1, -R18 ;  /* 0x000000019d127824 */ /* 0x000fe200078e0a12 */
[----:B------:R-:W-:Y:S02]  /*0c70*/  LOP3.LUT R3, R3, 0x1ffffffe, RZ, 0xc0, !PT ;  /* 0x1ffffffe03037812 */ /* 0x000fe400078ec0ff */
[----:B------:R-:W-:Y:S01]  /*0c80*/  LOP3.LUT R5, R6, 0x7ffffffc, RZ, 0xc0, !PT ;  /* 0x7ffffffc06057812 */ /* 0x000fe200078ec0ff */
[----:B------:R-:W-:Y:S01]  /*0c90*/  IMAD R7, R7, 0x10, R8 ;  /* 0x0000001007077824 */ /* 0x000fe200078e0208 */
[----:B------:R-:W-:Y:S01]  /*0ca0*/  SHF.R.S32.HI R22, RZ, 0x3, R0 ;  /* 0x00000003ff167819 */ /* 0x000fe20000011400 */
[----:B------:R-:W-:Y:S01]  /*0cb0*/  IMAD.SHL.U32 R19, R18, 0x8, RZ ;  /* 0x0000000812137824 */ /* 0x000fe200078e00ff */
[----:B------:R-:W-:Y:S01]  /*0cc0*/  IADD3 R16, R152, -R5, RZ ;  /* 0x8000000598107210 */ /* 0x000fe20007ffe0ff */
[----:B------:R-:W-:-:S02]  /*0cd0*/  IMAD.IADD R3, R10, 0x1, -R3 ;  /* 0x000000010a037824 */ /* 0x000fc400078e0a03 */
[----:B------:R-:W-:Y:S01]  /*0ce0*/  IMAD R154, R4, 0x40, R7 ;  /* 0x00000040049a7824 */ /* 0x000fe200078e0207 */
[----:B------:R-:W-:-:S03]  /*0cf0*/  SHF.R.S32.HI R156, RZ, 0x1f, R19 ;  /* 0x0000001fff9c7819 */ /* 0x000fc60000011413 */
[----:B------:R-:W-:-:S07]  /*0d00*/  IMAD R17, R3, 0x8, R154 ;  /* 0x0000000803117824 */ /* 0x000fce00078e029a */
.L_x_2395:
[----:B012---:R-:W0:Y:S01]  /*0d10*/  LDC.64 R2, c[0x0][0xc88] ;  /* 0x00032200ff027b82 */ /* 0x007e220000000a00 */
[----:B------:R-:W-:Y:S01]  /*0d20*/  ULDC.64 UR8, c[0x0][0xa28] ;  /* 0x00028a0000087ab9 */ /* 0x000fe20000000a00 */
[----:B------:R-:W-:Y:S01]  /*0d30*/  ULDC.64 UR10, c[0x0][0xa18] ;  /* 0x00028600000a7ab9 */ /* 0x000fe20000000a00 */
[----:B------:R-:W-:Y:S01]  /*0d40*/  ULDC UR4, c[0x0][0x424] ;  /* 0x0001090000047ab9 */ /* 0x000fe20000000800 */
        /* <DEDUP_REMOVED lines=11> */
[----:B------:R-:W-:-:S04]  /*0e00*/  @UP0 ULEA UR8, UP2, UR39, UR8, 0x2 ;  /* 0x0000000827080291 */ /* 0x000fc8000f84103f */
[----:B------:R-:W-:Y:S02]  /*0e10*/  @UP0 ULEA.HI.X UR9, UR39, UR9, UR40, 0x2, UP2 ;  /* 0x0000000927090291 */ /* 0x000fe400090f1428 */
[----:B------:R-:W-:Y:S01]  /*0e20*/  @UP1 ULEA UR10, UP0, UR39, UR10, 0x2 ;  /* 0x0000000a270a1291 */ /* 0x000fe2000f80103f */
[----:B------:R-:W-:-:S03]  /*0e30*/  IMAD.U32 R2, RZ, RZ, UR8 ;  /* 0x00000008ff027e24 */ /* 0x000fc6000f8e00ff */
[----:B------:R-:W-:Y:S01]  /*0e40*/  @UP1 ULEA.HI.X UR11, UR39, UR11, UR40, 0x2, UP0 ;  /* 0x0000000b270b1291 */ /* 0x000fe200080f1428 */
[----:B------:R-:W-:Y:S01]  /*0e50*/  IMAD.U32 R3, RZ, RZ, UR9 ;  /* 0x00000009ff037e24 */ /* 0x000fe2000f8e00ff */
[----:B------:R-:W-:Y:S01]  /*0e60*/  ULDC.64 UR8, c[0x0][0x418] ;  /* 0x0001060000087ab9 */ /* 0x000fe20000000a00 */
[----:B------:R-:W-:-:S03]  /*0e70*/  IMAD.U32 R4, RZ, RZ, UR10 ;  /* 0x0000000aff047e24 */ /* 0x000fc6000f8e00ff */
[----:B------:R-:W-:Y:S01]  /*0e80*/  IMAD.U32 R5, RZ, RZ, UR11 ;  /* 0x0000000bff057e24 */ /* 0x000fe2000f8e00ff */
[----:B------:R-:W2:Y:S04]  /*0e90*/  @P0 LDG.E R2, desc[UR52][R2.64] ;  /* 0x0000003402020981 */ /* 0x000ea8000c1e1900 */
[----:B------:R-:W3:Y:S01]  /*0ea0*/  @P2 LDG.E R4, desc[UR52][R4.64] ;  /* 0x0000003404042981 */ /* 0x000ee2000c1e1900 */
[----:B------:R-:W-:Y:S01]  /*0eb0*/  UISETP.NE.U32.AND UP0, UPT, UR8, URZ, UPT ;  /* 0x0000003f0800728c */ /* 0x000fe2000bf05070 */
[----:B------:R-:W-:Y:S01]  /*0ec0*/  UMOV UR48, URZ ;  /* 0x0000003f00307c82 */ /* 0x000fe20008000000 */
[----:B------:R-:W-:Y:S02]  /*0ed0*/  UMOV UR41, UR6 ;  /* 0x0000000600297c82 */ /* 0x000fe40008000000 */
[----:B------:R-:W-:-:S03]  /*0ee0*/  UISETP.NE.AND.EX UP0, UPT, UR9, URZ, UPT, UP0 ;  /* 0x0000003f0900728c */ /* 0x000fc6000bf05300 */
[----:B------:R-:W-:Y:S01]  /*0ef0*/  ULDC.64 UR8, c[0x0][0xa20] ;  /* 0x0002880000087ab9 */ /* 0x000fe20000000a00 */
[----:B------:R-:W-:Y:S01]  /*0f00*/  USEL UR4, UR4, 0x1, UP0 ;  /* 0x0000000104047887 */ /* 0x000fe20008000000 */
[----:B------:R-:W-:-:S03]  /*0f10*/  ISETP.NE.U32.AND P1, PT, RZ, UR8, PT ;  /* 0x00000008ff007c0c */ /* 0x000fc6000bf25070 */
        /* <DEDUP_REMOVED lines=19> */
.L_x_2348:
[----:B------:R-:W-:Y:S05]  /*1050*/  @!P1 BRA `(.L_x_2349) ;  /* 0x00000000001c9947 */ /* 0x000fea0003800000 */
[----:B------:R-:W-:-:S04]  /*1060*/  ULEA UR4, UP0, UR39, UR8, 0x2 ;  /* 0x0000000827047291 */ /* 0x000fc8000f80103f */
[----:B------:R-:W-:Y:S02]  /*1070*/  ULEA.HI.X UR6, UR39, UR9, UR40, 0x2, UP0 ;  /* 0x0000000927067291 */ /* 0x000fe400080f1428 */
[----:B------:R-:W-:-:S04]  /*1080*/  IMAD.U32 R2, RZ, RZ, UR4 ;  /* 0x00000004ff027e24 */ /* 0x000fc8000f8e00ff */
[----:B------:R-:W-:-:S05]  /*1090*/  IMAD.U32 R3, RZ, RZ, UR6 ;  /* 0x00000006ff037e24 */ /* 0x000fca000f8e00ff */
[----:B------:R-:W2:Y:S02]  /*10a0*/  LDG.E R2, desc[UR52][R2.64] ;  /* 0x0000003402027981 */ /* 0x000ea4000c1e1900 */
[----:B--2---:R-:W-:Y:S01]  /*10b0*/  R2UR UR4, R2 ;  /* 0x00000000020472ca */ /* 0x004fe200000e0000 */
[----:B------:R-:W-:-:S14]  /*10c0*/  BRA `(.L_x_2350) ;  /* 0x0000000000347947 */ /* 0x000fdc0003800000 */
.L_x_2349:
        /* <DEDUP_REMOVED lines=13> */
.L_x_2350:
[----:B------:R-:W-:Y:S01]  /*11a0*/  ULDC UR6, c[0x0][0x448] ;  /* 0x0001120000067ab9 */ /* 0x000fe20000000800 */
[----:B------:R-:W-:Y:S01]  /*11b0*/  UIMAD UR42, UR5, 0xc0, URZ ;  /* 0x000000c0052a78a4 */ /* 0x000fe2000f8e023f */
[----:B------:R-:W-:Y:S01]  /*11c0*/  PLOP3.LUT P0, PT, PT, PT, PT, 0x80, 0x0 ;  /* 0x000000000000781c */ /* 0x000fe20003f0f070 */
[----:B------:R-:W-:Y:S01]  /*11d0*/  UISETP.NE.AND UP0, UPT, UR6, 0x1, UPT ;  /* 0x000000010600788c */ /* 0x000fe2000bf05270 */
[----:B------:R-:W-:Y:S01]  /*11e0*/  CS2R R20, SRZ ;  /* 0x0000000000147805 */ /* 0x000fe2000001ff00 */
[----:B------:R-:W-:Y:S01]  /*11f0*/  UIADD3 UR6, UR42, 0xbf, URZ ;  /* 0x000000bf2a067890 */ /* 0x000fe2000fffe03f */
[----:B------:R-:W-:Y:S01]  /*1200*/  CS2R R118, SRZ ;  /* 0x0000000000767805 */ /* 0x000fe2000001ff00 */
[----:B------:R-:W-:Y:S01]  /*1210*/  UIADD3 UR48, -UR48, UR4, URZ ;  /* 0x0000000430307290 */ /* 0x000fe2000fffe13f */
[----:B------:R-:W-:Y:S01]  /*1220*/  CS2R R116, SRZ ;  /* 0x0000000000747805 */ /* 0x000fe2000001ff00 */
[----:B------:R-:W-:Y:S01]  /*1230*/  UP2UR UR50, UPR, URZ, 0x1 ;  /* 0x000000013f327883 */ /* 0x000fe20008000000 */
[----:B------:R-:W-:Y:S01]  /*1240*/  CS2R R114, SRZ ;  /* 0x0000000000727805 */ /* 0x000fe2000001ff00 */
[----:B------:R-:W-:Y:S01]  /*1250*/  UIADD3 UR7, UR48, 0x80, -UR49 ;  /* 0x0000008030077890 */ /* 0x000fe2000fffe831 */
[----:B------:R-:W-:-:S02]  /*1260*/  CS2R R112, SRZ ;  /* 0x0000000000707805 */ /* 0x000fc4000001ff00 */
[----:B------:R-:W-:Y:S01]  /*1270*/  CS2R R14, SRZ ;  /* 0x00000000000e7805 */ /* 0x000fe2000001ff00 */
[----:B------:R-:W-:Y:S01]  /*1280*/  @UP0 ULDC UR4, c[0x0][0x44c] ;  /* 0x0001130000040ab9 */ /* 0x000fe20000000800 */
[----:B------:R-:W-:Y:S01]  /*1290*/  @UP0 ULDC UR8, c[0x0][0x450] ;  /* 0x0001140000080ab9 */ /* 0x000fe20000000800 */
[----:B------:R-:W-:Y:S01]  /*12a0*/  UIMAD.WIDE.U32 UR4, UR6, UR4, URZ ;  /* 0x00000004060472a5 */ /* 0x000fe2000f8e003f */
[----:B------:R-:W-:Y:S01]  /*12b0*/  IMAD.MOV.U32 R110, RZ, RZ, RZ ;  /* 0x000000ffff6e7224 */ /* 0x000fe200078e00ff */
[----:B------:R-:W-:Y:S01]  /*12c0*/  UIADD3 UR4, UR48, 0x7f, URZ ;  /* 0x0000007f30047890 */ /* 0x000fe2000fffe03f */
[----:B------:R-:W-:Y:S01]  /*12d0*/  IMAD.MOV.U32 R25, RZ, RZ, RZ ;  /* 0x000000ffff197224 */ /* 0x000fe200078e00ff */
[----:B------:R-:W-:Y:S01]  /*12e0*/  @UP0 USHF.R.U32.HI UR6, URZ, UR8, UR5 ;  /* 0x000000083f060299 */ /* 0x000fe20008011605 */
[----:B------:R-:W-:Y:S01]  /*12f0*/  CS2R R12, SRZ ;  /* 0x00000000000c7805 */ /* 0x000fe2000001ff00 */
[----:B------:R-:W-:Y:S01]  /*1300*/  USHF.R.S32.HI UR5, URZ, 0x1f, UR4 ;  /* 0x0000001f3f057899 */ /* 0x000fe20008011404 */
[----:B------:R-:W-:Y:S01]  /*1310*/  IMAD.MOV.U32 R106, RZ, RZ, RZ ;  /* 0x000000ffff6a7224 */ /* 0x000fe200078e00ff */
[----:B------:R-:W-:Y:S01]  /*1320*/  UIADD3 UR6, UR7, UR6, URZ ;  /* 0x0000000607067290 */ /* 0x000fe2000fffe03f */
[----:B------:R-:W-:Y:S01]  /*1330*/  IMAD.MOV.U32 R27, RZ, RZ, RZ ;  /* 0x000000ffff1b7224 */ /* 0x000fe200078e00ff */
[----:B------:R-:W-:Y:S01]  /*1340*/  ULEA.HI UR5, UR5, UR4, URZ, 0x7 ;  /* 0x0000000405057291 */ /* 0x000fe2000f8f383f */
[----:B------:R-:W-:Y:S01]  /*1350*/  CS2R R102, SRZ ;  /* 0x0000000000667805 */ /* 0x000fe2000001ff00 */
[----:B------:R-:W-:Y:S01]  /*1360*/  USHF.R.S32.HI UR7, URZ, 0x1f, UR6 ;  /* 0x0000001f3f077899 */ /* 0x000fe20008011406 */
[----:B------:R-:W-:Y:S01]  /*1370*/  CS2R R100, SRZ ;  /* 0x0000000000647805 */ /* 0x000fe2000001ff00 */
[----:B------:R-:W-:Y:S01]  /*1380*/  USHF.R.S32.HI UR5, URZ, 0x7, UR5 ;  /* 0x000000073f057899 */ /* 0x000fe20008011405 */
[----:B------:R-:W-:Y:S01]  /*1390*/  CS2R R98, SRZ ;  /* 0x0000000000627805 */ /* 0x000fe2000001ff00 */
[----:B------:R-:W-:Y:S01]  /*13a0*/  ULEA.HI UR7, UR7, UR6, URZ, 0x7 ;  /* 0x0000000607077291 */ /* 0x000fe2000f8f383f */
[----:B------:R-:W-:-:S02]  /*13b0*/  CS2R R96, SRZ ;  /* 0x0000000000607805 */ /* 0x000fc4000001ff00 */
[----:B------:R-:W-:Y:S02]  /*13c0*/  CS2R R94, SRZ ;  /* 0x00000000005e7805 */ /* 0x000fe4000001ff00 */
[----:B------:R-:W-:Y:S01]  /*13d0*/  CS2R R92, SRZ ;  /* 0x00000000005c7805 */ /* 0x000fe2000001ff00 */
[----:B------:R-:W-:Y:S01]  /*13e0*/  USHF.R.S32.HI UR7, URZ, 0x7, UR7 ;  /* 0x000000073f077899 */ /* 0x000fe20008011407 */
[----:B------:R-:W-:Y:S02]  /*13f0*/  CS2R R90, SRZ ;  /* 0x00000000005a7805 */ /* 0x000fe4000001ff00 */
[----:B------:R-:W-:Y:S01]  /*1400*/  CS2R R88, SRZ ;  /* 0x0000000000587805 */ /* 0x000fe2000001ff00 */
[----:B------:R-:W-:-:S04]  /*1410*/  UISETP.LT.AND UP0, UPT, UR5, UR7, UPT ;  /* 0x000000070500728c */ /* 0x000fc8000bf01270 */
[----:B------:R-:W-:-:S04]  /*1420*/  USEL UR51, UR5, UR7, UP0 ;  /* 0x0000000705337287 */ /* 0x000fc80008000000 */
[----:B------:R-:W-:-:S06]  /*1430*/  UISETP.GE.AND UP0, UPT, UR51, 0x1, UPT ;  /* 0x000000013300788c */ /* 0x000fcc000bf06270 */
[----:B------:R-:W-:-:S13]  /*1440*/  PLOP3.LUT P1, PT, PT, PT, UP0, 0x80, 0x0 ;  /* 0x000000000000781c */ /* 0x000fda0003f2f008 */
        /* <DEDUP_REMOVED lines=19> */
[----:B------:R-:W-:Y:S01]  /*1580*/  MOV R4, UR4 ;  /* 0x0000000400047c02 */ /* 0x000fe20008000f00 */
        /* <DEDUP_REMOVED lines=12> */
.L_x_2352:
        /* <DEDUP_REMOVED lines=9> */
.L_x_2480:
[----:B------:R-:W-:Y:S05]  /*16e0*/  @!P0 BRA `(.L_x_2354) ;  /* 0x0000000000048947 */ /* 0x000fea0003800000 */
[----:B------:R-:W-:Y:S01]  /*16f0*/  BPT.TRAP 0x1 ;  /* 0x000000040000795c */ /* 0x000fe20000300000 */
.L_x_2354:
[----:B------:R-:W-:Y:S02]  /*1700*/  IMAD.U32 R4, RZ, RZ, UR37 ;  /* 0x00000025ff047e24 */ /* 0x000fe4000f8e00ff */
[----:B0-----:R-:W-:-:S03]  /*1710*/  IMAD.U32 R3, RZ, RZ, UR36 ;  /* 0x00000024ff037e24 */ /* 0x001fc6000f8e00ff */
[----:B------:R-:W-:Y:S02]  /*1720*/  LEA R4, R4, UR45, 0x3 ;  /* 0x0000002d04047c11 */ /* 0x000fe4000f8e18ff */
[----:B------:R-:W-:-:S04]  /*1730*/  SHF.L.U32 R3, R3, 0x1f, RZ ;  /* 0x0000001f03037819 */ /* 0x000fc800000006ff */
[----:B------:R0:W1:Y:S01]  /*1740*/  SYNCS.PHASECHK.TRANS64.TRYWAIT P1, [R4+URZ+0x16830], R3 ;  /* 0x01683003040075a7 */ /* 0x000062000802017f */
[----:B------:R-:W-:Y:S05]  /*1750*/  @!P0 BRA `(.L_x_2355) ;  /* 0x0000000000048947 */ /* 0x000fea0003800000 */
[----:B------:R-:W-:Y:S01]  /*1760*/  BPT.TRAP 0x1 ;  /* 0x000000040000795c */ /* 0x000fe20000300000 */
.L_x_2355:
[----:B-1----:R-:W-:Y:S05]  /*1770*/  @P1 BRA `(.L_x_2356) ;  /* 0x0000000000081947 */ /* 0x002fea0003800000 */
[----:B------:R-:W1:Y:S02]  /*1780*/  SYNCS.PHASECHK.TRANS64.TRYWAIT P1, [R4+URZ+0x16830], R3 ;  /* 0x01683003040075a7 */ /* 0x000e64000802017f */
[----:B-1----:R-:W-:Y:S05]  /*1790*/  @!P1 BRA `(.L_x_2357) ;  /* 0x000000e0009c9947 */ /* 0x002fea0003800000 */
.L_x_2356:
        /* <DEDUP_REMOVED lines=35> */
.L_x_2358:
[----:B------:R-:W-:Y:S01]  /*19d0*/  UISETP.NE.AND UP0, UPT, UR50, URZ, UPT ;  /* 0x0000003f3200728c */ /* 0x000fe2000bf05270 */
[----:B------:R-:W-:Y:S01]  /*19e0*/  VIADD R7, R17, UR42 ;  /* 0x0000002a11077c36 */ /* 0x000fe20008000000 */
[----:B------:R-:W-:Y:S01]  /*19f0*/  R2UR UR11, R4 ;  /* 0x00000000040b72ca */ /* 0x000fe200000e0000 */
[----:B------:R-:W-:Y:S01]  /*1a00*/  UMOV UR10, UR42 ;  /* 0x0000002a000a7c82 */ /* 0x000fe20008000000 */
[----:B------:R-:W-:Y:S01]  /*1a10*/  UIADD3 UR23, UR51, -0x2, URZ ;  /* 0xfffffffe33177890 */ /* 0x000fe2000fffe03f */
[----:B------:R-:W-:Y:S02]  /*1a20*/  CS2R R118, SRZ ;  /* 0x0000000000767805 */ /* 0x000fe4000001ff00 */
[----:B------:R-:W-:Y:S02]  /*1a30*/  PLOP3.LUT P1, PT, PT, PT, UP0, 0x80, 0x0 ;  /* 0x000000000000781c */ /* 0x000fe40003f2f008 */
[----:B------:R-:W-:Y:S02]  /*1a40*/  CS2R R116, SRZ ;  /* 0x0000000000747805 */ /* 0x000fe4000001ff00 */
[----:B------:R-:W-:-:S02]  /*1a50*/  PLOP3.LUT P2, PT, PT, PT, UP0, 0x80, 0x0 ;  /* 0x000000000000781c */ /* 0x000fc40003f4f008 */
[----:B------:R-:W-:Y:S02]  /*1a60*/  CS2R R114, SRZ ;  /* 0x0000000000727805 */ /* 0x000fe4000001ff00 */
[----:B------:R-:W-:Y:S01]  /*1a70*/  CS2R R112, SRZ ;  /* 0x0000000000707805 */ /* 0x000fe2000001ff00 */
[----:B------:R-:W-:Y:S01]  /*1a80*/  @UP0 ULDC UR6, c[0x0][0x44c] ;  /* 0x0001130000060ab9 */ /* 0x000fe20000000800 */
[----:B------:R-:W-:Y:S01]  /*1a90*/  @UP0 ULDC UR14, c[0x0][0x450] ;  /* 0x00011400000e0ab9 */ /* 0x000fe20000000800 */
[----:B------:R-:W-:Y:S02]  /*1aa0*/  CS2R R110, SRZ ;  /* 0x00000000006e7805 */ /* 0x000fe4000001ff00 */
[----:B------:R-:W-:Y:S01]  /*1ab0*/  @P1 IMAD.HI.U32 R0, R7, UR6, RZ ;  /* 0x0000000607001c27 */ /* 0x000fe2000f8e00ff */
[----:B------:R-:W-:-:S04]  /*1ac0*/  @UP0 ULDC UR6, c[0x0][0x450] ;  /* 0x0001140000060ab9 */ /* 0x000fc80000000800 */
[----:B------:R-:W-:Y:S01]  /*1ad0*/  @P2 SHF.R.U32.HI R7, RZ, UR6, R0 ;  /* 0x00000006ff072c19 */ /* 0x000fe20008011600 */
[----:B------:R-:W-:Y:S02]  /*1ae0*/  UMOV UR6, 0xffffff80 ;  /* 0xffffff8000067882 */ /* 0x000fe40000000000 */
[----:B------:R-:W-:Y:S02]  /*1af0*/  UIMAD UR6, UR51, UR6, 0x80 ;  /* 0x00000080330674a4 */ /* 0x000fe4000f8e0206 */
[----:B------:R-:W2:Y:S02]  /*1b00*/  SHFL.IDX PT, R2, R7, 0x1, 0x1c1f ;  /* 0x003c1f0007027f89 */ /* 0x000ea400000e0000 */
[----:B------:R-:W-:Y:S02]  /*1b10*/  UIADD3 UR7, UR6, 0x1, URZ ;  /* 0x0000000106077890 */ /* 0x000fe4000fffe03f */
[----:B------:R-:W-:Y:S01]  /*1b20*/  UIADD3 UR6, UR48, UR6, URZ ;  /* 0x0000000630067290 */ /* 0x000fe2000fffe03f */
[----:B------:R-:W3:Y:S03]  /*1b30*/  SHFL.IDX PT, R7, R7, RZ, 0x1c1f ;  /* 0x001c1fff07077589 */ /* 0x000ee600000e0000 */
[----:B------:R-:W-:-:S02]  /*1b40*/  IMAD.U32 R5, RZ, RZ, UR7 ;  /* 0x00000007ff057e24 */ /* 0x000fc4000f8e00ff */
[----:B01----:R-:W-:Y:S01]  /*1b50*/  IMAD.U32 R3, RZ, RZ, UR6 ;  /* 0x00000006ff037e24 */ /* 0x003fe2000f8e00ff */
[----:B------:R-:W-:Y:S01]  /*1b60*/  ULDC UR6, c[0x0][0x988] ;  /* 0x0002620000067ab9 */ /* 0x000fe20000000800 */
[C---:B------:R-:W-:Y:S01]  /*1b70*/  IMAD R0, R16.reuse, -0x2, R5 ;  /* 0xfffffffe10007824 */ /* 0x040fe200078e0205 */
[----:B------:R-:W-:Y:S01]  /*1b80*/  MOV R5, UR49 ;  /* 0x0000003100057c02 */ /* 0x000fe20008000f00 */
[----:B------:R-:W-:-:S03]  /*1b90*/  IMAD R3, R16, -0x2, R3 ;  /* 0xfffffffe10037824 */ /* 0x000fc600078e0203 */
[----:B------:R-:W-:-:S04]  /*1ba0*/  IADD3 R8, -R5, UR48, R0 ;  /* 0x0000003005087c10 */ /* 0x000fc8000fffe100 */
[----:B--2---:R-:W-:-:S04]  /*1bb0*/  VIADDMNMX R2, R2, R8, R3, PT ;  /* 0x0000000802027246 */ /* 0x004fc80003800103 */
        /* <DEDUP_REMOVED lines=93> */
[----:B------:R-:W-:Y:S02]  /*2190*/  FMNMX.FTZ R5, R86, R5, !PT ;  /* 0x0000000556057209 */ /* 0x000fe40007810000 */
[----:B---3--:R-:W-:Y:S02]  /*21a0*/  VIADDMNMX R3, R7, R8, R3, PT ;  /* 0x0000000807037246 */ /* 0x008fe40003800103 */
[----:B------:R-:W-:-:S02]  /*21b0*/  FMNMX.FTZ R9, R6, R5, !PT ;  /* 0x0000000506097209 */ /* 0x000fc40007810000 */
[C---:B------:R-:W-:Y:S02]  /*21c0*/  ISETP.GT.AND P2, PT, R3.reuse, 0x1, PT ;  /* 0x000000010300780c */ /* 0x040fe40003f44270 */
[----:B------:R-:W-:Y:S01]  /*21d0*/  ISETP.GT.AND P3, PT, R3, 0x8, PT ;  /* 0x000000080300780c */ /* 0x000fe20003f64270 */
[----:B------:R-:W0:Y:S01]  /*21e0*/  SHFL.BFLY PT, R0, R9, 0x2, 0x1f ;  /* 0x0c401f0009007f89 */ /* 0x000e2200000e0000 */
[----:B------:R-:W-:Y:S02]  /*21f0*/  FSEL R25, R25, -INF , P2 ;  /* 0xff80000019197808 */ /* 0x000fe40001000000 */
        /* <DEDUP_REMOVED lines=10> */
[----:B------:R-:W-:-:S04]  /*22a0*/  UIADD3 UR7, UR10, UR48, -UR49 ;  /* 0x000000300a077290 */ /* 0x000fc8000fffe831 */
        /* <DEDUP_REMOVED lines=89> */
[----:B------:R-:W-:Y:S01]  /*2840*/  FFMA.FTZ R123, R86, R0, -R5 ;  /* 0x00000000567b7223 */ /* 0x000fe20000010805 */
[----:B------:R-:W-:-:S02]  /*2850*/  FMNMX.FTZ R32, R31, R32, !PT ;  /* 0x000000201f207209 */ /* 0x000fc40007810000 */
[----:B------:R-:W-:Y:S02]  /*2860*/  CS2R R108, SRZ ;  /* 0x00000000006c7805 */ /* 0x000fe4000001ff00 */
[----:B------:R-:W-:Y:S02]  /*2870*/  ISETP.GT.AND P1, PT, R3, 0x41, PT ;  /* 0x000000410300780c */ /* 0x000fe40003f24270 */
[----:B------:R-:W-:Y:S02]  /*2880*/  CS2R R106, SRZ ;  /* 0x00000000006a7805 */ /* 0x000fe4000001ff00 */
[----:B------:R-:W-:Y:S01]  /*2890*/  FSEL R35, R56, -INF , P2 ;  /* 0xff80000038237808 */ /* 0x000fe20001000000 */
[----:B------:R-:W-:Y:S01]  /*28a0*/  MUFU.EX2 R143, R143 ;  /* 0x0000008f008f7308 */ /* 0x000fe20000000800 */
[----:B------:R-:W-:Y:S02]  /*28b0*/  FMNMX.FTZ R32, R53, R32, !PT ;  /* 0x0000002035207209 */ /* 0x000fe40007810000 */
[----:B------:R-:W-:-:S02]  /*28c0*/  CS2R R104, SRZ ;  /* 0x0000000000687805 */ /* 0x000fc4000001ff00 */
[----:B------:R-:W-:Y:S02]  /*28d0*/  ISETP.GT.AND P2, PT, R3, 0x48, PT ;  /* 0x000000480300780c */ /* 0x000fe40003f44270 */
[----:B------:R-:W-:Y:S02]  /*28e0*/  CS2R R102, SRZ ;  /* 0x0000000000667805 */ /* 0x000fe4000001ff00 */
[----:B------:R-:W-:Y:S02]  /*28f0*/  FSEL R57, R57, -INF , P1 ;  /* 0xff80000039397808 */ /* 0x000fe40000800000 */
[----:B-1----:R-:W-:Y:S02]  /*2900*/  CS2R R100, SRZ ;  /* 0x0000000000647805 */ /* 0x002fe4000001ff00 */
[----:B------:R-:W-:Y:S01]  /*2910*/  FMNMX.FTZ R36, R35, R32, !PT ;  /* 0x0000002023247209 */ /* 0x000fe20007810000 */
[----:B------:R-:W-:Y:S01]  /*2920*/  MUFU.EX2 R137, R137 ;  /* 0x0000008900897308 */ /* 0x000fe20000000800 */
[----:B------:R-:W-:-:S02]  /*2930*/  ISETP.GT.AND P1, PT, R3, 0x49, PT ;  /* 0x000000490300780c */ /* 0x000fc40003f24270 */
[----:B------:R-:W-:Y:S02]  /*2940*/  CS2R R98, SRZ ;  /* 0x0000000000627805 */ /* 0x000fe4000001ff00 */
[----:B------:R-:W-:Y:S02]  /*2950*/  FSEL R39, R60, -INF , P2 ;  /* 0xff8000003c277808 */ /* 0x000fe40001000000 */
[----:B--2---:R-:W-:Y:S02]  /*2960*/  CS2R R96, SRZ ;  /* 0x0000000000607805 */ /* 0x004fe4000001ff00 */
[----:B------:R-:W-:Y:S02]  /*2970*/  FMNMX.FTZ R36, R57, R36, !PT ;  /* 0x0000002439247209 */ /* 0x000fe40007810000 */
[----:B------:R-:W-:Y:S02]  /*2980*/  CS2R R94, SRZ ;  /* 0x00000000005e7805 */ /* 0x000fe4000001ff00 */
[----:B------:R-:W-:Y:S01]  /*2990*/  ISETP.GT.AND P2, PT, R3, 0x50, PT ;  /* 0x000000500300780c */ /* 0x000fe20003f44270 */
[----:B------:R1:W-:Y:S01]  /*29a0*/  MUFU.EX2 R32, R92 ;  /* 0x0000005c00207308 */ /* 0x0003e20000000800 */
[----:B------:R-:W-:-:S02]  /*29b0*/  FSEL R61, R61, -INF , P1 ;  /* 0xff8000003d3d7808 */ /* 0x000fc40000800000 */
[----:B------:R-:W-:Y:S02]  /*29c0*/  CS2R R90, SRZ ;  /* 0x00000000005a7805 */ /* 0x000fe4000001ff00 */
[----:B------:R-:W-:Y:S02]  /*29d0*/  FMNMX.FTZ R36, R39, R36, !PT ;  /* 0x0000002427247209 */ /* 0x000fe40007810000 */
[----:B------:R-:W-:Y:S02]  /*29e0*/  ISETP.GT.AND P1, PT, R3, 0x51, PT ;  /* 0x000000510300780c */ /* 0x000fe40003f24270 */
[----:B------:R-:W-:Y:S01]  /*29f0*/  FSEL R43, R64, -INF , P2 ;  /* 0xff800000402b7808 */ /* 0x000fe20001000000 */
[----:B------:R-:W-:Y:S01]  /*2a00*/  MUFU.EX2 R139, R139 ;  /* 0x0000008b008b7308 */ /* 0x000fe20000000800 */
[----:B------:R-:W-:Y:S02]  /*2a10*/  FMNMX.FTZ R36, R61, R36, !PT ;  /* 0x000000243d247209 */ /* 0x000fe40007810000 */
[----:B-1----:R-:W-:-:S02]  /*2a20*/  CS2R R92, SRZ ;  /* 0x00000000005c7805 */ /* 0x002fc4000001ff00 */
[----:B------:R-:W-:Y:S02]  /*2a30*/  ISETP.GT.AND P2, PT, R3, 0x58, PT ;  /* 0x000000580300780c */ /* 0x000fe40003f44270 */
[----:B------:R-:W-:Y:S02]  /*2a40*/  FSEL R65, R65, -INF , P1 ;  /* 0xff80000041417808 */ /* 0x000fe40000800000 */
[----:B------:R-:W-:Y:S01]  /*2a50*/  FMNMX.FTZ R40, R43, R36, !PT ;  /* 0x000000242b287209 */ /* 0x000fe20007810000 */
[----:B------:R-:W-:Y:S01]  /*2a60*/  MUFU.EX2 R42, R42 ;  /* 0x0000002a002a7308 */ /* 0x000fe20000000800 */
[----:B------:R-:W-:Y:S02]  /*2a70*/  ISETP.GT.AND P1, PT, R3, 0x59, PT ;  /* 0x000000590300780c */ /* 0x000fe40003f24270 */
[----:B------:R-:W-:Y:S02]  /*2a80*/  FSEL R47, R68, -INF , P2 ;  /* 0xff800000442f7808 */ /* 0x000fe40001000000 */
[----:B------:R-:W-:-:S02]  /*2a90*/  FMNMX.FTZ R40, R65, R40, !PT ;  /* 0x0000002841287209 */ /* 0x000fc40007810000 */
[----:B------:R-:W-:Y:S01]  /*2aa0*/  ISETP.GT.AND P2, PT, R3, 0x60, PT ;  /* 0x000000600300780c */ /* 0x000fe20003f44270 */
[----:B------:R1:W-:Y:S01]  /*2ab0*/  MUFU.EX2 R36, R88 ;  /* 0x0000005800247308 */ /* 0x0003e20000000800 */
[----:B------:R-:W-:Y:S02]  /*2ac0*/  FSEL R69, R69, -INF , P1 ;  /* 0xff80000045457808 */ /* 0x000fe40000800000 */
[----:B------:R-:W-:Y:S02]  /*2ad0*/  FMNMX.FTZ R40, R47, R40, !PT ;  /* 0x000000282f287209 */ /* 0x000fe40007810000 */
[----:B------:R-:W-:Y:S02]  /*2ae0*/  ISETP.GT.AND P1, PT, R3, 0x61, PT ;  /* 0x000000610300780c */ /* 0x000fe40003f24270 */
[----:B------:R-:W-:Y:S01]  /*2af0*/  FSEL R51, R72, -INF , P2 ;  /* 0xff80000048337808 */ /* 0x000fe20001000000 */
[----:B------:R-:W-:Y:S01]  /*2b00*/  MUFU.EX2 R133, R133 ;  /* 0x0000008500857308 */ /* 0x000fe20000000800 */
[----:B------:R-:W-:-:S02]  /*2b10*/  FMNMX.FTZ R40, R69, R40, !PT ;  /* 0x0000002845287209 */ /* 0x000fc40007810000 */
[----:B-1----:R-:W-:Y:S02]  /*2b20*/  CS2R R88, SRZ ;  /* 0x0000000000587805 */ /* 0x002fe4000001ff00 */
[----:B------:R-:W-:Y:S02]  /*2b30*/  ISETP.GT.AND P2, PT, R3, 0x68, PT ;  /* 0x000000680300780c */ /* 0x000fe40003f44270 */
[----:B------:R-:W-:Y:S02]  /*2b40*/  FSEL R73, R73, -INF , P1 ;  /* 0xff80000049497808 */ /* 0x000fe40000800000 */
[----:B------:R-:W-:Y:S01]  /*2b50*/  FMNMX.FTZ R44, R51, R40, !PT ;  /* 0x00000028332c7209 */ /* 0x000fe20007810000 */
[----:B------:R-:W-:Y:S01]  /*2b60*/  MUFU.EX2 R135, R135 ;  /* 0x0000008700877308 */ /* 0x000fe20000000800 */
[----:B------:R-:W-:Y:S02]  /*2b70*/  ISETP.GT.AND P1, PT, R3, 0x69, PT ;  /* 0x000000690300780c */ /* 0x000fe40003f24270 */
[----:B------:R-:W-:-:S02]  /*2b80*/  FSEL R55, R76, -INF , P2 ;  /* 0xff8000004c377808 */ /* 0x000fc40001000000 */
[----:B------:R-:W-:Y:S02]  /*2b90*/  FMNMX.FTZ R44, R73, R44, !PT ;  /* 0x0000002c492c7209 */ /* 0x000fe40007810000 */
        /* <DEDUP_REMOVED lines=8> */
[----:B------:R-:W-:Y:S02]  /*2c20*/  ISETP.GT.AND P2, PT, R3, 0x78, PT ;  /* 0x000000780300780c */ /* 0x000fe40003f44270 */
[----:B------:R-:W-:Y:S02]  /*2c30*/  FSEL R81, R81, -INF , P1 ;  /* 0xff80000051517808 */ /* 0x000fe40000800000 */
[----:B------:R-:W-:Y:S01]  /*2c40*/  FMNMX.FTZ R44, R59, R44, !PT ;  /* 0x0000002c3b2c7209 */ /* 0x000fe20007810000 */
[----:B------:R-:W-:Y:S01]  /*2c50*/  MUFU.EX2 R34, R34 ;  /* 0x0000002200227308 */ /* 0x000fe20000000800 */
[----:B------:R-:W-:Y:S02]  /*2c60*/  ISETP.GT.AND P1, PT, R3, 0x79, PT ;  /* 0x000000790300780c */ /* 0x000fe40003f24270 */
[----:B------:R-:W-:Y:S02]  /*2c70*/  FSEL R63, R84, -INF , P2 ;  /* 0xff800000543f7808 */ /* 0x000fe40001000000 */
[----:B------:R-:W-:-:S02]  /*2c80*/  FMNMX.FTZ R44, R81, R44, !PT ;  /* 0x0000002c512c7209 */ /* 0x000fc40007810000 */
[----:B------:R-:W-:Y:S01]  /*2c90*/  FSEL R85, R85, -INF , P1 ;  /* 0xff80000055557808 */ /* 0x000fe20000800000 */
[----:B------:R-:W-:Y:S01]  /*2ca0*/  MUFU.EX2 R131, R131 ;  /* 0x0000008300837308 */ /* 0x000fe20000000800 */
[----:B------:R-:W-:-:S04]  /*2cb0*/  FMNMX.FTZ R44, R63, R44, !PT ;  /* 0x0000002c3f2c7209 */ /* 0x000fc80007810000 */
[----:B------:R-:W-:Y:S01]  /*2cc0*/  FMNMX.FTZ R3, R85, R44, !PT ;  /* 0x0000002c55037209 */ /* 0x000fe20007810000 */
[-CC-:B------:R-:W-:Y:S01]  /*2cd0*/  FFMA.FTZ R44, R14, R0.reuse, -R5.reuse ;  /* 0x000000000e2c7223 */ /* 0x180fe20000010805 */
[-CC-:B------:R-:W-:Y:S01]  /*2ce0*/  FFMA.FTZ R14, R38, R0.reuse, -R5.reuse ;  /* 0x00000000260e7223 */ /* 0x180fe20000010805 */
[----:B------:R-:W-:Y:S01]  /*2cf0*/  FFMA.FTZ R5, R6, R0, -R5 ;  /* 0x0000000006057223 */ /* 0x000fe20000010805 */
[----:B------:R-:W-:Y:S01]  /*2d00*/  MUFU.EX2 R30, R30 ;  /* 0x0000001e001e7308 */ /* 0x000fe20000000800 */
[----:B-1----:R-:W1:Y:S07]  /*2d10*/  SHFL.BFLY PT, R46, R3, 0x2, 0x1f ;  /* 0x0c401f00032e7f89 */ /* 0x002e6e00000e0000 */
[----:B------:R-:W-:Y:S08]  /*2d20*/  MUFU.EX2 R44, R44 ;  /* 0x0000002c002c7308 */ /* 0x000ff00000000800 */
[----:B------:R-:W-:Y:S08]  /*2d30*/  MUFU.EX2 R14, R14 ;  /* 0x0000000e000e7308 */ /* 0x000ff00000000800 */
[----:B------:R-:W-:Y:S01]  /*2d40*/  MUFU.EX2 R125, R125 ;  /* 0x0000007d007d7308 */ /* 0x000fe20000000800 */
[----:B-1----:R-:W-:-:S05]  /*2d50*/  FMNMX.FTZ R46, R3, R46, !PT ;  /* 0x0000002e032e7209 */ /* 0x002fca0007810000 */
[----:B------:R-:W1:Y:S02]  /*2d60*/  SHFL.BFLY PT, R3, R46, 0x1, 0x1f ;  /* 0x0c201f002e037f89 */ /* 0x000e6400000e0000 */
[----:B------:R-:W-:Y:S08]  /*2d70*/  MUFU.EX2 R26, R26 ;  /* 0x0000001a001a7308 */ /* 0x000ff00000000800 */
[----:B------:R-:W-:Y:S08]  /*2d80*/  MUFU.EX2 R127, R127 ;  /* 0x0000007f007f7308 */ /* 0x000ff00000000800 */
[----:B------:R-:W-:Y:S01]  /*2d90*/  MUFU.EX2 R20, R20 ;  /* 0x0000001400147308 */ /* 0x000fe20000000800 */
[----:B-1----:R-:W-:Y:S01]  /*2da0*/  FMNMX.FTZ R3, R46, R3, !PT ;  /* 0x000000032e037209 */ /* 0x002fe20007810000 */
[----:B0-----:R-:W-:-:S06]  /*2db0*/  FADD.FTZ R46, R149, R8 ;  /* 0x00000008952e7221 */ /* 0x001fcc0000010000 */
[----:B------:R-:W-:Y:S01]  /*2dc0*/  MUFU.EX2 R121, R121 ;  /* 0x0000007900797308 */ /* 0x000fe20000000800 */
[----:B------:R-:W-:Y:S01]  /*2dd0*/  F2FP.BF16.F32.PACK_AB R149, R8, R149 ;  /* 0x000000950895723e */ /* 0x000fe200000010ff */
[C---:B------:R-:W-:Y:S01]  /*2de0*/  FMUL.FTZ R38, R3.reuse, R0 ;  /* 0x0000000003267220 */ /* 0x040fe20000410000 */
[----:B------:R-:W-:-:S04]  /*2df0*/  FSETP.NEU.FTZ.AND P1, PT, R3, -INF , PT ;  /* 0xff8000000300780b */ /* 0x000fc80003f3d000 */
[----:B------:R-:W-:Y:S01]  /*2e00*/  FSEL R38, R38, RZ, P1 ;  /* 0x000000ff26267208 */ /* 0x000fe20000800000 */
[----:B------:R-:W-:Y:S01]  /*2e10*/  MUFU.EX2 R12, R12 ;  /* 0x0000000c000c7308 */ /* 0x000fe20000000800 */
        /* <DEDUP_REMOVED lines=124> */
[----:B------:R-:W-:Y:S01]  /*35e0*/  FADD.FTZ R9, R125, R4 ;  /* 0x000000047d097221 */ /* 0x000fe20000010000 */
[----:B------:R-:W-:-:S05]  /*35f0*/  F2FP.BF16.F32.PACK_AB R125, R26, R125 ;  /* 0x0000007d1a7d723e */ /* 0x000fca00000010ff */
[----:B------:R-:W0:Y:S01]  /*3600*/  MUFU.EX2 R124, R73 ;  /* 0x00000049007c7308 */ /* 0x000e220000000800 */
[C---:B-1----:R-:W-:Y:S01]  /*3610*/  FADD.FTZ R6, R69.reuse, R6 ;  /* 0x0000000645067221 */ /* 0x042fe20000010000 */
[----:B------:R-:W-:-:S06]  /*3620*/  F2FP.BF16.F32.PACK_AB R130, R69, R130 ;  /* 0x000000824582723e */ /* 0x000fcc00000010ff */
[----:B------:R-:W1:Y:S01]  /*3630*/  MUFU.EX2 R55, R55 ;  /* 0x0000003700377308 */ /* 0x000e620000000800 */
[----:B--2---:R-:W-:Y:S01]  /*3640*/  FADD.FTZ R7, R51, R6 ;  /* 0x0000000633077221 */ /* 0x004fe20000010000 */
[----:B------:R-:W-:-:S04]  /*3650*/  FADD.FTZ R6, R26, R9 ;  /* 0x000000091a067221 */ /* 0x000fc80000010000 */
[----:B------:R-:W-:Y:S01]  /*3660*/  FADD.FTZ R9, R127, R6 ;  /* 0x000000067f097221 */ /* 0x000fe20000010000 */
[----:B------:R-:W-:Y:S01]  /*3670*/  F2FP.BF16.F32.PACK_AB R127, R20, R127 ;  /* 0x0000007f147f723e */ /* 0x000fe200000010ff */
[----:B------:R-:W2:Y:S01]  /*3680*/  MUFU.EX2 R126, R77 ;  /* 0x0000004d007e7308 */ /* 0x000ea20000000800 */
[----:B0-----:R-:W-:Y:S01]  /*3690*/  FADD.FTZ R4, R124, R7 ;  /* 0x000000077c047221 */ /* 0x001fe20000010000 */
[----:B------:R-:W-:Y:S01]  /*36a0*/  FADD.FTZ R8, R20, R9 ;  /* 0x0000000914087221 */ /* 0x000fe20000010000 */
[----:B------:R-:W-:-:S03]  /*36b0*/  F2FP.BF16.F32.PACK_AB R124, R124, R51 ;  /* 0x000000337c7c723e */ /* 0x000fc600000010ff */
[----:B------:R-:W-:Y:S01]  /*36c0*/  FADD.FTZ R9, R121, R8 ;  /* 0x0000000879097221 */ /* 0x000fe20000010000 */
[C---:B------:R-:W-:Y:S01]  /*36d0*/  F2FP.BF16.F32.PACK_AB R121, R12.reuse, R121 ;  /* 0x000000790c79723e */ /* 0x040fe200000010ff */
[----:B------:R-:W0:Y:S01]  /*36e0*/  MUFU.EX2 R59, R59 ;  /* 0x0000003b003b7308 */ /* 0x000e220000000800 */
[----:B-1----:R-:W-:Y:S01]  /*36f0*/  FADD.FTZ R7, R55, R4 ;  /* 0x0000000437077221 */ /* 0x002fe20000010000 */
[----:B------:R-:W-:-:S06]  /*3700*/  FADD.FTZ R8, R12, R9 ;  /* 0x000000090c087221 */ /* 0x000fcc0000010000 */
        /* <DEDUP_REMOVED lines=10> */
[----:B------:R1:W2:Y:S01]  /*37b0*/  MUFU.EX2 R6, R5 ;  /* 0x0000000500067308 */ /* 0x0002a20000000800 */
[----:B0-----:R-:W-:-:S04]  /*37c0*/  FADD.FTZ R7, R63, R4 ;  /* 0x000000043f077221 */ /* 0x001fc80000010000 */
[C---:B-1----:R-:W-:Y:S01]  /*37d0*/  FADD.FTZ R5, R38.reuse, R7 ;  /* 0x0000000726057221 */ /* 0x042fe20000010000 */
[----:B------:R-:W-:Y:S01]  /*37e0*/  F2FP.BF16.F32.PACK_AB R122, R38, R63 ;  /* 0x0000003f267a723e */ /* 0x000fe200000010ff */
[C---:B--2---:R-:W-:Y:S01]  /*37f0*/  FADD.FTZ R4, R6.reuse, R9 ;  /* 0x0000000906047221 */ /* 0x044fe20000010000 */
[----:B------:R-:W-:Y:S01]  /*3800*/  F2FP.BF16.F32.PACK_AB R123, R6, R123 ;  /* 0x0000007b067b723e */ /* 0x000fe200000010ff */
[----:B------:R-:W-:Y:S06]  /*3810*/  @!P1 BRA `(.L_x_2359) ;  /* 0x0000002400b49947 */ /* 0x000fec0003800000 */
[----:B------:R-:W-:Y:S01]  /*3820*/  IMAD.MOV.U32 R7, RZ, RZ, R2 ;  /* 0x000000ffff077224 */ /* 0x000fe200078e0002 */
[----:B------:R-:W-:Y:S01]  /*3830*/  UMOV UR24, UR36 ;  /* 0x0000002400187c82 */ /* 0x000fe20008000000 */
[----:B------:R-:W-:Y:S01]  /*3840*/  IMAD.MOV.U32 R6, RZ, RZ, R3 ;  /* 0x000000ffff067224 */ /* 0x000fe200078e0003 */
[----:B------:R-:W-:Y:S01]  /*3850*/  UMOV UR22, UR37 ;  /* 0x0000002500167c82 */ /* 0x000fe20008000000 */
[----:B------:R-:W-:-:S07]  /*3860*/  IMAD.MOV.U32 R119, RZ, RZ, RZ ;  /* 0x000000ffff777224 */ /* 0x000fce00078e00ff */
.L_x_2370:
[----:B------:R-:W-:Y:S01]  /*3870*/  ISETP.NE.AND P2, PT, RZ, UR44, PT ;  /* 0x0000002cff007c0c */ /* 0x000fe2000bf45270 */
[----:B------:R-:W-:-:S04]  /*3880*/  UISETP.NE.AND UP0, UPT, UR22, 0x1, UPT ;  /* 0x000000011600788c */ /* 0x000fc8000bf05270 */
[----:B------:R-:W-:-:S04]  /*3890*/  USEL UR36, URZ, 0x1, UP0 ;  /* 0x000000013f247887 */ /* 0x000fc80008000000 */
[----:B------:R-:W-:-:S04]  /*38a0*/  ULOP3.LUT UR36, UR24, UR36, URZ, 0x3c, !UPT ;  /* 0x0000002418247292 */ /* 0x000fc8000f8e3c3f */
[----:B------:R-:W-:Y:S08]  /*38b0*/  @P2 BRA `(.L_x_2360) ;  /* 0x0000000000382947 */ /* 0x000ff00003800000 */
[----:B------:R-:W-:Y:S05]  /*38c0*/  @!P0 BRA `(.L_x_2361) ;  /* 0x0000000000048947 */ /* 0x000fea0003800000 */
[----:B------:R-:W-:Y:S01]  /*38d0*/  BPT.TRAP 0x1 ;  /* 0x000000040000795c */ /* 0x000fe20000300000 */
.L_x_2361:
        /* <DEDUP_REMOVED lines=9> */
.L_x_2362:
[----:B-1----:R-:W-:Y:S05]  /*3970*/  @P1 BRA `(.L_x_2360) ;  /* 0x0000000000081947 */ /* 0x002fea0003800000 */
[----:B------:R-:W1:Y:S02]  /*3980*/  SYNCS.PHASECHK.TRANS64.TRYWAIT P1, [UR6+0x16830], R0 ;  /* 0x01683000ff0075a7 */ /* 0x000e640008020146 */
[----:B-1----:R-:W-:Y:S05]  /*3990*/  @!P1 BRA `(.L_x_2363) ;  /* 0x000000c000309947 */ /* 0x002fea0003800000 */
.L_x_2360:
        /* <DEDUP_REMOVED lines=28> */
.L_x_2365:
[----:B------:R-:W-:Y:S01]  /*3b60*/  ULEA UR6, UR22, UR45, 0x3 ;  /* 0x0000002d16067291 */ /* 0x000fe2000f8e183f */
[----:B------:R-:W-:-:S05]  /*3b70*/  IMAD.U32 R0, RZ, RZ, UR24 ;  /* 0x00000018ff007e24 */ /* 0x000fca000f8e00ff */
[----:B------:R-:W-:-:S04]  /*3b80*/  SHF.L.U32 R0, R0, 0x1f, RZ ;  /* 0x0000001f00007819 */ /* 0x000fc800000006ff */
[----:B------:R0:W1:Y:S01]  /*3b90*/  SYNCS.PHASECHK.TRANS64.TRYWAIT P1, [UR6+0x16850], R0 ;  /* 0x01685000ff0075a7 */ /* 0x0000620008020146 */
[----:B------:R-:W-:Y:S05]  /*3ba0*/  @!P0 BRA `(.L_x_2366) ;  /* 0x0000000000048947 */ /* 0x000fea0003800000 */
[----:B------:R-:W-:Y:S01]  /*3bb0*/  BPT.TRAP 0x1 ;  /* 0x000000040000795c */ /* 0x000fe20000300000 */
.L_x_2366:
[----:B-1----:R-:W-:Y:S05]  /*3bc0*/  @P1 BRA `(.L_x_2364) ;  /* 0x0000000000081947 */ /* 0x002fea0003800000 */
[----:B------:R-:W1:Y:S02]  /*3bd0*/  SYNCS.PHASECHK.TRANS64.TRYWAIT P1, [UR6+0x16850], R0 ;  /* 0x01685000ff0075a7 */ /* 0x000e640008020146 */
[----:B-1----:R-:W-:Y:S05]  /*3be0*/  @!P1 BRA `(.L_x_2367) ;  /* 0x000000bc00b49947 */ /* 0x002fea0003800000 */
.L_x_2364:
        /* <DEDUP_REMOVED lines=51> */
.L_x_2368:
[----:B------:R-:W-:Y:S01]  /*3f20*/  UISETP.NE.AND UP0, UPT, UR50, URZ, UPT ;  /* 0x0000003f3200728c */ /* 0x000fe2000bf05270 */
[----:B------:R-:W-:-:S05]  /*3f30*/  VIADD R12, R17, UR42 ;  /* 0x0000002a110c7c36 */ /* 0x000fca0008000000 */
        /* <DEDUP_REMOVED lines=10> */
[----:B------:R-:W1:Y:S01]  /*3fe0*/  SHFL.IDX PT, R137, R12, 0x1, 0x1c1f ;  /* 0x003c1f000c897f89 */ /* 0x000e6200000e0000 */
[----:B------:R-:W-:-:S02]  /*3ff0*/  ULEA UR6, UR37, UR45, 0x3 ;  /* 0x0000002d25067291 */ /* 0x000fc4000f8e183f */
[----:B------:R-:W-:Y:S02]  /*4000*/  IMAD R2, R16, -0x2, R9 ;  /* 0xfffffffe10027824 */ /* 0x000fe400078e0209 */
[----:B------:R-:W-:Y:S01]  /*4010*/  IMAD.U32 R9, RZ, RZ, UR49 ;  /* 0x00000031ff097e24 */ /* 0x000fe2000f8e00ff */
[----:B------:R-:W-:-:S04]  /*4020*/  UIADD3 UR6, UR6, 0x16840, URZ ;  /* 0x0001684006067890 */ /* 0x000fc8000fffe03f */
[----:B------:R-:W-:Y:S01]  /*4030*/  IADD3 R2, -R9, UR48, R2 ;  /* 0x0000003009027c10 */ /* 0x000fe2000fffe102 */
[----:B------:R-:W-:-:S04]  /*4040*/  UPRMT UR6, UR43, 0x654, UR6 ;  /* 0x000006542b067896 */ /* 0x000fc80008000006 */
[----:B0-----:R-:W-:-:S05]  /*4050*/  IMAD.IADD R0, R2, 0x1, R3 ;  /* 0x0000000102007824 */ /* 0x001fca00078e0203 */
[----:B------:R-:W-:Y:S01]  /*4060*/  SYNCS.ARRIVE.TRANS64.RED.A1T0 RZ, [UR6], RZ ;  /* 0x000000ffffff79a7 */ /* 0x000fe20008100406 */
[----:B------:R-:W-:Y:S01]  /*4070*/  ISETP.GT.AND P1, PT, R0, RZ, PT ;  /* 0x000000ff0000720c */ /* 0x000fe20003f24270 */
[----:B-1----:R-:W-:Y:S01]  /*4080*/  IMAD.IADD R2, R2, 0x1, R137 ;  /* 0x0000000102027824 */ /* 0x002fe200078e0289 */
        /* <DEDUP_REMOVED lines=95> */
[----:B------:R-:W-:-:S02]  /*4680*/  ISETP.GT.AND P2, PT, R2, RZ, PT ;  /* 0x000000ff0200720c */ /* 0x000fc40003f44270 */
[----:B------:R-:W-:Y:S02]  /*4690*/  FMNMX.FTZ R14, R85, R8, !PT ;  /* 0x00000008550e7209 */ /* 0x000fe40007810000 */
[----:B------:R-:W-:Y:S02]  /*46a0*/  ISETP.GT.AND P3, PT, R2, 0x1, PT ;  /* 0x000000010200780c */ /* 0x000fe40003f64270 */
[----:B------:R-:W-:Y:S01]  /*46b0*/  FSEL R26, R26, -INF , P2 ;  /* 0xff8000001a1a7808 */ /* 0x000fe20001000000 */
[----:B------:R-:W1:Y:S01]  /*46c0*/  SHFL.BFLY PT, R3, R14, 0x2, 0x1f ;  /* 0x0c401f000e037f89 */ /* 0x000e6200000e0000 */
[----:B------:R-:W-:Y:S02]  /*46d0*/  ISETP.GT.AND P2, PT, R2, 0x8, PT ;  /* 0x000000080200780c */ /* 0x000fe40003f44270 */
[----:B------:R-:W-:Y:S02]  /*46e0*/  FMNMX.FTZ R12, R26, R7, !PT ;  /* 0x000000071a0c7209 */ /* 0x000fe40007810000 */
        /* <DEDUP_REMOVED lines=306> */
.L_x_2369:
        /* <DEDUP_REMOVED lines=78> */
.L_x_2359:
[----:B------:R-:W-:-:S13]  /*5ef0*/  ISETP.LE.AND P1, PT, RZ, UR23, PT ;  /* 0x00000017ff007c0c */ /* 0x000fda000bf23270 */
[----:B------:R-:W-:Y:S05]  /*5f00*/  @!P1 BRA `(.L_x_2371) ;  /* 0x0000001c00389947 */ /* 0x000fea0003800000 */
[----:B------:R-:W-:Y:S01]  /*5f10*/  MOV R7, R2 ;  /* 0x0000000200077202 */ /* 0x000fe20000000f00 */
[----:B------:R-:W-:Y:S01]  /*5f20*/  IMAD.MOV.U32 R6, RZ, RZ, R3 ;  /* 0x000000ffff067224 */ /* 0x000fe200078e0003 */
[----:B------:R-:W-:Y:S01]  /*5f30*/  UMOV UR22, UR36 ;  /* 0x0000002400167c82 */ /* 0x000fe20008000000 */
[----:B------:R-:W-:-:S05]  /*5f40*/  UMOV UR21, UR37 ;  /* 0x0000002500157c82 */ /* 0x000fca0008000000 */
.L_x_2382:
        /* <DEDUP_REMOVED lines=9> */
.L_x_2373:
[----:B------:R-:W-:Y:S01]  /*5fe0*/  ULEA UR6, UR37, UR45, 0x3 ;  /* 0x0000002d25067291 */ /* 0x000fe2000f8e183f */
[----:B------:R-:W-:-:S05]  /*5ff0*/  IMAD.U32 R0, RZ, RZ, UR36 ;  /* 0x00000024ff007e24 */ /* 0x000fca000f8e00ff */
[----:B------:R-:W-:-:S04]  /*6000*/  SHF.L.U32 R0, R0, 0x1f, RZ ;  /* 0x0000001f00007819 */ /* 0x000fc800000006ff */
[----:B------:R0:W1:Y:S01]  /*6010*/  SYNCS.PHASECHK.TRANS64.TRYWAIT P1, [UR6+0x16830], R0 ;  /* 0x01683000ff0075a7 */ /* 0x0000620008020146 */
[----:B------:R-:W-:Y:S05]  /*6020*/  @!P0 BRA `(.L_x_2374) ;  /* 0x0000000000048947 */ /* 0x000fea0003800000 */
[----:B------:R-:W-:Y:S01]  /*6030*/  BPT.TRAP 0x1 ;  /* 0x000000040000795c */ /* 0x000fe20000300000 */
.L_x_2374:
[----:B-1----:R-:W-:Y:S05]  /*6040*/  @P1 BRA `(.L_x_2372) ;  /* 0x0000000000081947 */ /* 0x002fea0003800000 */
[----:B------:R-:W1:Y:S02]  /*6050*/  SYNCS.PHASECHK.TRANS64.TRYWAIT P1, [UR6+0x16830], R0 ;  /* 0x01683000ff0075a7 */ /* 0x000e640008020146 */
[----:B-1----:R-:W-:Y:S05]  /*6060*/  @!P1 BRA `(.L_x_2375) ;  /* 0x0000009800ac9947 */ /* 0x002fea0003800000 */
.L_x_2372:
        /* <DEDUP_REMOVED lines=25> */
.L_x_2377:
[----:B------:R-:W-:Y:S01]  /*6200*/  ULEA UR6, UR21, UR45, 0x3 ;  /* 0x0000002d15067291 */ /* 0x000fe2000f8e183f */
[----:B------:R-:W-:-:S05]  /*6210*/  IMAD.U32 R0, RZ, RZ, UR22 ;  /* 0x00000016ff007e24 */ /* 0x000fca000f8e00ff */
[----:B------:R-:W-:-:S04]  /*6220*/  SHF.L.U32 R0, R0, 0x1f, RZ ;  /* 0x0000001f00007819 */ /* 0x000fc800000006ff */
[----:B------:R0:W1:Y:S01]  /*6230*/  SYNCS.PHASECHK.TRANS64.TRYWAIT P1, [UR6+0x16850], R0 ;  /* 0x01685000ff0075a7 */ /* 0x0000620008020146 */
[----:B------:R-:W-:Y:S05]  /*6240*/  @!P0 BRA `(.L_x_2378) ;  /* 0x0000000000048947 */ /* 0x000fea0003800000 */
[----:B------:R-:W-:Y:S01]  /*6250*/  BPT.TRAP 0x1 ;  /* 0x000000040000795c */ /* 0x000fe20000300000 */
.L_x_2378:
[----:B-1----:R-:W-:Y:S05]  /*6260*/  @P1 BRA `(.L_x_2376) ;  /* 0x0000000000081947 */ /* 0x002fea0003800000 */
[----:B------:R-:W1:Y:S02]  /*6270*/  SYNCS.PHASECHK.TRANS64.TRYWAIT P1, [UR6+0x16850], R0 ;  /* 0x01685000ff0075a7 */ /* 0x000e640008020146 */
[----:B-1----:R-:W-:Y:S05]  /*6280*/  @!P1 BRA `(.L_x_2379) ;  /* 0x00000098003c9947 */ /* 0x002fea0003800000 */
.L_x_2376:
        /* <DEDUP_REMOVED lines=51> */
.L_x_2380:
        /* <DEDUP_REMOVED lines=279> */
.L_x_2381:
        /* <DEDUP_REMOVED lines=76> */
.L_x_2371:
[----:B------:R-:W-:Y:S06]  /*7bf0*/  BAR.ARV 0x8, 0x200 ;  /* 0x0208000000007b1d */ /* 0x000fec0000002000 */
[----:B------:R-:W-:Y:S05]  /*7c00*/  @!P0 BRA `(.L_x_2383) ;  /* 0x0000000000048947 */ /* 0x000fea0003800000 */
[----:B------:R-:W-:Y:S01]  /*7c10*/  BPT.TRAP 0x1 ;  /* 0x000000040000795c */ /* 0x000fe20000300000 */
.L_x_2383:
[----:B------:R-:W-:Y:S01]  /*7c20*/  ULEA UR5, UR37, UR45, 0x3 ;  /* 0x0000002d25057291 */ /* 0x000fe2000f8e183f */
[----:B------:R-:W-:-:S05]  /*7c30*/  IMAD.U32 R6, RZ, RZ, UR36 ;  /* 0x00000024ff067e24 */ /* 0x000fca000f8e00ff */
[----:B------:R-:W-:-:S04]  /*7c40*/  SHF.L.U32 R6, R6, 0x1f, RZ ;  /* 0x0000001f06067819 */ /* 0x000fc800000006ff */
[----:B------:R0:W1:Y:S01]  /*7c50*/  SYNCS.PHASECHK.TRANS64.TRYWAIT P1, [UR5+0x16850], R6 ;  /* 0x01685006ff0075a7 */ /* 0x0000620008020145 */
[----:B------:R-:W-:Y:S05]  /*7c60*/  @!P0 BRA `(.L_x_2384) ;  /* 0x0000000000048947 */ /* 0x000fea0003800000 */
[----:B------:R-:W-:Y:S01]  /*7c70*/  BPT.TRAP 0x1 ;  /* 0x000000040000795c */ /* 0x000fe20000300000 */
.L_x_2384:
[----:B-1----:R-:W-:Y:S05]  /*7c80*/  @P1 BRA `(.L_x_2385) ;  /* 0x0000000000081947 */ /* 0x002fea0003800000 */
[----:B------:R-:W1:Y:S02]  /*7c90*/  SYNCS.PHASECHK.TRANS64.TRYWAIT P1, [UR5+0x16850], R6 ;  /* 0x01685006ff0075a7 */ /* 0x000e640008020145 */
[----:B-1----:R-:W-:Y:S05]  /*7ca0*/  @!P1 BRA `(.L_x_2386) ;  /* 0x0000007c00cc9947 */ /* 0x002fea0003800000 */
.L_x_2385:
        /* <DEDUP_REMOVED lines=71> */
.L_x_2387:
        /* <DEDUP_REMOVED lines=42> */
.L_x_2351:
        /* <DEDUP_REMOVED lines=24> */
[----:B------:R-:W1:Y:S01]  /*8540*/  LDC R33, c[0x0][0xbe8] ;  /* 0x0002fa00ff217b82 */ /* 0x000e620000000800 */
[----:B------:R-:W-:Y:S01]  /*8550*/  F2FP.BF16.F32.PACK_AB R115, R119, R118 ;  /* 0x000000767773723e */ /* 0x000fe200000010ff */
[----:B------:R-:W-:-:S02]  /*8560*/  UIADD3.X UR7, UR18, UR9, URZ, UP1, !UPT ;  /* 0x0000000912077290 */ /* 0x000fc40008ffe43f */
[----:B------:R-:W-:-:S04]  /*8570*/  MOV R24, UR4 ;  /* 0x0000000400187c02 */ /* 0x000fc80008000f00 */
[----:B------:R-:W-:Y:S01]  /*8580*/  BAR.SYNC.DEFER_BLOCKING 0x1, 0x180 ;  /* 0x0046000000007b1d */ /* 0x000fe20000010000 */
[----:B------:R-:W-:Y:S01]  /*8590*/  IMAD.U32 R25, RZ, RZ, UR7 ;  /* 0x00000007ff197e24 */ /* 0x000fe2000f8e00ff */
[----:B------:R-:W-:-:S04]  /*85a0*/  USHF.R.S32.HI UR17, URZ, 0x1f, UR41 ;  /* 0x0000001f3f117899 */ /* 0x000fc80008011429 */
[----:B------:R-:W-:Y:S01]  /*85b0*/  ULDC.64 UR10, c[0x0][0xb90] ;  /* 0x0002e400000a7ab9 */ /* 0x000fe20000000a00 */
        /* <DEDUP_REMOVED lines=33> */
[----:B------:R-:W-:Y:S01]  /*87d0*/  STSM.16.M88.4 [R32], R4 ;  /* 0x0000000420007844 */ /* 0x000fe20000000200 */
[----:B------:R-:W-:Y:S02]  /*87e0*/  F2FP.BF16.F32.PACK_AB R10, R101, R100 ;  /* 0x00000064650a723e */ /* 0x000fe400000010ff */
[----:B------:R-:W-:-:S02]  /*87f0*/  F2FP.BF16.F32.PACK_AB R11, R103, R102 ;  /* 0x00000066670b723e */ /* 0x000fc400000010ff */
[----:B------:R-:W-:-:S03]  /*8800*/  PLOP3.LUT P2, PT, PT, PT, UP0, 0x80, 0x0 ;  /* 0x000000000000781c */ /* 0x000fc60003f4f008 */
[----:B------:R0:W-:Y:S04]  /*8810*/  STSM.16.M88.4 [R30], R8 ;  /* 0x000000081e007844 */ /* 0x0001e80000000200 */
[----:B------:R2:W-:Y:S04]  /*8820*/  STSM.16.M88.4 [R29], R12 ;  /* 0x0000000c1d007844 */ /* 0x0005e80000000200 */
[----:B------:R2:W-:Y:S01]  /*8830*/  STSM.16.M88.4 [R28], R112 ;  /* 0x000000701c007844 */ /* 0x0005e20000000200 */
[----:B------:R-:W-:Y:S06]  /*8840*/  BAR.SYNC.DEFER_BLOCKING 0x1, 0x180 ;  /* 0x0046000000007b1d */ /* 0x000fec0000010000 */
[----:B------:R-:W3:Y:S01]  /*8850*/  @P2 LDG.E R26, desc[UR52][R24.64] ;  /* 0x00000034181a2981 */ /* 0x000ee2000c1e1900 */
[----:B-1----:R-:W-:Y:S01]  /*8860*/  ISETP.NE.AND P1, PT, R33, 0x1, PT ;  /* 0x000000012100780c */ /* 0x002fe20003f25270 */
[----:B------:R-:W-:Y:S01]  /*8870*/  UMOV UR4, URZ ;  /* 0x0000003f00047c82 */ /* 0x000fe20008000000 */
[----:B0-----:R-:W-:Y:S01]  /*8880*/  VIADD R8, R17, UR42 ;  /* 0x0000002a11087c36 */ /* 0x001fe20008000000 */
[----:B------:R-:W-:-:S02]  /*8890*/  UIMAD UR7, UR17, UR10, URZ ;  /* 0x0000000a110772a4 */ /* 0x000fc4000f8e023f */
[----:B------:R-:W-:Y:S01]  /*88a0*/  USEL UR40, UR40, URZ, !UP0 ;  /* 0x0000003f28287287 */ /* 0x000fe2000c000000 */
[----:B------:R-:W-:Y:S01]  /*88b0*/  IMAD.MOV.U32 R4, RZ, RZ, R8 ;  /* 0x000000ffff047224 */ /* 0x000fe200078e0008 */
[----:B------:R-:W-:Y:S02]  /*88c0*/  UIMAD UR7, UR41, UR11, UR7 ;  /* 0x0000000b290772a4 */ /* 0x000fe4000f8e0207 */
[----:B------:R-:W-:Y:S02]  /*88d0*/  UISETP.NE.U32.AND UP1, UPT, UR12, URZ, UPT ;  /* 0x0000003f0c00728c */ /* 0x000fe4000bf25070 */
[----:B------:R-:W-:Y:S02]  /*88e0*/  USEL UR39, UR39, URZ, !UP0 ;  /* 0x0000003f27277287 */ /* 0x000fe4000c000000 */
        /* <DEDUP_REMOVED lines=10> */
[----:B---3--:R-:W-:-:S13]  /*8990*/  @P2 R2UR UR4, R26 ;  /* 0x000000001a0422ca */ /* 0x008fda00000e0000 */
[----:B------:R-:W-:Y:S02]  /*89a0*/  USHF.R.S32.HI UR9, URZ, 0x1f, UR4 ;  /* 0x0000001f3f097899 */ /* 0x000fe40008011404 */
[----:B------:R-:W-:Y:S02]  /*89b0*/  UMOV UR8, UR4 ;  /* 0x0000000400087c82 */ /* 0x000fe40008000000 */
[----:B------:R-:W-:-:S04]  /*89c0*/  UIMAD.WIDE.U32 UR10, UR41, UR10, UR8 ;  /* 0x0000000a290a72a5 */ /* 0x000fc8000f8e0008 */
[----:B------:R-:W-:Y:S02]  /*89d0*/  UIADD3 UR11, UR11, UR7, URZ ;  /* 0x000000070b0b7290 */ /* 0x000fe4000fffe03f */
[----:B------:R-:W-:Y:S02]  /*89e0*/  UIMAD UR7, UR40, UR14, URZ ;  /* 0x0000000e280772a4 */ /* 0x000fe4000f8e023f */
[----:B------:R-:W-:Y:S02]  /*89f0*/  UIMAD.WIDE.U32 UR10, UR39, UR14, UR10 ;  /* 0x0000000e270a72a5 */ /* 0x000fe4000f8e000a */
[----:B------:R-:W-:-:S03]  /*8a00*/  UIMAD UR7, UR39, UR15, UR7 ;  /* 0x0000000f270772a4 */ /* 0x000fc6000f8e0207 */
[----:B------:R-:W-:Y:S01]  /*8a10*/  ULDC.64 UR14, c[0x0][0xb88] ;  /* 0x0002e200000e7ab9 */ /* 0x000fe20000000a00 */
[----:B------:R-:W-:Y:S01]  /*8a20*/  IADD3 R4, P0, R4, UR10, RZ ;  /* 0x0000000a04047c10 */ /* 0x000fe2000ff1e0ff */
[----:B------:R-:W-:Y:S01]  /*8a30*/  IMAD R8, R5, UR14, RZ ;  /* 0x0000000e05087c24 */ /* 0x000fe2000f8e02ff */
[----:B------:R-:W-:Y:S01]  /*8a40*/  @UP0 UIADD3 UR10, UP1, UR16, UR12, URZ ;  /* 0x0000000c100a0290 */ /* 0x000fe2000ff3e03f */
[----:B------:R-:W-:Y:S01]  /*8a50*/  IMAD.U32 R9, RZ, RZ, UR7 ;  /* 0x00000007ff097e24 */ /* 0x000fe2000f8e00ff */
[----:B------:R-:W-:-:S04]  /*8a60*/  ULDC UR7, c[0x0][0xa88] ;  /* 0x0002a20000077ab9 */ /* 0x000fc80000000800 */
[----:B------:R-:W-:Y:S01]  /*8a70*/  IADD3.X R5, R6, UR11, R9, P0, !PT ;  /* 0x0000000b06057c10 */ /* 0x000fe200087fe409 */
[----:B------:R-:W-:Y:S01]  /*8a80*/  @UP0 UIADD3.X UR11, UR18, UR13, URZ, UP1, !UPT ;  /* 0x0000000d120b0290 */ /* 0x000fe20008ffe43f */
[C---:B------:R-:W-:Y:S02]  /*8a90*/  IMAD R9, R7.reuse, UR15, R8 ;  /* 0x0000000f07097c24 */ /* 0x040fe4000f8e0208 */
[----:B------:R-:W-:Y:S01]  /*8aa0*/  IMAD.U32 R6, RZ, RZ, UR7 ;  /* 0x00000007ff067e24 */ /* 0x000fe2000f8e00ff */
[----:B------:R-:W-:Y:S01]  /*8ab0*/  ULDC.64 UR12, c[0x0][0xb50] ;  /* 0x0002d400000c7ab9 */ /* 0x000fe20000000a00 */
[----:B------:R-:W-:-:S04]  /*8ac0*/  IMAD.WIDE.U32 R4, R7, UR14, R4 ;  /* 0x0000000e07047c25 */ /* 0x000fc8000f8e0004 */
        /* <DEDUP_REMOVED lines=9> */
[----:B--2---:R-:W2:Y:S04]  /*8b60*/  LDG.E R9, desc[UR52][R24.64] ;  /* 0x0000003418097981 */ /* 0x004ea8000c1e1900 */
[----:B-----5:R-:W2:Y:S02]  /*8b70*/  LDG.E R6, desc[UR52][R24.64+0x4] ;  /* 0x0000043418067981 */ /* 0x020ea4000c1e1900 */
[----:B--2---:R-:W-:-:S07]  /*8b80*/  IMAD.IADD R6, R6, 0x1, -R9 ;  /* 0x0000000106067824 */ /* 0x004fce00078e0a09 */
.L_x_2390:
[----:B--2---:R-:W-:Y:S01]  /*8b90*/  SHFL.IDX PT, R12, R7, RZ, 0x1c1f ;  /* 0x001c1fff070c7589 */ /* 0x004fe200000e0000 */
        /* <DEDUP_REMOVED lines=20> */
[----:B------:R-:W-:Y:S02]  /*8ce0*/  LOP3.LUT R4, R5, R2, RZ, 0x3c, !PT ;  /* 0x0000000205047212 */ /* 0x000fe400078e3cff */
[----:B------:R-:W-:Y:S01]  /*8cf0*/  LOP3.LUT R8, R8, R9, RZ, 0x3c, !PT ;  /* 0x0000000908087212 */ /* 0x000fe200078e3cff */
[--C-:B------:R-:W-:Y:S01]  /*8d00*/  IMAD.X R9, RZ, RZ, R3.reuse, P3 ;  /* 0x000000ffff097224 */ /* 0x100fe200018e0603 */
[----:B------:R-:W-:Y:S02]  /*8d10*/  MOV R5, R3 ;  /* 0x0000000300057202 */ /* 0x000fe40000000f00 */
[----:B------:R-:W-:Y:S01]  /*8d20*/  LOP3.LUT R24, R24, R25, RZ, 0x3c, !PT ;  /* 0x0000001918187212 */ /* 0x000fe200078e3cff */
[----:B------:R-:W-:Y:S01]  /*8d30*/  IMAD.X R25, RZ, RZ, R3, P4 ;  /* 0x000000ffff197224 */ /* 0x000fe200020e0603 */
[----:B-1----:R0:W-:Y:S04]  /*8d40*/  @!P0 ST.E desc[UR52][R14.64], R20 ;  /* 0x000000140e008985 */ /* 0x0021e8000c101934 */
[----:B------:R-:W2:Y:S04]  /*8d50*/  LD.E.128 R4, desc[UR52][R4.64] ;  /* 0x0000003404047980 */ /* 0x000ea8000c101d00 */
[----:B------:R-:W3:Y:S04]  /*8d60*/  LD.E.128 R8, desc[UR52][R8.64] ;  /* 0x0000003408087980 */ /* 0x000ee8000c101d00 */
[----:B------:R-:W4:Y:S01]  /*8d70*/  LD.E.128 R24, desc[UR52][R24.64] ;  /* 0x0000003418187980 */ /* 0x000f22000c101d00 */
[----:B------:R-:W-:Y:S01]  /*8d80*/  IADD3 R29, P0, R2, 0x4800, RZ ;  /* 0x00004800021d7810 */ /* 0x000fe20007f1e0ff */
[----:B0-----:R-:W0:Y:S01]  /*8d90*/  @P1 LDC R20, c[0x0][0xbec] ;  /* 0x0002fb00ff141b82 */ /* 0x001e220000000800 */
[----:B------:R-:W-:-:S02]  /*8da0*/  UIMAD UR7, UR9, UR10, URZ ;  /* 0x0000000a090772a4 */ /* 0x000fc4000f8e023f */
[----:B------:R-:W-:Y:S01]  /*8db0*/  LOP3.LUT R2, R29, 0x380, RZ, 0xc0, !PT ;  /* 0x000003801d027812 */ /* 0x000fe200078ec0ff */
[----:B------:R-:W-:Y:S01]  /*8dc0*/  IMAD.X R13, RZ, RZ, R3, P0 ;  /* 0x000000ffff0d7224 */ /* 0x000fe200000e0603 */
[----:B------:R-:W-:Y:S02]  /*8dd0*/  UIMAD.WIDE.U32 UR8, UR4, UR10, URZ ;  /* 0x0000000a040872a5 */ /* 0x000fe4000f8e003f */
[----:B------:R-:W-:Y:S01]  /*8de0*/  SHF.R.U64 R2, R2, 0x3, RZ ;  /* 0x0000000302027819 */ /* 0x000fe200000012ff */
[----:B------:R-:W1:Y:S01]  /*8df0*/  @P1 LDC R3, c[0x0][0xbf0] ;  /* 0x0002fc00ff031b82 */ /* 0x000e620000000800 */
[----:B------:R-:W-:Y:S02]  /*8e00*/  UIMAD UR7, UR4, UR11, UR7 ;  /* 0x0000000b040772a4 */ /* 0x000fe4000f8e0207 */
[----:B------:R-:W-:Y:S01]  /*8e10*/  LOP3.LUT R12, R2, R29, RZ, 0x3c, !PT ;  /* 0x0000001d020c7212 */ /* 0x000fe200078e3cff */
[----:B------:R-:W-:Y:S01]  /*8e20*/  ULDC.64 UR10, c[0x0][0xae8] ;  /* 0x0002ba00000a7ab9 */ /* 0x000fe20000000a00 */
[----:B------:R-:W-:Y:S01]  /*8e30*/  IMAD R2, R18, 0x30, R22 ;  /* 0x0000003012027824 */ /* 0x000fe200078e0216 */
[----:B------:R-:W-:-:S02]  /*8e40*/  UIADD3 UR9, UR9, UR7, URZ ;  /* 0x0000000709097290 */ /* 0x000fc4000fffe03f */
[----:B------:R-:W-:Y:S01]  /*8e50*/  UIMAD UR4, UR17, UR10, URZ ;  /* 0x0000000a110472a4 */ /* 0x000fe2000f8e023f */
[----:B------:R-:W-:Y:S01]  /*8e60*/  VIADD R29, R2, UR42 ;  /* 0x0000002a021d7c36 */ /* 0x000fe20008000000 */
[----:B------:R-:W-:Y:S01]  /*8e70*/  UIMAD.WIDE.U32 UR8, UR41, UR10, UR8 ;  /* 0x0000000a290872a5 */ /* 0x000fe2000f8e0008 */
[----:B------:R-:W-:Y:S01]  /*8e80*/  VIADD R34, R22, UR42 ;  /* 0x0000002a16227c36 */ /* 0x000fe20008000000 */
[----:B------:R-:W-:Y:S01]  /*8e90*/  UIMAD UR4, UR41, UR11, UR4 ;  /* 0x0000000b290472a4 */ /* 0x000fe2000f8e0204 */
[----:B------:R-:W5:Y:S01]  /*8ea0*/  LD.E.128 R12, desc[UR52][R12.64] ;  /* 0x000000340c0c7980 */ /* 0x000f62000c101d00 */
[----:B------:R-:W-:Y:S01]  /*8eb0*/  IMAD.MOV.U32 R21, RZ, RZ, R29 ;  /* 0x000000ffff157224 */ /* 0x000fe200078e001d */
[----:B------:R-:W-:Y:S01]  /*8ec0*/  ULDC.64 UR10, c[0x0][0xaf0] ;  /* 0x0002bc00000a7ab9 */ /* 0x000fe20000000a00 */
[----:B0-----:R-:W-:Y:S01]  /*8ed0*/  @P1 IMAD.HI.U32 R2, R29, R20, RZ ;  /* 0x000000141d021227 */ /* 0x001fe200078e00ff */
[----:B------:R-:W-:Y:S01]  /*8ee0*/  UIADD3 UR9, UR9, UR4, URZ ;  /* 0x0000000409097290 */ /* 0x000fe2000fffe03f */
[----:B------:R-:W-:Y:S01]  /*8ef0*/  @!PT LDS RZ, [RZ] ;  /* 0x00000000fffff984 */ /* 0x000fe20000000800 */
[----:B------:R-:W-:Y:S01]  /*8f00*/  @!PT LDS RZ, [RZ] ;  /* 0x00000000fffff984 */ /* 0x000fe20000000800 */
[----:B------:R-:W-:Y:S01]  /*8f10*/  @!PT LDS RZ, [RZ] ;  /* 0x00000000fffff984 */ /* 0x000fe20000000800 */
[----:B------:R-:W-:Y:S01]  /*8f20*/  @!PT LDS RZ, [RZ] ;  /* 0x00000000fffff984 */ /* 0x000fe20000000800 */
[----:B------:R0:W-:Y:S06]  /*8f30*/  MEMBAR.ALL.CTA ;  /* 0x0000000000007992 */ /* 0x0001ec0000008000 */
[----:B0-----:R-:W0:Y:S01]  /*8f40*/  FENCE.VIEW.ASYNC.S ;  /* 0x00000000000073c6 */ /* 0x001e220000000000 */
[----:B------:R-:W-:Y:S01]  /*8f50*/  UIMAD UR4, UR40, UR10, URZ ;  /* 0x0000000a280472a4 */ /* 0x000fe2000f8e023f */
[----:B------:R-:W-:Y:S01]  /*8f60*/  VIADD R0, R0, 0x16820 ;  /* 0x0001682000007836 */ /* 0x000fe20000000000 */
[----:B------:R-:W-:-:S02]  /*8f70*/  UIMAD.WIDE.U32 UR8, UR39, UR10, UR8 ;  /* 0x0000000a270872a5 */ /* 0x000fc4000f8e0008 */
[----:B------:R-:W-:Y:S01]  /*8f80*/  UIMAD UR4, UR39, UR11, UR4 ;  /* 0x0000000b270472a4 */ /* 0x000fe2000f8e0204 */
[----:B-1----:R-:W-:Y:S02]  /*8f90*/  @P1 SHF.R.U32.HI R21, RZ, R3, R2 ;  /* 0x00000003ff151219 */ /* 0x002fe40000011602 */
[----:B------:R-:W-:Y:S01]  /*8fa0*/  ULDC.64 UR10, c[0x0][0xae0] ;  /* 0x0002b800000a7ab9 */ /* 0x000fe20000000a00 */
[----:B------:R-:W-:Y:S01]  /*8fb0*/  UIADD3 UR4, UR9, UR4, URZ ;  /* 0x0000000409047290 */ /* 0x000fe2000fffe03f */
[--C-:B------:R-:W-:Y:S01]  /*8fc0*/  SHF.R.S32.HI R20, RZ, 0x1f, R21.reuse ;  /* 0x0000001fff147819 */ /* 0x100fe20000011415 */
[----:B------:R-:W-:Y:S01]  /*8fd0*/  IMAD.MOV R28, RZ, RZ, -R21 ;  /* 0x000000ffff1c7224 */ /* 0x000fe200078e0a15 */
[----:B------:R-:W-:Y:S01]  /*8fe0*/  PRMT R0, RZ, 0x654, R0 ;  /* 0x00000654ff007816 */ /* 0x000fe20000000000 */
[----:B------:R-:W-:Y:S02]  /*8ff0*/  IMAD.U32 R3, RZ, RZ, UR9 ;  /* 0x00000009ff037e24 */ /* 0x000fe4000f8e00ff */
[----:B------:R-:W-:-:S02]  /*9000*/  IMAD R20, R20, UR10, RZ ;  /* 0x0000000a14147c24 */ /* 0x000fc4000f8e02ff */
[----:B------:R-:W-:Y:S02]  /*9010*/  IMAD R29, R33, R28, R29 ;  /* 0x0000001c211d7224 */ /* 0x000fe400078e021d */
[----:B------:R-:W-:Y:S01]  /*9020*/  IMAD.U32 R2, RZ, RZ, UR8 ;  /* 0x00000008ff027e24 */ /* 0x000fe2000f8e00ff */
[----:B------:R-:W-:Y:S01]  /*9030*/  ULDC.64 UR8, c[0x0][0xad8] ;  /* 0x0002b60000087ab9 */ /* 0x000fe20000000a00 */
[----:B------:R-:W-:Y:S01]  /*9040*/  IMAD.U32 R3, RZ, RZ, UR4 ;  /* 0x00000004ff037e24 */ /* 0x000fe2000f8e00ff */
[----:B------:R-:W-:Y:S01]  /*9050*/  ULDC UR4, c[0x0][0xac8] ;  /* 0x0002b20000047ab9 */ /* 0x000fe20000000800 */
[C---:B------:R-:W-:Y:S01]  /*9060*/  IMAD R33, R21.reuse, UR11, R20 ;  /* 0x0000000b15217c24 */ /* 0x040fe2000f8e0214 */
[----:B------:R-:W-:Y:S01]  /*9070*/  SHF.R.S32.HI R20, RZ, 0x1f, R29 ;  /* 0x0000001fff147819 */ /* 0x000fe2000001141d */
[----:B------:R-:W-:Y:S01]  /*9080*/  IMAD.WIDE.U32 R2, R21, UR10, R2 ;  /* 0x0000000a15027c25 */ /* 0x000fe2000f8e0002 */
[----:B0-----:R0:W-:Y:S03]  /*9090*/  SYNCS.ARRIVE.TRANS64.RED.A1T0 RZ, [R0+URZ], RZ ;  /* 0x000000ff00ff79a7 */ /* 0x0011e6000810043f */
[----:B------:R-:W-:-:S02]  /*90a0*/  IMAD.IADD R3, R3, 0x1, R33 ;  /* 0x0000000103037824 */ /* 0x000fc400078e0221 */
[----:B------:R-:W-:Y:S02]  /*90b0*/  IMAD R20, R20, UR8, RZ ;  /* 0x0000000814147c24 */ /* 0x000fe4000f8e02ff */
        /* <DEDUP_REMOVED lines=36> */
.L_x_2389:
        /* <DEDUP_REMOVED lines=8> */
[----:B------:R-:W-:Y:S01]  /*9380*/  IMAD.U32 R2, RZ, RZ, UR8 ;  /* 0x00000008ff027e24 */ /* 0x000fe2000f8e00ff */
[----:B------:R-:W-:Y:S01]  /*9390*/  MOV R3, UR9 ;  /* 0x0000000900037c02 */ /* 0x000fe20008000f00 */
[----:B------:R-:W-:Y:S02]  /*93a0*/  ULDC.64 UR8, c[0x0][0xc08] ;  /* 0x0003020000087ab9 */ /* 0x000fe40000000a00 */
[----:B------:R-:W-:-:S04]  /*93b0*/  UISETP.NE.U32.AND UP1, UPT, UR8, URZ, UPT ;  /* 0x0000003f0800728c */ /* 0x000fc8000bf25070 */
[----:B------:R-:W-:Y:S01]  /*93c0*/  UISETP.NE.AND.EX UP1, UPT, UR9, URZ, UPT, UP1 ;  /* 0x0000003f0900728c */ /* 0x000fe2000bf25310 */
[----:B------:R-:W2:Y:S01]  /*93d0*/  @P2 LDG.E R6, desc[UR52][R2.64] ;  /* 0x0000003402062981 */ /* 0x000ea2000c1e1900 */
[----:B------:R-:W-:-:S04]  /*93e0*/  IMAD.U32 R0, RZ, RZ, UR4 ;  /* 0x00000004ff007e24 */ /* 0x000fc8000f8e00ff */
        /* <DEDUP_REMOVED lines=18> */
.L_x_2392:
[----:B------:R-:W-:Y:S01]  /*9510*/  USEL UR39, UR39, URZ, !UP0 ;  /* 0x0000003f27277287 */ /* 0x000fe2000c000000 */
[----:B------:R-:W-:Y:S01]  /*9520*/  BSSY B1, `(.L_x_2393) ;  /* 0x000002c000017945 */ /* 0x000fe20003800000 */
[----:B------:R-:W-:-:S03]  /*9530*/  USEL UR40, UR40, URZ, !UP0 ;  /* 0x0000003f28287287 */ /* 0x000fc6000c000000 */
[----:B------:R-:W-:Y:S09]  /*9540*/  @P1 BRA `(.L_x_2394) ;  /* 0x0000000000a41947 */ /* 0x000ff20003800000 */
        /* <DEDUP_REMOVED lines=41> */
.L_x_2394:
[----:B------:R-:W-:Y:S05]  /*97e0*/  BSYNC B1 ;  /* 0x0000000000017941 */ /* 0x000fea0003800000 */
.L_x_2393:
        /* <DEDUP_REMOVED lines=29> */
[----:B------:R-:W-:Y:S01]  /*99c0*/  IMAD R6, R2, UR10, RZ ;  /* 0x0000000a02067c24 */ /* 0x000fe2000f8e02ff */
[----:B------:R-:W-:Y:S01]  /*99d0*/  MOV R3, UR4 ;  /* 0x0000000400037c02 */ /* 0x000fe20008000f00 */
[----:B------:R-:W-:Y:S01]  /*99e0*/  IMAD.U32 R2, RZ, RZ, UR8 ;  /* 0x00000008ff027e24 */ /* 0x000fe2000f8e00ff */
[----:B------:R-:W-:Y:S01]  /*99f0*/  SHF.R.S32.HI R4, RZ, 0x1f, R7 ;  /* 0x0000001fff047819 */ /* 0x000fe20000011407 */
[C---:B------:R-:W-:Y:S01]  /*9a00*/  IMAD R9, R5.reuse, UR11, R6 ;  /* 0x0000000b05097c24 */ /* 0x040fe2000f8e0206 */
[----:B------:R-:W-:Y:S01]  /*9a10*/  ULDC.64 UR8, c[0x0][0xad8] ;  /* 0x0002b60000087ab9 */ /* 0x000fe20000000a00 */
        /* <DEDUP_REMOVED lines=37> */
.L_x_2391:
[----:B------:R-:W-:Y:S05]  /*9c70*/  BSYNC B0 ;  /* 0x0000000000007941 */ /* 0x000fea0003800000 */
.L_x_2388:
[----:B------:R-:W-:Y:S02]  /*9c80*/  ULDC UR4, c[0x0][0xc3c] ;  /* 0x00030f0000047ab9 */ /* 0x000fe40000000800 */
[----:B------:R-:W-:-:S13]  /*9c90*/  ISETP.GE.AND P0, PT, R31, UR4, PT ;  /* 0x000000041f007c0c */ /* 0x000fda000bf06270 */
[----:B------:R-:W-:Y:S05]  /*9ca0*/  @!P0 BRA `(.L_x_2395) ;  /* 0xffffff7000188947 */ /* 0x000fea000383ffff */
[----:B------:R-:W-:Y:S05]  /*9cb0*/  EXIT ;  /* 0x000000000000794d */ /* 0x000fea0003800000 */
.L_x_2346:
        /* <DEDUP_REMOVED lines=18> */
.L_x_2396:
        /* <DEDUP_REMOVED lines=40> */
.L_x_2402:
[----:B------:R-:W0:Y:S01]  /*a060*/  LDC R2, c[0x0][0xc3c] ;  /* 0x00030f00ff027b82 */ /* 0x000e220000000800 */
[----:B------:R-:W-:-:S06]  /*a070*/  UIADD3 UR4, UR4, 0x1f, URZ ;  /* 0x0000001f04047890 */ /* 0x000fcc000fffe03f */
[----:B0-----:R-:W-:-:S13]  /*a080*/  ISETP.LE.AND P6, PT, R2, UR4, PT ;  /* 0x0000000402007c0c */ /* 0x001fda000bfc3270 */
[----:B------:R-:W-:Y:S05]  /*a090*/  @P6 BRA `(.L_x_2399) ;  /* 0x0000000400b06947 */ /* 0x000fea0003800000 */
[----:B------:R-:W-:Y:S01]  /*a0a0*/  IADD3 R7, R5, UR4, RZ ;  /* 0x0000000405077c10 */ /* 0x000fe2000fffe0ff */
[----:B------:R-:W-:Y:S01]  /*a0b0*/  BSSY B0, `(.L_x_2400) ;  /* 0x0000007000007945 */ /* 0x000fe20003800000 */
[----:B------:R-:W-:Y:S02]  /*a0c0*/  IMAD.MOV.U32 R0, RZ, RZ, RZ ;  /* 0x000000ffff007224 */ /* 0x000fe400078e00ff */
[----:B------:R-:W-:-:S13]  /*a0d0*/  ISETP.GE.OR P6, PT, R7, R2, !P0 ;  /* 0x000000020700720c */ /* 0x000fda00047c6670 */
[----:B------:R-:W-:Y:S05]  /*a0e0*/  @P6 BRA `(.L_x_2401) ;  /* 0x00000000000c6947 */ /* 0x000fea0003800000 */
[----:B------:R-:W0:Y:S02]  /*a0f0*/  LDC.64 R2, c[0x0][0xc80] ;  /* 0x00032000ff027b82 */ /* 0x000e240000000a00 */
[----:B0-----:R-:W-:-:S05]  /*a100*/  IMAD.WIDE R2, R7, 0x4, R2 ;  /* 0x0000000407027825 */ /* 0x001fca00078e0202 */
[----:B------:R0:W5:Y:S02]  /*a110*/  LDG.E R0, desc[UR52][R2.64] ;  /* 0x0000003402007981 */ /* 0x000164000c1e1900 */
.L_x_2401:
[----:B------:R-:W-:Y:S05]  /*a120*/  BSYNC B0 ;  /* 0x0000000000007941 */ /* 0x000fea0003800000 */
.L_x_2400:
        /* <DEDUP_REMOVED lines=20> */
.L_x_2398:
        /* <DEDUP_REMOVED lines=20> */
.L_x_2403:
        /* <DEDUP_REMOVED lines=9> */
[----:B------:R-:W-:Y:S01]  /*a440*/  IMAD.MOV.U32 R3, RZ, RZ, R6 ;  /* 0x000000ffff037224 */ /* 0x000fe200078e0006 */
[----:B------:R-:W-:-:S03]  /*a450*/  MOV R6, R10 ;  /* 0x0000000a00067202 */ /* 0x000fc60000000f00 */
        /* <DEDUP_REMOVED lines=38> */
[----:B------:R-:W-:Y:S02]  /*a6c0*/  ISETP.GE.AND P2, PT, R3, RZ, PT ;  /* 0x000000ff0300720c */ /* 0x000fe40003f46270 */
[----:B------:R-:W-:-:S05]  /*a6d0*/  IADD3 R3, R4, R6, RZ ;  /* 0x0000000604037210 */ /* 0x000fca0007ffe0ff */
        /* <DEDUP_REMOVED lines=8> */
.L_x_2399:
[----:B------:R-:W-:Y:S01]  /*a760*/  ULDC UR4, c[0x0][0xc3c] ;  /* 0x00030f0000047ab9 */ /* 0x000fe20000000800 */
[----:B------:R-:W-:Y:S02]  /*a770*/  IMAD.MOV.U32 R17, RZ, RZ, RZ ;  /* 0x000000ffff117224 */ /* 0x000fe400078e00ff */
[----:B------:R-:W-:Y:S02]  /*a780*/  IMAD.U32 R16, RZ, RZ, UR6 ;  /* 0x00000006ff107e24 */ /* 0x000fe4000f8e00ff */
[----:B------:R-:W-:Y:S02]  /*a790*/  IMAD.MOV.U32 R18, RZ, RZ, RZ ;  /* 0x000000ffff127224 */ /* 0x000fe400078e00ff */
[----:B------:R-:W-:-:S07]  /*a7a0*/  IMAD.U32 R19, RZ, RZ, UR4 ;  /* 0x00000004ff137e24 */ /* 0x000fce000f8e00ff */
.L_x_2404:
[----:B------:R-:W-:-:S13]  /*a7b0*/  ISETP.NE.AND P0, PT, R5, RZ, PT ;  /* 0x000000ff0500720c */ /* 0x000fda0003f05270 */
[----:B------:R-:W0:Y:S01]  /*a7c0*/  @!P0 S2R R3, SR_CgaCtaId ;  /* 0x0000000000038919 */ /* 0x000e220000008800 */
[----:B------:R-:W-:-:S04]  /*a7d0*/  @!P0 MOV R0, 0x400 ;  /* 0x0000040000008802 */ /* 0x000fc80000000f00 */
[----:B0-----:R-:W-:-:S05]  /*a7e0*/  @!P0 LEA R0, R3, R0, 0x18 ;  /* 0x0000000003008211 */ /* 0x001fca00078ec0ff */
[----:B------:R0:W-:Y:S01]  /*a7f0*/  @!P0 STS.128 [R0+0x168d0], R16 ;  /* 0x0168d01000008388 */ /* 0x0001e20000000c00 */
[----:B------:R-:W-:Y:S06]  /*a800*/  BAR.ARV 0x5, 0x200 ;  /* 0x0148000000007b1d */ /* 0x000fec0000002000 */
.L_x_2397:
        /* <DEDUP_REMOVED lines=29> */
.L_x_2466:
[----:B0-----:R-:W0:Y:S01]  /*a9e0*/  LDC.64 R2, c[0x0][0xc88] ;  /* 0x00032200ff027b82 */ /* 0x001e220000000a00 */
[----:B--2---:R-:W2:Y:S01]  /*a9f0*/  LDL.LU R6, [R1] ;  /* 0x0000000001067983 */ /* 0x004ea20000300800 */
        /* <DEDUP_REMOVED lines=8> */
[----:B---3--:R-:W-:-:S11]  /*aa80*/  SHF.R.S32.HI R0, RZ, 0x1f, R29 ;  /* 0x0000001fff007819 */ /* 0x008fd6000001141d */
[C---:B------:R-:W-:Y:S02]  /*aa90*/  @P0 LEA R2, P1, R29.reuse, UR4, 0x2 ;  /* 0x000000041d020c11 */ /* 0x040fe4000f8210ff */
[C---:B------:R-:W-:Y:S01]  /*aaa0*/  SHF.L.U32 R23, R29.reuse, 0x2, RZ ;  /* 0x000000021d177819 */ /* 0x040fe200000006ff */
[----:B------:R0:W-:Y:S01]  /*aab0*/  STL [R1+0x30], R0 ;  /* 0x0000300001007387 */ /* 0x0001e20000100800 */
[----:B------:R-:W-:Y:S01]  /*aac0*/  @P0 LEA.HI.X R3, R29, UR5, R0, 0x2, P1 ;  /* 0x000000051d030c11 */ /* 0x000fe200088f1400 */
[----:B------:R-:W-:-:S04]  /*aad0*/  ULDC.64 UR4, c[0x0][0xa00] ;  /* 0x0002800000047ab9 */ /* 0x000fc80000000a00 */
[----:B------:R1:W3:Y:S01]  /*aae0*/  @P0 LDG.E R7, desc[UR52][R2.64] ;  /* 0x0000003402070981 */ /* 0x0002e2000c1e1900 */
[----:B------:R-:W-:Y:S02]  /*aaf0*/  ISETP.NE.U32.AND P0, PT, RZ, UR4, PT ;  /* 0x00000004ff007c0c */ /* 0x000fe4000bf05070 */
[----:B------:R-:W-:Y:S01]  /*ab00*/  SHF.L.U64.HI R24, R29, 0x2, R0 ;  /* 0x000000021d187819 */ /* 0x000fe20000010200 */
[----:B0-----:R-:W-:Y:S01]  /*ab10*/  IMAD.MOV.U32 R0, RZ, RZ, RZ ;  /* 0x000000ffff007224 */ /* 0x001fe200078e00ff */
[----:B------:R-:W-:Y:S02]  /*ab20*/  ISETP.NE.AND.EX P2, PT, RZ, UR5, PT, P0 ;  /* 0x00000005ff007c0c */ /* 0x000fe4000bf45300 */
[----:B------:R-:W-:Y:S02]  /*ab30*/  ISETP.NE.U32.AND P0, PT, RZ, UR6, PT ;  /* 0x00000006ff007c0c */ /* 0x000fe4000bf05070 */
[----:B--2---:R-:W-:Y:S02]  /*ab40*/  LOP3.LUT R6, R6, 0xffffffef, RZ, 0xc0, !PT ;  /* 0xffffffef06067812 */ /* 0x004fe400078ec0ff */
[----:B------:R-:W-:-:S02]  /*ab50*/  ISETP.NE.AND.EX P0, PT, RZ, UR7, PT, P0 ;  /* 0x00000007ff007c0c */ /* 0x000fc4000bf05300 */
[----:B-1----:R-:W-:-:S04]  /*ab60*/  IADD3 R2, P1, R23, UR4, RZ ;  /* 0x0000000417027c10 */ /* 0x002fc8000ff3e0ff */
[----:B------:R-:W-:Y:S01]  /*ab70*/  IADD3.X R3, R24, UR5, RZ, P1, !PT ;  /* 0x0000000518037c10 */ /* 0x000fe20008ffe4ff */
[----:B------:R-:W-:Y:S01]  /*ab80*/  ULDC.64 UR4, c[0x0][0x418] ;  /* 0x0001060000047ab9 */ /* 0x000fe20000000a00 */
[----:B------:R-:W-:-:S03]  /*ab90*/  @P2 LOP3.LUT R6, R6, 0x10, RZ, 0xfc, !PT ;  /* 0x0000001006062812 */ /* 0x000fc600078efcff */
[----:B------:R-:W2:Y:S02]  /*aba0*/  @P2 LDG.E R0, desc[UR52][R2.64] ;  /* 0x0000003402002981 */ /* 0x000ea4000c1e1900 */
[----:B------:R-:W-:Y:S02]  /*abb0*/  @P0 IADD3 R4, P1, R23, UR6, RZ ;  /* 0x0000000617040c10 */ /* 0x000fe4000ff3e0ff */
[----:B------:R-:W-:Y:S02]  /*abc0*/  STL [R1], R6 ;  /* 0x0000000601007387 */ /* 0x000fe40000100800 */
[----:B------:R-:W-:-:S05]  /*abd0*/  @P0 IADD3.X R5, R24, UR7, RZ, P1, !PT ;  /* 0x0000000718050c10 */ /* 0x000fca0008ffe4ff */
[----:B------:R-:W4:Y:S01]  /*abe0*/  @P0 LDG.E R4, desc[UR52][R4.64] ;  /* 0x0000003404040981 */ /* 0x000f22000c1e1900 */
[----:B------:R-:W-:-:S03]  /*abf0*/  UISETP.NE.U32.AND UP0, UPT, UR4, URZ, UPT ;  /* 0x0000003f0400728c */ /* 0x000fc6000bf05070 */
[----:B------:R-:W-:Y:S01]  /*ac00*/  ULDC UR4, c[0x0][0x424] ;  /* 0x0001090000047ab9 */ /* 0x000fe20000000800 */
[----:B------:R-:W-:-:S03]  /*ac10*/  UISETP.NE.AND.EX UP0, UPT, UR5, URZ, UPT, UP0 ;  /* 0x0000003f0500728c */ /* 0x000fc6000bf05300 */
[----:B------:R-:W-:Y:S01]  /*ac20*/  ULDC UR5, c[0x0][0x2f0] ;  /* 0x0000bc0000057ab9 */ /* 0x000fe20000000800 */
[----:B------:R-:W-:-:S04]  /*ac30*/  USEL UR4, UR4, 0x1, UP0 ;  /* 0x0000000104047887 */ /* 0x000fc80008000000 */
[----:B------:R-:W-:Y:S01]  /*ac40*/  UIMAD UR4, UR4, UR5, URZ ;  /* 0x00000005040472a4 */ /* 0x000fe2000f8e023f */
[----:B--2---:R0:W-:Y:S04]  /*ac50*/  STL [R1+0x20], R0 ;  /* 0x0000200001007387 */ /* 0x0041e80000100800 */
[----:B---3--:R1:W-:Y:S04]  /*ac60*/  STL [R1+0x14], R7 ;  /* 0x0000140701007387 */ /* 0x0083e80000100800 */
[----:B----4-:R1:W-:Y:S01]  /*ac70*/  @P0 STL [R1+0x2c], R4 ;  /* 0x00002c0401000387 */ /* 0x0103e20000100800 */
        /* <DEDUP_REMOVED lines=10> */
.L_x_2406:
[----:B01----:R-:W-:Y:S01]  /*ad20*/  IMAD.MOV.U32 R4, RZ, RZ, R29 ;  /* 0x000000ffff047224 */ /* 0x003fe200078e001d */
        /* <DEDUP_REMOVED lines=9> */
.L_x_2407:
        /* <DEDUP_REMOVED lines=9> */
.L_x_2408:
[----:B0-2---:R-:W-:Y:S01]  /*ae50*/  IMAD.MOV.U32 R2, RZ, RZ, R6 ;  /* 0x000000ffff027224 */ /* 0x005fe200078e0006 */
[----:B------:R-:W0:Y:S01]  /*ae60*/  LDC R3, c[0x0][0x448] ;  /* 0x00011200ff037b82 */ /* 0x000e220000000800 */
[----:B------:R-:W2:Y:S01]  /*ae70*/  LDL R6, [R1+0x2c] ;  /* 0x00002c0001067983 */ /* 0x000ea20000100800 */
[----:B-----5:R-:W-:Y:S01]  /*ae80*/  IMAD.IADD R5, R0, 0x1, -R7 ;  /* 0x0000000100057824 */ /* 0x020fe200078e0a07 */
[----:B------:R-:W-:Y:S01]  /*ae90*/  BSSY B7, `(.L_x_2409) ;  /* 0x00003b4000077945 */ /* 0x000fe20003800000 */
[----:B------:R-:W-:Y:S02]  /*aea0*/  LOP3.LUT R2, R2, 0xfffffff7, RZ, 0xc0, !PT ;  /* 0xfffffff702027812 */ /* 0x000fe400078ec0ff */
[----:B0-----:R-:W-:-:S13]  /*aeb0*/  ISETP.NE.AND P0, PT, R3, 0x1, PT ;  /* 0x000000010300780c */ /* 0x001fda0003f05270 */
[----:B------:R-:W0:Y:S01]  /*aec0*/  @P0 LDC R4, c[0x0][0x44c] ;  /* 0x00011300ff040b82 */ /* 0x000e220000000800 */
[----:B------:R-:W-:-:S05]  /*aed0*/  @P0 LOP3.LUT R2, R2, 0x8, RZ, 0xfc, !PT ;  /* 0x0000000802020812 */ /* 0x000fca00078efcff */
[----:B------:R1:W-:Y:S02]  /*aee0*/  STL [R1], R2 ;  /* 0x0000000201007387 */ /* 0x0003e40000100800 */
[----:B------:R-:W3:Y:S02]  /*aef0*/  @P0 LDC R3, c[0x0][0x450] ;  /* 0x00011400ff030b82 */ /* 0x000ee40000000800 */
[----:B------:R4:W-:Y:S01]  /*af00*/  STL [R1+0x10], R5 ;  /* 0x0000100501007387 */ /* 0x0009e20000100800 */
[----:B-1----:R-:W-:-:S04]  /*af10*/  IMAD R2, R17, 0xc0, RZ ;  /* 0x000000c011027824 */ /* 0x002fc800078e02ff */
[----:B------:R-:W-:-:S04]  /*af20*/  VIADD R2, R2, 0xbf ;  /* 0x000000bf02027836 */ /* 0x000fc80000000000 */
[----:B0-----:R-:W-:-:S05]  /*af30*/  @P0 IMAD.HI.U32 R4, R2, R4, RZ ;  /* 0x0000000402040227 */ /* 0x001fca00078e00ff */
[----:B---3--:R-:W-:Y:S02]  /*af40*/  @P0 SHF.R.U32.HI R2, RZ, R3, R4 ;  /* 0x00000003ff020219 */ /* 0x008fe40000011604 */
[----:B--2---:R-:W-:-:S05]  /*af50*/  IADD3 R0, R5, 0x80, -R6 ;  /* 0x0000008005007810 */ /* 0x004fca0007ffe806 */
[----:B------:R-:W-:-:S05]  /*af60*/  IMAD.IADD R0, R0, 0x1, R2 ;  /* 0x0000000100007824 */ /* 0x000fca00078e0202 */
[----:B------:R-:W-:-:S04]  /*af70*/  SHF.R.S32.HI R2, RZ, 0x1f, R0 ;  /* 0x0000001fff027819 */ /* 0x000fc80000011400 */
[----:B------:R-:W-:Y:S01]  /*af80*/  LEA.HI R0, R2, R0, RZ, 0x7 ;  /* 0x0000000002007211 */ /* 0x000fe200078f38ff */
[----:B------:R-:W-:-:S03]  /*af90*/  VIADD R2, R5, 0x7f ;  /* 0x0000007f05027836 */ /* 0x000fc60000000000 */
[----:B------:R-:W-:Y:S02]  /*afa0*/  SHF.R.S32.HI R0, RZ, 0x7, R0 ;  /* 0x00000007ff007819 */ /* 0x000fe40000011400 */
[----:B------:R-:W-:-:S04]  /*afb0*/  SHF.R.S32.HI R3, RZ, 0x1f, R2 ;  /* 0x0000001fff037819 */ /* 0x000fc80000011402 */
[----:B------:R-:W-:-:S04]  /*afc0*/  LEA.HI R2, R3, R2, RZ, 0x7 ;  /* 0x0000000203027211 */ /* 0x000fc800078f38ff */
[----:B------:R-:W-:-:S04]  /*afd0*/  SHF.R.S32.HI R2, RZ, 0x7, R2 ;  /* 0x00000007ff027819 */ /* 0x000fc80000011402 */
[----:B------:R-:W-:-:S04]  /*afe0*/  VIMNMX R4, R2, R0, PT ;  /* 0x0000000002047248 */ /* 0x000fc80003fe0100 */
[----:B------:R-:W-:Y:S01]  /*aff0*/  ISETP.GT.AND P0, PT, R4, RZ, PT ;  /* 0x000000ff0400720c */ /* 0x000fe20003f04270 */
[----:B------:R4:W-:-:S12]  /*b000*/  STL [R1+0x28], R4 ;  /* 0x0000280401007387 */ /* 0x0009d80000100800 */
[----:B----4-:R-:W-:Y:S05]  /*b010*/  @P0 BRA `(.L_x_2410) ;  /* 0x0000000000440947 */ /* 0x010fea0003800000 */
        /* <DEDUP_REMOVED lines=17> */
.L_x_2410:
        /* <DEDUP_REMOVED lines=20> */
.L_x_2413:
[----:B------:R-:W-:Y:S05]  /*b270*/  BSYNC B6 ;  /* 0x0000000000067941 */ /* 0x000fea0003800000 */
.L_x_2412:
        /* <DEDUP_REMOVED lines=20> */
.L_x_2416:
[----:B------:R0:W1:Y:S01]  /*b3c0*/  LDC.64 R2, c[0x4][R26] ;  /* 0x010000001a027b82 */ /* 0x0000620000000a00 */
[----:B------:R-:W-:Y:S01]  /*b3d0*/  ULDC.64 UR6, c[0x4][0x88] ;  /* 0x0100220000067ab9 */ /* 0x000fe20000000a00 */
[----:B------:R-:W-:Y:S01]  /*b3e0*/  ULDC.64 UR8, c[0x4][0x90] ;  /* 0x0100240000087ab9 */ /* 0x000fe20000000a00 */
[----:B------:R-:W-:Y:S01]  /*b3f0*/  ULDC.64 UR4, c[0x4][0x18] ;  /* 0x0100060000047ab9 */ /* 0x000fe20000000a00 */
[----:B------:R-:W-:Y:S01]  /*b400*/  MOV R4, UR6 ;  /* 0x0000000600047c02 */ /* 0x000fe20008000f00 */
[----:B------:R-:W-:Y:S02]  /*b410*/  IMAD.U32 R5, RZ, RZ, UR7 ;  /* 0x00000007ff057e24 */ /* 0x000fe4000f8e00ff */
        /* <DEDUP_REMOVED lines=9> */
.L_x_2415:
[----:B------:R-:W-:Y:S05]  /*b4b0*/  BSYNC B6 ;  /* 0x0000000000067941 */ /* 0x000fea0003800000 */
.L_x_2414:
        /* <DEDUP_REMOVED lines=10> */
[----:B------:R-:W0:Y:S03]  /*b560*/  S2R R0, SR_TID.X ;  /* 0x0000000000007919 */ /* 0x000e260000002100 */
[----:B------:R-:W-:Y:S01]  /*b570*/  @P0 IADD3.X R3, R24, UR5, RZ, P1, !PT ;  /* 0x0000000518030c10 */ /* 0x000fe20008ffe4ff */
[----:B------:R-:W4:Y:S04]  /*b580*/  LDL.LU R20, [R1] ;  /* 0x0000000001147983 */ /* 0x000f280000300800 */
[----:B--2---:R-:W2:Y:S01]  /*b590*/  @P0 LDG.E R21, desc[UR52][R2.64] ;  /* 0x0000003402150981 */ /* 0x004ea2000c1e1900 */
[----:B-1----:R-:W-:Y:S01]  /*b5a0*/  ISETP.NE.AND P2, PT, R7, 0x1, PT ;  /* 0x000000010700780c */ /* 0x002fe20003f45270 */
[----:B0-----:R-:W-:Y:S01]  /*b5b0*/  IMAD.SHL.U32 R5, R5, 0x10, RZ ;  /* 0x0000001005057824 */ /* 0x001fe200078e00ff */
[----:B------:R-:W-:Y:S01]  /*b5c0*/  LOP3.LUT R0, R0, 0x7f, RZ, 0xc0, !PT ;  /* 0x0000007f00007812 */ /* 0x000fe200078ec0ff */
[----:B---3--:R-:W-:-:S03]  /*b5d0*/  VIADD R26, R26, 0xffffffff ;  /* 0xffffffff1a1a7836 */ /* 0x008fc60000000000 */
[----:B------:R-:W-:Y:S01]  /*b5e0*/  SHF.R.U32.HI R0, RZ, 0x3, R0 ;  /* 0x00000003ff007819 */ /* 0x000fe20000011600 */
[----:B------:R-:W-:Y:S01]  /*b5f0*/  IMAD.SHL.U32 R8, R26, 0x80, RZ ;  /* 0x000000801a087824 */ /* 0x000fe200078e00ff */
[----:B------:R-:W-:-:S04]  /*b600*/  LOP3.LUT R5, R5, 0x70, RZ, 0xc0, !PT ;  /* 0x0000007005057812 */ /* 0x000fc800078ec0ff */
        /* <DEDUP_REMOVED lines=17> */
[----:B------:R-:W0:Y:S01]  /*b720*/  @!P0 LDC.64 R2, c[0x0][0x418] ;  /* 0x00010600ff028b82 */ /* 0x000e220000000a00 */
[----:B------:R0:W-:Y:S01]  /*b730*/  STL [R1+0x18], R6 ;  /* 0x0000180601007387 */ /* 0x0001e20000100800 */
[----:B------:R-:W-:Y:S01]  /*b740*/  @!P0 IMAD.IADD R7, R5, 0x1, R7 ;  /* 0x0000000105078824 */ /* 0x000fe200078e0207 */
[C---:B0-----:R-:W-:Y:S02]  /*b750*/  @!P0 LEA R6, P1, R4.reuse, R2, 0x2 ;  /* 0x0000000204068211 */ /* 0x041fe400078210ff */
[----:B------:R-:W-:Y:S02]  /*b760*/  MOV R2, RZ ;  /* 0x000000ff00027202 */ /* 0x000fe40000000f00 */
[----:B------:R-:W-:-:S05]  /*b770*/  @!P0 LEA.HI.X R7, R4, R3, R7, 0x2, P1 ;  /* 0x0000000304078211 */ /* 0x000fca00008f1407 */
[----:B------:R0:W5:Y:S01]  /*b780*/  @!P0 LDG.E R2, desc[UR52][R6.64] ;  /* 0x0000003406028981 */ /* 0x000162000c1e1900 */
[----:B------:R-:W-:Y:S01]  /*b790*/  LOP3.LUT R20, R20, 0xfffffffb, RZ, 0xc0, !PT ;  /* 0xfffffffb14147812 */ /* 0x000fe200078ec0ff */
[----:B------:R-:W-:-:S03]  /*b7a0*/  IMAD.U32 R9, RZ, RZ, UR36 ;  /* 0x00000024ff097e24 */ /* 0x000fc6000f8e00ff */
[----:B------:R-:W-:Y:S02]  /*b7b0*/  @P2 LOP3.LUT R20, R20, 0x4, RZ, 0xfc, !PT ;  /* 0x0000000414142812 */ /* 0x000fe400078efcff */
[----:B------:R-:W-:Y:S02]  /*b7c0*/  ISETP.NE.AND P2, PT, R9, 0x3, PT ;  /* 0x000000030900780c */ /* 0x000fe40003f45270 */
[----:B------:R-:W-:-:S11]  /*b7d0*/  LOP3.LUT R20, R20, 0xfffffffd, RZ, 0xc0, !PT ;  /* 0xfffffffd14147812 */ /* 0x000fd600078ec0ff */
[----:B------:R-:W-:-:S05]  /*b7e0*/  @P2 LOP3.LUT R20, R20, 0x2, RZ, 0xfc, !PT ;  /* 0x0000000214142812 */ /* 0x000fca00078efcff */
[----:B------:R0:W-:Y:S01]  /*b7f0*/  STL [R1], R20 ;  /* 0x0000001401007387 */ /* 0x0001e20000100800 */
[----:B------:R-:W-:-:S03]  /*b800*/  UMOV UR4, 0xffffffff ;  /* 0xffffffff00047882 */ /* 0x000fc60000000000 */
[----:B------:R-:W-:Y:S05]  /*b810*/  BRA.DIV UR4, `(.L_x_2417) ;  /* 0x0000004604087947 */ /* 0x000fea000b800000 */
.L_x_2483:
[----:B------:R-:W-:-:S05]  /*b820*/  SHF.R.S32.HI R9, RZ, 0x1f, R18 ;  /* 0x0000001fff097819 */ /* 0x000fca0000011412 */
[----:B------:R1:W-:Y:S01]  /*b830*/  STL [R1+0x8], R9 ;  /* 0x0000080901007387 */ /* 0x0003e20000100800 */
[----:B------:R-:W-:Y:S05]  /*b840*/  @!P2 BRA `(.L_x_2418) ;  /* 0x000000000004a947 */ /* 0x000fea0003800000 */
[----:B------:R-:W-:Y:S01]  /*b850*/  BPT.TRAP 0x1 ;  /* 0x000000040000795c */ /* 0x000fe20000300000 */
.L_x_2418:
        /* <DEDUP_REMOVED lines=23> */
[----:B------:R-:W0:Y:S02]  /*b9d0*/  SYNCS.PHASECHK.TRANS64.TRYWAIT P0, [R3+URZ+0x16840], R4 ;  /* 0x01684004030075a7 */ /* 0x000e24000800017f */
[----:B0-----:R-:W-:Y:S05]  /*b9e0*/  @!P0 BRA `(.L_x_2420) ;  /* 0x0000004000c88947 */ /* 0x001fea0003800000 */
.L_x_2484:
[----:B------:R-:W-:Y:S05]  /*b9f0*/  BSYNC B0 ;  /* 0x0000000000007941 */ /* 0x000fea0003800000 */
.L_x_2419:
        /* <DEDUP_REMOVED lines=21> */
[----:B------:R-:W-:Y:S02]  /*bb50*/  ULDC.64 UR4, c[0x0][0x2e8] ;  /* 0x0000ba0000047ab9 */ /* 0x000fe40000000a00 */
[----:B------:R-:W-:Y:S01]  /*bb60*/  LEA R0, P0, R4, UR4, 0x1 ;  /* 0x0000000404007c11 */ /* 0x000fe2000f8008ff */
[----:B------:R-:W-:Y:S01]  /*bb70*/  ULDC UR4, c[0x0][0x2f4] ;  /* 0x0000bd0000047ab9 */ /* 0x000fe20000000800 */
[----:B----4-:R-:W-:Y:S01]  /*bb80*/  LOP3.LUT R9, R9, 0xfffffffe, RZ, 0xc0, !PT ;  /* 0xfffffffe09097812 */ /* 0x010fe200078ec0ff */
[----:B------:R-:W-:Y:S01]  /*bb90*/  IMAD.IADD R2, R5, 0x1, R2 ;  /* 0x0000000105027824 */ /* 0x000fe200078e0202 */
[----:B------:R-:W-:Y:S01]  /*bba0*/  ISETP.GE.AND P2, PT, R28, UR4, PT ;  /* 0x000000041c007c0c */ /* 0x000fe2000bf46270 */
[----:B------:R-:W-:-:S03]  /*bbb0*/  UMOV UR4, 0xffffffff ;  /* 0xffffffff00047882 */ /* 0x000fc60000000000 */
[----:B------:R-:W-:Y:S02]  /*bbc0*/  LEA.HI.X R2, R4, UR5, R2, 0x1, P0 ;  /* 0x0000000504027c11 */ /* 0x000fe400080f0c02 */
[----:B---3--:R-:W-:-:S04]  /*bbd0*/  IADD3 R4, -R10, R11, -R8 ;  /* 0x0000000b0a047210 */ /* 0x008fc80007ffe908 */
[----:B------:R-:W-:-:S03]  /*bbe0*/  ISETP.GE.AND P0, PT, R4, 0x1, PT ;  /* 0x000000010400780c */ /* 0x000fc60003f06270 */
        /* <DEDUP_REMOVED lines=81> */
.L_x_2502:
        /* <DEDUP_REMOVED lines=10> */
.L_x_2422:
        /* <DEDUP_REMOVED lines=11> */
.L_x_2423:
[----:B------:R1:W5:Y:S01]  /*c250*/  LDL R0, [R1] ;  /* 0x0000000001007983 */ /* 0x0003620000100800 */
        /* <DEDUP_REMOVED lines=37> */
.L_x_2425:
[----:B------:R-:W-:Y:S05]  /*c4b0*/  BSYNC B6 ;  /* 0x0000000000067941 */ /* 0x000fea0003800000 */
.L_x_2424:
[----:B------:R-:W2:Y:S01]  /*c4c0*/  LDL.LU R21, [R1+0x34] ;  /* 0x0000340001157983 */ /* 0x000ea20000300800 */
[----:B------:R-:W-:Y:S01]  /*c4d0*/  ULDC.64 UR4, c[0x0][0x2d8] ;  /* 0x0000b60000047ab9 */ /* 0x000fe20000000a00 */
[----:B0-----:R-:W0:Y:S01]  /*c4e0*/  LDC R4, c[0x0][0x448] ;  /* 0x00011200ff047b82 */ /* 0x001e220000000800 */
[----:B------:R-:W-:Y:S01]  /*c4f0*/  ULDC.64 UR6, c[0x0][0x2c8] ;  /* 0x0000b20000067ab9 */ /* 0x000fe20000000a00 */
[----:B------:R-:W3:Y:S01]  /*c500*/  LDL.LU R0, [R1+0x30] ;  /* 0x0000300001007983 */ /* 0x000ee20000300800 */
[----:B------:R-:W-:-:S03]  /*c510*/  ULDC.64 UR8, c[0x0][0x280] ;  /* 0x0000a00000087ab9 */ /* 0x000fc60000000a00 */
[----:B------:R-:W3:Y:S02]  /*c520*/  LDL.LU.64 R2, [R1+0x20] ;  /* 0x0000200001027983 */ /* 0x000ee40000300a00 */
[----:B------:R-:W1:Y:S02]  /*c530*/  LDC R9, c[0x0][0x448] ;  /* 0x00011200ff097b82 */ /* 0x000e640000000800 */
[----:B------:R-:W4:Y:S04]  /*c540*/  LDL R20, [R1+0x8] ;  /* 0x0000080001147983 */ /* 0x000f280000100800 */
[----:B------:R0:W5:Y:S02]  /*c550*/  LDL R10, [R1+0x1c] ;  /* 0x00001c00010a7983 */ /* 0x0001640000100800 */
[----:B0-----:R-:W-:-:S13]  /*c560*/  ISETP.NE.AND P6, PT, R4, 0x1, PT ;  /* 0x000000010400780c */ /* 0x001fda0003fc5270 */
[----:B------:R-:W0:Y:S08]  /*c570*/  @P6 LDC R5, c[0x0][0x44c] ;  /* 0x00011300ff056b82 */ /* 0x000e300000000800 */
[----:B------:R-:W1:Y:S08]  /*c580*/  @P6 LDC R4, c[0x0][0x450] ;  /* 0x00011400ff046b82 */ /* 0x000e700000000800 */
[----:B------:R-:W1:Y:S01]  /*c590*/  @P6 LDC R8, c[0x0][0x450] ;  /* 0x00011400ff086b82 */ /* 0x000e620000000800 */
[----:B---3--:R-:W-:-:S02]  /*c5a0*/  IMAD.MOV.U32 R3, RZ, RZ, R0 ;  /* 0x000000ffff037224 */ /* 0x008fc400078e0000 */
[----:B----4-:R-:W-:Y:S02]  /*c5b0*/  IMAD R0, R20, UR4, RZ ;  /* 0x0000000414007c24 */ /* 0x010fe4000f8e02ff */
[C---:B------:R-:W-:Y:S01]  /*c5c0*/  IMAD.WIDE.U32 R2, R18.reuse, UR4, R2 ;  /* 0x0000000412027c25 */ /* 0x040fe2000f8e0002 */
[----:B------:R-:W3:Y:S03]  /*c5d0*/  S2R R20, SR_TID.X ;  /* 0x0000000000147919 */ /* 0x000ee60000002100 */
[----:B------:R-:W-:Y:S01]  /*c5e0*/  IMAD R0, R18, UR5, R0 ;  /* 0x0000000512007c24 */ /* 0x000fe2000f8e0200 */
[----:B------:R-:W-:-:S03]  /*c5f0*/  ULDC.64 UR4, c[0x0][0x2e0] ;  /* 0x0000b80000047ab9 */ /* 0x000fc60000000a00 */
[----:B------:R-:W-:Y:S02]  /*c600*/  IMAD.IADD R3, R3, 0x1, R0 ;  /* 0x0000000103037824 */ /* 0x000fe400078e0200 */
[----:B--2---:R-:W-:Y:S02]  /*c610*/  IMAD R0, R21, UR4, RZ ;  /* 0x0000000415007c24 */ /* 0x004fe4000f8e02ff */
[----:B------:R-:W2:Y:S01]  /*c620*/  S2R R21, SR_TID.X ;  /* 0x0000000000157919 */ /* 0x000ea20000002100 */
[----:B------:R-:W-:-:S04]  /*c630*/  IMAD.WIDE.U32 R2, R29, UR4, R2 ;  /* 0x000000041d027c25 */ /* 0x000fc8000f8e0002 */
[----:B------:R-:W-:Y:S01]  /*c640*/  IMAD R0, R29, UR5, R0 ;  /* 0x000000051d007c24 */ /* 0x000fe2000f8e0200 */
[----:B------:R-:W-:-:S03]  /*c650*/  ULDC.64 UR4, c[0x0][0x2d0] ;  /* 0x0000b40000047ab9 */ /* 0x000fc60000000a00 */
[----:B------:R-:W-:Y:S01]  /*c660*/  IMAD.IADD R3, R3, 0x1, R0 ;  /* 0x0000000103037824 */ /* 0x000fe200078e0200 */
[----:B---3--:R-:W-:-:S04]  /*c670*/  LOP3.LUT R20, R20, 0x7f, RZ, 0xc0, !PT ;  /* 0x0000007f14147812 */ /* 0x008fc800078ec0ff */
[----:B------:R-:W-:Y:S01]  /*c680*/  SHF.R.U32.HI R20, RZ, 0x3, R20 ;  /* 0x00000003ff147819 */ /* 0x000fe20000011614 */
[----:B--2---:R-:W-:-:S05]  /*c690*/  IMAD.SHL.U32 R21, R21, 0x10, RZ ;  /* 0x0000001015157824 */ /* 0x004fca00078e00ff */
[----:B------:R-:W-:-:S04]  /*c6a0*/  LOP3.LUT R21, R21, 0x70, RZ, 0xc0, !PT ;  /* 0x0000007015157812 */ /* 0x000fc800078ec0ff */
[----:B------:R-:W-:Y:S02]  /*c6b0*/  LOP3.LUT R20, R20, R21, RZ, 0xfc, !PT ;  /* 0x0000001514147212 */ /* 0x000fe400078efcff */
[----:B------:R2:W5:Y:S03]  /*c6c0*/  LDL R21, [R1+0x2c] ;  /* 0x00002c0001157983 */ /* 0x0005660000100800 */
[----:B------:R-:W-:-:S04]  /*c6d0*/  IMAD R6, R17, 0xc0, R20 ;  /* 0x000000c011067824 */ /* 0x000fc800078e0214 */
[----:B0-----:R-:W-:-:S04]  /*c6e0*/  @P6 IMAD.HI.U32 R0, R6, R5, RZ ;  /* 0x0000000506006227 */ /* 0x001fc800078e00ff */
        /* <DEDUP_REMOVED lines=19> */
[----:B------:R-:W1:Y:S01]  /*c820*/  S2R R20, SR_TID.X ;  /* 0x0000000000147919 */ /* 0x000e620000002100 */
[----:B0-----:R-:W-:-:S05]  /*c830*/  @P6 IMAD.HI.U32 R7, R5, R7, RZ ;  /* 0x0000000705076227 */ /* 0x001fca00078e00ff */
[----:B------:R-:W-:-:S05]  /*c840*/  @P6 SHF.R.U32.HI R6, RZ, R8, R7 ;  /* 0x00000008ff066219 */ /* 0x000fca0000011607 */
        /* <DEDUP_REMOVED lines=16> */
[----:B-1----:R-:W-:Y:S02]  /*c950*/  LOP3.LUT R20, R20, 0x7f, RZ, 0xc0, !PT ;  /* 0x0000007f14147812 */ /* 0x002fe400078ec0ff */
        /* <DEDUP_REMOVED lines=109> */
.L_x_2527:
        /* <DEDUP_REMOVED lines=10> */
.L_x_2427:
        /* <DEDUP_REMOVED lines=20> */
.L_x_2528:
[----:B------:R-:W-:Y:S05]  /*d210*/  BSYNC B0 ;  /* 0x0000000000007941 */ /* 0x000fea0003800000 */
.L_x_2428:
[----:B------:R-:W-:Y:S04]  /*d220*/  BSSY B0, `(.L_x_2430) ;  /* 0x0000106000007945 */ /* 0x000fe80003800000 */
[----:B------:R-:W-:Y:S05]  /*d230*/  @!P1 BRA `(.L_x_2431) ;  /* 0x0000001000109947 */ /* 0x000fea0003800000 */
[----:B------:R-:W2:Y:S01]  /*d240*/  LDL.LU R0, [R1+0x28] ;  /* 0x0000280001007983 */ /* 0x000ea20000300800 */
[----:B------:R-:W-:Y:S01]  /*d250*/  ULDC UR4, c[0x0][0x2f4] ;  /* 0x0000bd0000047ab9 */ /* 0x000fe20000000800 */
[----:B------:R-:W-:Y:S01]  /*d260*/  IMAD.MOV.U32 R17, RZ, RZ, R27 ;  /* 0x000000ffff117224 */ /* 0x000fe200078e001b */
[----:B------:R-:W-:Y:S01]  /*d270*/  ISETP.GE.AND P1, PT, R28, UR4, PT ;  /* 0x000000041c007c0c */ /* 0x000fe2000bf26270 */
[----:B------:R-:W-:Y:S02]  /*d280*/  IMAD.MOV.U32 R6, RZ, RZ, R25 ;  /* 0x000000ffff067224 */ /* 0x000fe400078e0019 */
[----:B------:R-:W-:Y:S02]  /*d290*/  IMAD.MOV.U32 R29, RZ, RZ, R26 ;  /* 0x000000ffff1d7224 */ /* 0x000fe400078e001a */
[----:B--2---:R-:W-:-:S08]  /*d2a0*/  VIADD R7, R0, 0xfffffffe ;  /* 0xfffffffe00077836 */ /* 0x004fd00000000000 */
.L_x_2444:
        /* <DEDUP_REMOVED lines=42> */
.L_x_2432:
[----:B------:R-:W-:Y:S01]  /*d550*/  IMAD R5, R25, 0x8, R22 ;  /* 0x0000000819057824 */ /* 0x000fe200078e0216 */
[----:B------:R-:W-:Y:S01]  /*d560*/  SHF.L.U32 R2, R27, 0x1f, RZ ;  /* 0x0000001f1b027819 */ /* 0x000fe200000006ff */
[----:B------:R-:W-:Y:S03]  /*d570*/  BSSY B1, `(.L_x_2433) ;  /* 0x0000003000017945 */ /* 0x000fe60003800000 */
[----:B------:R-:W0:Y:S02]  /*d580*/  SYNCS.PHASECHK.TRANS64.TRYWAIT P0, [R5+URZ+0x16840], R2 ;  /* 0x01684002050075a7 */ /* 0x000e24000800017f */
[----:B0-----:R-:W-:Y:S05]  /*d590*/  @!P0 BRA `(.L_x_2434) ;  /* 0x0000004000988947 */ /* 0x001fea0003800000 */
.L_x_2529:
[----:B------:R-:W-:Y:S05]  /*d5a0*/  BSYNC B1 ;  /* 0x0000000000017941 */ /* 0x000fea0003800000 */
.L_x_2433:
        /* <DEDUP_REMOVED lines=18> */
[----:B------:R-:W-:Y:S02]  /*d6d0*/  IMAD.SHL.U32 R8, R9, 0x8, RZ ;  /* 0x0000000809087824 */ /* 0x000fe400078e00ff */
[C---:B------:R-:W-:Y:S02]  /*d6e0*/  IMAD R7, R18.reuse, UR5, R7 ;  /* 0x0000000512077c24 */ /* 0x040fe4000f8e0207 */
[----:B------:R-:W-:Y:S01]  /*d6f0*/  IMAD.WIDE.U32 R2, R18, UR4, R2 ;  /* 0x0000000412027c25 */ /* 0x000fe2000f8e0002 */
[----:B------:R-:W-:Y:S01]  /*d700*/  LOP3.LUT R8, R8, 0x1f8, RZ, 0xc0, !PT ;  /* 0x000001f808087812 */ /* 0x000fe200078ec0ff */
[----:B------:R-:W-:Y:S02]  /*d710*/  ULDC.64 UR4, c[0x0][0x2e8] ;  /* 0x0000ba0000047ab9 */ /* 0x000fe40000000a00 */
[----:B------:R-:W-:Y:S01]  /*d720*/  IMAD.IADD R7, R7, 0x1, R3 ;  /* 0x0000000107077824 */ /* 0x000fe200078e0203 */
[----:B------:R-:W-:-:S02]  /*d730*/  LOP3.LUT R8, R8, 0x38, R9, 0x78, !PT ;  /* 0x0000003808087812 */ /* 0x000fc400078e7809 */
        /* <DEDUP_REMOVED lines=46> */
.L_x_2547:
        /* <DEDUP_REMOVED lines=8> */
.L_x_2436:
        /* <DEDUP_REMOVED lines=11> */
.L_x_2437:
[----:B------:R1:W-:Y:S01]  /*db50*/  SYNCS.ARRIVE.TRANS64.A1T0 RZ, [R5+URZ+0x16830], RZ ;  /* 0x016830ff05ff79a7 */ /* 0x0003e2000810003f */
[----:B------:R-:W-:Y:S05]  /*db60*/  @!P3 BRA `(.L_x_2438) ;  /* 0x000000000004b947 */ /* 0x000fea0003800000 */
[----:B------:R-:W-:Y:S01]  /*db70*/  BPT.TRAP 0x1 ;  /* 0x000000040000795c */ /* 0x000fe20000300000 */
.L_x_2438:
[----:B------:R-:W-:Y:S01]  /*db80*/  SHF.L.U32 R2, R17, 0x1f, RZ ;  /* 0x0000001f11027819 */ /* 0x000fe200000006ff */
[----:B------:R-:W-:Y:S01]  /*db90*/  BSSY B1, `(.L_x_2439) ;  /* 0x0000004000017945 */ /* 0x000fe20003800000 */
[----:B-1----:R-:W-:-:S04]  /*dba0*/  LEA R5, R6, R22, 0x3 ;  /* 0x0000001606057211 */ /* 0x002fc800078e18ff */
[----:B------:R-:W1:Y:S02]  /*dbb0*/  SYNCS.PHASECHK.TRANS64.TRYWAIT P0, [R5+URZ+0x16860], R2 ;  /* 0x01686002050075a7 */ /* 0x000e64000800017f */
[----:B-1----:R-:W-:Y:S05]  /*dbc0*/  @!P0 BRA `(.L_x_2440) ;  /* 0x0000004400508947 */ /* 0x002fea0003800000 */
.L_x_2548:
[----:B------:R-:W-:Y:S05]  /*dbd0*/  BSYNC B1 ;  /* 0x0000000000017941 */ /* 0x000fea0003800000 */
.L_x_2439:
        /* <DEDUP_REMOVED lines=60> */
.L_x_2566:
        /* <DEDUP_REMOVED lines=25> */
[----:B0-----:R-:W-:Y:S02]  /*e130*/  LEA R23, P2, R2, UR4, 0x1 ;  /* 0x0000000402177c11 */ /* 0x001fe4000f8408ff */
[----:B------:R-:W-:-:S04]  /*e140*/  IADD3 R0, R0, R3, RZ ;  /* 0x0000000300007210 */ /* 0x000fc80007ffe0ff */
[----:B------:R-:W-:-:S07]  /*e150*/  LEA.HI.X R24, R2, UR5, R0, 0x1, P2 ;  /* 0x0000000502187c11 */ /* 0x000fce00090f0c00 */
.L_x_2442:
        /* <DEDUP_REMOVED lines=11> */
.L_x_2443:
[C---:B------:R-:W-:Y:S01]  /*e210*/  ISETP.GT.AND P0, PT, R26.reuse, RZ, PT ;  /* 0x000000ff1a00720c */ /* 0x040fe20003f04270 */
[----:B------:R1:W-:Y:S01]  /*e220*/  SYNCS.ARRIVE.TRANS64.A1T0 RZ, [R5+URZ+0x16850], RZ ;  /* 0x016850ff05ff79a7 */ /* 0x0003e2000810003f */
[----:B------:R-:W-:Y:S02]  /*e230*/  VIADD R7, R26, 0xffffffff ;  /* 0xffffffff1a077836 */ /* 0x000fe40000000000 */
[----:B------:R-:W-:Y:S02]  /*e240*/  IMAD.MOV.U32 R17, RZ, RZ, R27 ;  /* 0x000000ffff117224 */ /* 0x000fe400078e001b */
[----:B------:R-:W-:Y:S02]  /*e250*/  IMAD.MOV.U32 R6, RZ, RZ, R25 ;  /* 0x000000ffff067224 */ /* 0x000fe400078e0019 */
[----:B------:R-:W-:-:S05]  /*e260*/  IMAD.MOV.U32 R29, RZ, RZ, R26 ;  /* 0x000000ffff1d7224 */ /* 0x000fca00078e001a */
[----:B-1----:R-:W-:Y:S05]  /*e270*/  @P0 BRA `(.L_x_2444) ;  /* 0xfffffff0000c0947 */ /* 0x002fea000383ffff */
.L_x_2431:
[----:B------:R-:W-:Y:S05]  /*e280*/  BSYNC B0 ;  /* 0x0000000000007941 */ /* 0x000fea0003800000 */
.L_x_2430:
        /* <DEDUP_REMOVED lines=17> */
.L_x_2446:
[----:B------:R-:W-:Y:S05]  /*e3a0*/  BSYNC B0 ;  /* 0x0000000000007941 */ /* 0x000fea0003800000 */
.L_x_2445:
[----:B------:R-:W-:-:S05]  /*e3b0*/  IMAD.U32 R0, RZ, RZ, UR36 ;  /* 0x00000024ff007e24 */ /* 0x000fca000f8e00ff */
[----:B------:R-:W-:-:S13]  /*e3c0*/  ISETP.NE.AND P0, PT, R0, 0x3, PT ;  /* 0x000000030000780c */ /* 0x000fda0003f05270 */
[----:B------:R-:W-:Y:S05]  /*e3d0*/  @!P0 BRA `(.L_x_2447) ;  /* 0x0000000000048947 */ /* 0x000fea0003800000 */
[----:B------:R-:W-:Y:S01]  /*e3e0*/  BPT.TRAP 0x1 ;  /* 0x000000040000795c */ /* 0x000fe20000300000 */
.L_x_2447:
[----:B------:R-:W2:Y:S01]  /*e3f0*/  LDL.LU R2, [R1+0x10] ;  /* 0x0000100001027983 */ /* 0x000ea20000300800 */
[----:B------:R-:W-:Y:S01]  /*e400*/  IMAD R0, R25, 0x8, R22 ;  /* 0x0000000819007824 */ /* 0x000fe200078e0216 */
[----:B0-----:R-:W-:Y:S01]  /*e410*/  SHF.L.U32 R3, R27, 0x1f, RZ ;  /* 0x0000001f1b037819 */ /* 0x001fe200000006ff */
[----:B------:R-:W-:Y:S03]  /*e420*/  BSSY B0, `(.L_x_2448) ;  /* 0x0000004000007945 */ /* 0x000fe60003800000 */
[----:B------:R-:W0:Y:S01]  /*e430*/  SYNCS.PHASECHK.TRANS64.TRYWAIT P0, [R0+URZ+0x16860], R3 ;  /* 0x01686003000075a7 */ /* 0x000e22000800017f */
[----:B--2---:R-:W-:Y:S01]  /*e440*/  IMAD R6, R26, -0x80, R2 ;  /* 0xffffff801a067824 */ /* 0x004fe200078e0202 */
[----:B0-----:R-:W-:Y:S06]  /*e450*/  @!P0 BRA `(.L_x_2449) ;  /* 0x0000004400888947 */ /* 0x001fec0003800000 */
.L_x_2567:
[----:B------:R-:W-:Y:S05]  /*e460*/  BSYNC B0 ;  /* 0x0000000000007941 */ /* 0x000fea0003800000 */
.L_x_2448:
        /* <DEDUP_REMOVED lines=60> */
.L_x_2585:
        /* <DEDUP_REMOVED lines=9> */
.L_x_2451:
        /* <DEDUP_REMOVED lines=11> */
.L_x_2452:
[----:B------:R-:W-:Y:S01]  /*e970*/  VIADD R25, R25, 0x1 ;  /* 0x0000000119197836 */ /* 0x000fe20000000000 */
[----:B------:R0:W-:Y:S04]  /*e980*/  SYNCS.ARRIVE.TRANS64.A1T0 RZ, [R0+URZ+0x16850], RZ ;  /* 0x016850ff00ff79a7 */ /* 0x0001e8000810003f */
[----:B------:R-:W-:-:S04]  /*e990*/  ISETP.NE.AND P0, PT, R25, 0x2, PT ;  /* 0x000000021900780c */ /* 0x000fc80003f05270 */
[----:B0-----:R-:W-:Y:S02]  /*e9a0*/  SEL R0, RZ, 0x1, P0 ;  /* 0x00000001ff007807 */ /* 0x001fe40000000000 */
[----:B------:R-:W-:Y:S02]  /*e9b0*/  SEL R25, R25, RZ, P0 ;  /* 0x000000ff19197207 */ /* 0x000fe40000000000 */
[----:B------:R-:W-:-:S07]  /*e9c0*/  LOP3.LUT R27, R27, R0, RZ, 0x3c, !PT ;  /* 0x000000001b1b7212 */ /* 0x000fce00078e3cff */
.L_x_2411:
[----:B------:R-:W-:Y:S05]  /*e9d0*/  BSYNC B7 ;  /* 0x0000000000077941 */ /* 0x000fea0003800000 */
.L_x_2409:
        /* <DEDUP_REMOVED lines=12> */
.L_x_2453:
        /* <DEDUP_REMOVED lines=19> */
[----:B------:R-:W0:Y:S02]  /*ebd0*/  SHFL.UP PT, R14, R17, 0x1, RZ ;  /* 0x04200000110e7989 */ /* 0x000e2400000e00ff */
[----:B0-----:R-:W-:-:S05]  /*ebe0*/  SEL R4, R14, RZ, P1 ;  /* 0x000000ff0e047207 */ /* 0x001fca0000800000 */
[----:B------:R-:W-:-:S05]  /*ebf0*/  IMAD.IADD R4, R17, 0x1, R4 ;  /* 0x0000000111047824 */ /* 0x000fca00078e0204 */
[----:B------:R-:W0:Y:S02]  /*ec00*/  SHFL.UP PT, R14, R4, 0x2, RZ ;  /* 0x04400000040e7989 */ /* 0x000e2400000e00ff */
[----:B0-----:R-:W-:-:S05]  /*ec10*/  SEL R5, R14, RZ, P2 ;  /* 0x000000ff0e057207 */ /* 0x001fca0001000000 */
[----:B------:R-:W-:Y:S02]  /*ec20*/  IMAD.IADD R6, R4, 0x1, R5 ;  /* 0x0000000104067824 */ /* 0x000fe400078e0205 */
[----:B------:R-:W-:Y:S04]  /*ec30*/  SHFL.IDX PT, R5, R16, 0x1, 0x1f ;  /* 0x00201f0010057f89 */ /* 0x000fe800000e0000 */
        /* <DEDUP_REMOVED lines=9> */
[----:B------:R0:W1:Y:S02]  /*ecd0*/  SHFL.IDX PT, R14, R3, 0x1f, 0x1f ;  /* 0x03e01f00030e7f89 */ /* 0x00006400000e0000 */
.L_x_2595:
[----:B------:R-:W-:Y:S02]  /*ece0*/  ULDC UR4, c[0x0][0xc38] ;  /* 0x00030e0000047ab9 */ /* 0x000fe40000000800 */
[----:B------:R-:W-:-:S04]  /*ecf0*/  IMAD.U32 R4, RZ, RZ, UR4 ;  /* 0x00000004ff047e24 */ /* 0x000fc8000f8e00ff */
[----:B-1----:R-:W-:-:S04]  /*ed00*/  IMAD R14, R14, R4, RZ ;  /* 0x000000040e0e7224 */ /* 0x002fc800078e02ff */
[----:B------:R-:W-:-:S05]  /*ed10*/  IMAD.IADD R5, R5, 0x1, R14 ;  /* 0x0000000105057824 */ /* 0x000fca00078e020e */
[----:B------:R-:W-:-:S13]  /*ed20*/  ISETP.GT.AND P6, PT, R5, R0, PT ;  /* 0x000000000500720c */ /* 0x000fda0003fc4270 */
[----:B------:R-:W-:Y:S05]  /*ed30*/  @P6 BRA `(.L_x_2456) ;  /* 0x00000000009c6947 */ /* 0x000fea0003800000 */
.L_x_2461:
[----:B------:R-:W1:Y:S01]  /*ed40*/  LDC R2, c[0x0][0xc3c] ;  /* 0x00030f00ff027b82 */ /* 0x000e620000000800 */
[----:B------:R-:W-:-:S05]  /*ed50*/  VIADD R19, R19, 0x1f ;  /* 0x0000001f13137836 */ /* 0x000fca0000000000 */
[----:B-1----:R-:W-:-:S13]  /*ed60*/  ISETP.GE.AND P6, PT, R19, R2, PT ;  /* 0x000000021300720c */ /* 0x002fda0003fc6270 */
[----:B------:R-:W-:Y:S05]  /*ed70*/  @P6 BRA `(.L_x_2457) ;  /* 0x0000000400d06947 */ /* 0x000fea0003800000 */
[----:B0-----:R-:W0:Y:S01]  /*ed80*/  S2R R3, SR_TID.X ;  /* 0x0000000000037919 */ /* 0x001e220000002100 */
[----:B------:R-:W-:Y:S01]  /*ed90*/  BSSY B0, `(.L_x_2458) ;  /* 0x0000009000007945 */ /* 0x000fe20003800000 */
[----:B------:R-:W-:Y:S01]  /*eda0*/  IMAD.MOV.U32 R17, RZ, RZ, RZ ;  /* 0x000000ffff117224 */ /* 0x000fe200078e00ff */
[----:B0-----:R-:W-:-:S05]  /*edb0*/  LOP3.LUT R3, R3, 0x1f, RZ, 0xc0, !PT ;  /* 0x0000001f03037812 */ /* 0x001fca00078ec0ff */
[----:B------:R-:W-:-:S05]  /*edc0*/  IMAD.IADD R7, R19, 0x1, R3 ;  /* 0x0000000113077824 */ /* 0x000fca00078e0203 */
[----:B------:R-:W-:-:S13]  /*edd0*/  ISETP.GE.OR P6, PT, R7, R2, !P0 ;  /* 0x000000020700720c */ /* 0x000fda00047c6670 */
[----:B------:R-:W-:Y:S05]  /*ede0*/  @P6 BRA `(.L_x_2459) ;  /* 0x00000000000c6947 */ /* 0x000fea0003800000 */
[----:B------:R-:W0:Y:S02]  /*edf0*/  LDC.64 R2, c[0x0][0xc80] ;  /* 0x00032000ff027b82 */ /* 0x000e240000000a00 */
[----:B0-----:R-:W-:-:S05]  /*ee00*/  IMAD.WIDE R2, R7, 0x4, R2 ;  /* 0x0000000407027825 */ /* 0x001fca00078e0202 */
[----:B------:R0:W5:Y:S02]  /*ee10*/  LDG.E R17, desc[UR52][R2.64] ;  /* 0x0000003402117981 */ /* 0x000164000c1e1900 */
.L_x_2459:
[----:B------:R-:W-:Y:S05]  /*ee20*/  BSYNC B0 ;  /* 0x0000000000007941 */ /* 0x000fea0003800000 */
.L_x_2458:
        /* <DEDUP_REMOVED lines=18> */
.L_x_2603:
[----:B------:R-:W-:Y:S02]  /*ef50*/  ULDC UR4, c[0x0][0xc38] ;  /* 0x00030e0000047ab9 */ /* 0x000fe40000000800 */
[----:B------:R-:W-:-:S04]  /*ef60*/  IMAD.U32 R4, RZ, RZ, UR4 ;  /* 0x00000004ff047e24 */ /* 0x000fc8000f8e00ff */
[----:B-1----:R-:W-:-:S04]  /*ef70*/  IMAD R14, R14, R4, RZ ;  /* 0x000000040e0e7224 */ /* 0x002fc800078e02ff */
[----:B------:R-:W-:-:S05]  /*ef80*/  IMAD.IADD R5, R14, 0x1, R5 ;  /* 0x000000010e057824 */ /* 0x000fca00078e0205 */
[----:B------:R-:W-:-:S13]  /*ef90*/  ISETP.GT.AND P6, PT, R5, R0, PT ;  /* 0x000000000500720c */ /* 0x000fda0003fc4270 */
[----:B------:R-:W-:Y:S05]  /*efa0*/  @!P6 BRA `(.L_x_2461) ;  /* 0xfffffffc0064e947 */ /* 0x000fea000383ffff */
.L_x_2456:
        /* <DEDUP_REMOVED lines=8> */
.L_x_2607:
[----:B------:R-:W-:Y:S01]  /*f030*/  ISETP.NE.AND P0, PT, R2, RZ, PT ;  /* 0x000000ff0200720c */ /* 0x000fe20003f05270 */
[----:B------:R-:W-:-:S12]  /*f040*/  IMAD.MOV.U32 R14, RZ, RZ, RZ ;  /* 0x000000ffff0e7224 */ /* 0x000fd800078e00ff */
[----:B------:R-:W-:Y:S05]  /*f050*/  @!P0 BRA `(.L_x_2463) ;  /* 0x0000000000108947 */ /* 0x000fea0003800000 */
[----:B------:R-:W-:Y:S01]  /*f060*/  UMOV UR4, 0xffffffff ;  /* 0xffffffff00047882 */ /* 0x000fe20000000000 */
[----:B------:R-:W-:Y:S02]  /*f070*/  VIADD R12, R6, 0xffffffff ;  /* 0xffffffff060c7836 */ /* 0x000fe40000000000 */
[----:B------:R-:W-:Y:S05]  /*f080*/  BRA.DIV UR4, `(.L_x_2464) ;  /* 0x0000004a04f87947 */ /* 0x000fea000b800000 */
[----:B------:R3:W4:Y:S02]  /*f090*/  SHFL.IDX PT, R14, R3, R12, 0x1f ;  /* 0x00001f0c030e7589 */ /* 0x00072400000e0000 */
.L_x_2463:
[----:B0--3--:R-:W0:Y:S01]  /*f0a0*/  LDC.64 R2, c[0x0][0xc90] ;  /* 0x00032400ff027b82 */ /* 0x009e220000000a00 */
[----:B------:R-:W-:-:S05]  /*f0b0*/  IADD3 R19, R6, R19, RZ ;  /* 0x0000001306137210 */ /* 0x000fca0007ffe0ff */
[----:B0-----:R-:W-:-:S05]  /*f0c0*/  IMAD.WIDE R2, R19, 0x4, R2 ;  /* 0x0000000413027825 */ /* 0x001fca00078e0202 */
[----:B-1----:R0:W2:Y:S01]  /*f0d0*/  LDG.E R6, desc[UR52][R2.64] ;  /* 0x0000003402067981 */ /* 0x0020a2000c1e1900 */
[----:B----4-:R-:W-:-:S04]  /*f0e0*/  IMAD R16, R14, R4, R16 ;  /* 0x000000040e107224 */ /* 0x010fc800078e0210 */
[----:B------:R-:W-:Y:S02]  /*f0f0*/  IMAD.IADD R0, R0, 0x1, -R16 ;  /* 0x0000000100007824 */ /* 0x000fe400078e0a10 */
[----:B0-----:R-:W-:Y:S02]  /*f100*/  IMAD.MOV.U32 R2, RZ, RZ, RZ ;  /* 0x000000ffff027224 */ /* 0x001fe400078e00ff */
[----:B--2---:R-:W-:-:S05]  /*f110*/  IMAD R5, R17, R6, RZ ;  /* 0x0000000611057224 */ /* 0x004fca00078e02ff */
        /* <DEDUP_REMOVED lines=46> */
[-C--:B------:R-:W-:Y:S01]  /*f400*/  @!P1 IADD3 R5, R5, -R6.reuse, RZ ;  /* 0x8000000605059210 */ /* 0x080fe20007ffe0ff */
        /* <DEDUP_REMOVED lines=11> */
.L_x_2457:
[----:B------:R-:W-:Y:S01]  /*f4c0*/  UMOV UR4, URZ ;  /* 0x0000003f00047c82 */ /* 0x000fe20008000000 */
[----:B------:R-:W-:Y:S01]  /*f4d0*/  UMOV UR5, URZ ;  /* 0x0000003f00057c82 */ /* 0x000fe20008000000 */
[----:B------:R-:W-:Y:S01]  /*f4e0*/  ULDC UR6, c[0x0][0xc3c] ;  /* 0x00030f0000067ab9 */ /* 0x000fe20000000800 */
[----:B------:R-:W-:Y:S02]  /*f4f0*/  IMAD.MOV.U32 R16, RZ, RZ, R0 ;  /* 0x000000ffff107224 */ /* 0x000fe400078e0000 */
[----:B------:R-:W-:Y:S02]  /*f500*/  IMAD.U32 R17, RZ, RZ, UR4 ;  /* 0x00000004ff117e24 */ /* 0x000fe4000f8e00ff */
[----:B------:R-:W-:Y:S02]  /*f510*/  IMAD.U32 R18, RZ, RZ, UR5 ;  /* 0x00000005ff127e24 */ /* 0x000fe4000f8e00ff */
[----:B------:R-:W-:-:S07]  /*f520*/  IMAD.U32 R19, RZ, RZ, UR6 ;  /* 0x00000006ff137e24 */ /* 0x000fce000f8e00ff */
.L_x_2465:
        /* <DEDUP_REMOVED lines=10> */
.L_x_2454:
[----:B------:R-:W-:Y:S02]  /*f5d0*/  ULDC UR4, c[0x0][0xc3c] ;  /* 0x00030f0000047ab9 */ /* 0x000fe40000000800 */
[----:B-1----:R-:W-:-:S13]  /*f5e0*/  ISETP.GE.AND P0, PT, R19, UR4, PT ;  /* 0x0000000413007c0c */ /* 0x002fda000bf06270 */
[----:B------:R-:W-:Y:S05]  /*f5f0*/  @!P0 BRA `(.L_x_2466) ;  /* 0xffffffb000f88947 */ /* 0x000fea000383ffff */
[----:B------:R-:W-:Y:S05]  /*f600*/  BSYNC B8 ;  /* 0x0000000000087941 */ /* 0x000fea0003800000 */
.L_x_2405:
        /* <DEDUP_REMOVED lines=12> */
.L_x_2610:
[----:B------:R-:W-:Y:S05]  /*f6d0*/  BSYNC B0 ;  /* 0x0000000000007941 */ /* 0x000fea0003800000 */
.L_x_2467:
[----:B------:R-:W-:-:S03]  /*f6e0*/  UMOV UR4, 0xffffffff ;  /* 0xffffffff00047882 */ /* 0x000fc60000000000 */
[----:B------:R-:W-:Y:S05]  /*f6f0*/  BRA.DIV UR4, `(.L_x_2469) ;  /* 0x0000004604947947 */ /* 0x000fea000b800000 */
[----:B0-----:R-:W0:Y:S02]  /*f700*/  S2R R0, SR_TID.X ;  /* 0x0000000000007919 */ /* 0x001e240000002100 */
[----:B0-----:R-:W-:-:S04]  /*f710*/  SHF.R.U32.HI R0, RZ, 0x5, R0 ;  /* 0x00000005ff007819 */ /* 0x001fc80000011600 */
[----:B------:R-:W-:-:S05]  /*f720*/  LOP3.LUT R0, R0, 0x3, RZ, 0xc0, !PT ;  /* 0x0000000300007812 */ /* 0x000fca00078ec0ff */
[----:B------:R0:W1:Y:S02]  /*f730*/  SHFL.IDX PT, R14, R0, RZ, 0x1f ;  /* 0x00001fff000e7589 */ /* 0x00006400000e0000 */
.L_x_2613:
[----:B-1----:R-:W-:Y:S01]  /*f740*/  ISETP.NE.AND P0, PT, R14, RZ, PT ;  /* 0x000000ff0e00720c */ /* 0x002fe20003f05270 */
[----:B------:R-:W-:-:S12]  /*f750*/  BSSY B0, `(.L_x_2470) ;  /* 0x0000024000007945 */ /* 0x000fd80003800000 */
[----:B------:R-:W-:Y:S05]  /*f760*/  @P0 BRA `(.L_x_2471) ;  /* 0x0000000000880947 */ /* 0x000fea0003800000 */
[----:B------:R-:W-:-:S03]  /*f770*/  UMOV UR4, 0xffffffff ;  /* 0xffffffff00047882 */ /* 0x000fc60000000000 */
[----:B------:R-:W-:Y:S05]  /*f780*/  BRA.DIV UR4, `(.L_x_2472) ;  /* 0x0000004604a47947 */ /* 0x000fea000b800000 */
[----:B------:R-:W-:-:S13]  /*f790*/  ELECT P6, URZ, PT ;  /* 0x00000000003f782f */ /* 0x000fda00038c0000 */
.L_x_2616:
[----:B------:R-:W-:Y:S05]  /*f7a0*/  @!P6 BRA `(.L_x_2471) ;  /* 0x000000000078e947 */ /* 0x000fea0003800000 */
[----:B------:R-:W-:-:S06]  /*f7b0*/  ULOP3.LUT UR4, UR38, 0x2, URZ, 0xfc, !UPT ;  /* 0x0000000226047892 */ /* 0x000fcc000f8efc3f */
[----:B0-----:R-:W-:-:S05]  /*f7c0*/  IMAD.U32 R0, RZ, RZ, UR4 ;  /* 0x00000004ff007e24 */ /* 0x001fca000f8e00ff */
[----:B------:R-:W-:-:S13]  /*f7d0*/  ISETP.NE.AND P0, PT, R0, 0x3, PT ;  /* 0x000000030000780c */ /* 0x000fda0003f05270 */
[----:B------:R-:W-:Y:S05]  /*f7e0*/  @!P0 BRA `(.L_x_2473) ;  /* 0x0000000000048947 */ /* 0x000fea0003800000 */
[----:B------:R-:W-:Y:S01]  /*f7f0*/  BPT.TRAP 0x1 ;  /* 0x000000040000795c */ /* 0x000fe20000300000 */
.L_x_2473:
[----:B------:R-:W-:Y:S01]  /*f800*/  IMAD R3, R25, 0x8, R5 ;  /* 0x0000000819037824 */ /* 0x000fe200078e0205 */
[----:B------:R-:W-:Y:S01]  /*f810*/  SHF.L.U32 R2, R27, 0x1f, RZ ;  /* 0x0000001f1b027819 */ /* 0x000fe200000006ff */
[----:B------:R-:W-:-:S03]  /*f820*/  VIADD R25, R25, 0x1 ;  /* 0x0000000119197836 */ /* 0x000fc60000000000 */
[----:B------:R-:W0:Y:S02]  /*f830*/  SYNCS.PHASECHK.TRANS64.TRYWAIT P1, [R3+URZ+0x16840], R2 ;  /* 0x01684002030075a7 */ /* 0x000e24000802017f */
[----:B------:R-:W-:-:S04]  /*f840*/  ISETP.NE.AND P2, PT, R25, 0x2, PT ;  /* 0x000000021900780c */ /* 0x000fc80003f45270 */
[----:B------:R-:W-:Y:S01]  /*f850*/  SEL R0, RZ, 0x1, P2 ;  /* 0x00000001ff007807 */ /* 0x000fe20001000000 */
[----:B0-----:R-:W-:Y:S08]  /*f860*/  @!P1 BRA `(.L_x_2474) ;  /* 0x00000044008c9947 */ /* 0x001ff00003800000 */
.L_x_2617:
[----:B------:R-:W-:Y:S02]  /*f870*/  SEL R25, R25, RZ, P2 ;  /* 0x000000ff19197207 */ /* 0x000fe40001000000 */
[----:B------:R-:W-:Y:S01]  /*f880*/  LOP3.LUT R0, R27, R0, RZ, 0x3c, !PT ;  /* 0x000000001b007212 */ /* 0x000fe200078e3cff */
[----:B------:R-:W-:Y:S06]  /*f890*/  @!P0 BRA `(.L_x_2475) ;  /* 0x0000000000048947 */ /* 0x000fec0003800000 */
[----:B------:R-:W-:Y:S01]  /*f8a0*/  BPT.TRAP 0x1 ;  /* 0x000000040000795c */ /* 0x000fe20000300000 */
.L_x_2475:
[----:B------:R-:W-:Y:S02]  /*f8b0*/  LEA R25, R25, R5, 0x3 ;  /* 0x0000000519197211 */ /* 0x000fe400078e18ff */
[----:B------:R-:W-:-:S04]  /*f8c0*/  SHF.L.U32 R0, R0, 0x1f, RZ ;  /* 0x0000001f00007819 */ /* 0x000fc800000006ff */
[----:B------:R-:W1:Y:S02]  /*f8d0*/  SYNCS.PHASECHK.TRANS64.TRYWAIT P1, [R25+URZ+0x16840], R0 ;  /* 0x01684000190075a7 */ /* 0x000e64000802017f */
[----:B-1----:R-:W-:Y:S05]  /*f8e0*/  @!P1 BRA `(.L_x_2476) ;  /* 0x0000004400809947 */ /* 0x002fea0003800000 */
.L_x_2618:
[----:B------:R-:W-:Y:S05]  /*f8f0*/  @!P0 BRA `(.L_x_2477) ;  /* 0x0000000000048947 */ /* 0x000fea0003800000 */
[----:B------:R-:W-:Y:S01]  /*f900*/  BPT.TRAP 0x1 ;  /* 0x000000040000795c */ /* 0x000fe20000300000 */
.L_x_2477:
[----:B------:R-:W3:Y:S02]  /*f910*/  SYNCS.PHASECHK.TRANS64.TRYWAIT P1, [R3+URZ+0x16860], R2 ;  /* 0x01686002030075a7 */ /* 0x000ee4000802017f */
[----:B---3--:R-:W-:Y:S05]  /*f920*/  @!P1 BRA `(.L_x_2478) ;  /* 0x0000004400849947 */ /* 0x008fea0003800000 */
.L_x_2619:
[----:B------:R-:W-:Y:S05]  /*f930*/  @!P0 BRA `(.L_x_2479) ;  /* 0x0000000000048947 */ /* 0x000fea0003800000 */
[----:B------:R-:W-:Y:S01]  /*f940*/  BPT.TRAP 0x1 ;  /* 0x000000040000795c */ /* 0x000fe20000300000 */
.L_x_2479:
[----:B----4-:R4:W0:Y:S02]  /*f950*/  SYNCS.PHASECHK.TRANS64.TRYWAIT P0, [R25+URZ+0x16860], R0 ;  /* 0x01686000190075a7 */ /* 0x010824000800017f */
[----:B0-----:R-:W-:Y:S05]  /*f960*/  @!P0 NANOSLEEP.SYNCS 0x989680 ;  /* 0x009896800000895d */ /* 0x001fea0003900000 */
[----:B------:R-:W0:Y:S02]  /*f970*/  @!P0 SYNCS.PHASECHK.TRANS64 P0, [R25+URZ+0x16860], R0 ;  /* 0x01686000190085a7 */ /* 0x000e24000800007f */
[----:B0-----:R-:W-:Y:S05]  /*f980*/  @!P0 BRA `(.L_x_2479) ;  /* 0xfffffffc00f08947 */ /* 0x001fea000383ffff */
.L_x_2471:
[----:B------:R-:W-:Y:S05]  /*f990*/  BSYNC B0 ;  /* 0x0000000000007941 */ /* 0x000fea0003800000 */
.L_x_2470:
[----:B------:R-:W-:Y:S05]  /*f9a0*/  EXIT ;  /* 0x000000000000794d */ /* 0x000fea0003800000 */
.L_x_2353:
[----:B0-----:R-:W-:-:S04]  /*f9b0*/  IMAD.U32 R3, RZ, RZ, UR45 ;  /* 0x0000002dff037e24 */ /* 0x001fc8000f8e00ff */
[----:B------:R0:W1:Y:S03]  /*f9c0*/  SYNCS.PHASECHK.TRANS64.TRYWAIT P1, [R3+URZ+0x16800], R0 ;  /* 0x01680000030075a7 */ /* 0x000066000802017f */
[----:B-1----:R-:W-:Y:S05]  /*f9d0*/  @!P1 NANOSLEEP.SYNCS 0x989680 ;  /* 0x009896800000995d */ /* 0x002fea0003900000 */
[----:B------:R-:W1:Y:S02]  /*f9e0*/  @!P1 SYNCS.PHASECHK.TRANS64 P1, [R3+URZ+0x16800], R0 ;  /* 0x01680000030095a7 */ /* 0x000e64000802007f */
[----:B-1----:R-:W-:Y:S05]  /*f9f0*/  @!P1 BRA `(.L_x_2353) ;  /* 0xfffffffc00ec9947 */ /* 0x002fea000383ffff */
[----:B------:R-:W-:Y:S05]  /*fa00*/  BRA `(.L_x_2480) ;  /* 0xffffff1c00347947 */ /* 0x000fea000383ffff */
.L_x_2357:
[----:B-1----:R1:W2:Y:S02]  /*fa10*/  SYNCS.PHASECHK.TRANS64.TRYWAIT P1, [R4+URZ+0x16830], R3 ;  /* 0x01683003040075a7 */ /* 0x0022a4000802017f */
[----:B--2---:R-:W-:Y:S05]  /*fa20*/  @!P1 NANOSLEEP.SYNCS 0x989680 ;  /* 0x009896800000995d */ /* 0x004fea0003900000 */
[----:B------:R-:W2:Y:S02]  /*fa30*/  @!P1 SYNCS.PHASECHK.TRANS64 P1, [R4+URZ+0x16830], R3 ;  /* 0x01683003040095a7 */ /* 0x000ea4000802007f */
[----:B--2---:R-:W-:Y:S05]  /*fa40*/  @!P1 BRA `(.L_x_2357) ;  /* 0xfffffffc00f09947 */ /* 0x004fea000383ffff */
[----:B------:R-:W-:Y:S05]  /*fa50*/  BRA `(.L_x_2356) ;  /* 0xffffff1c00507947 */ /* 0x000fea000383ffff */
.L_x_2363:
[----:B-1----:R-:W-:-:S04]  /*fa60*/  IMAD.U32 R3, RZ, RZ, UR6 ;  /* 0x00000006ff037e24 */ /* 0x002fc8000f8e00ff */
[----:B------:R1:W2:Y:S03]  /*fa70*/  SYNCS.PHASECHK.TRANS64.TRYWAIT P1, [R3+URZ+0x16830], R0 ;  /* 0x01683000030075a7 */ /* 0x0002a6000802017f */
[----:B--2---:R-:W-:Y:S05]  /*fa80*/  @!P1 NANOSLEEP.SYNCS 0x989680 ;  /* 0x009896800000995d */ /* 0x004fea0003900000 */
[----:B------:R-:W2:Y:S02]  /*fa90*/  @!P1 SYNCS.PHASECHK.TRANS64 P1, [R3+URZ+0x16830], R0 ;  /* 0x01683000030095a7 */ /* 0x000ea4000802007f */
[----:B--2---:R-:W-:Y:S05]  /*faa0*/  @!P1 BRA `(.L_x_2363) ;  /* 0xfffffffc00ec9947 */ /* 0x004fea000383ffff */
[----:B------:R-:W-:Y:S05]  /*fab0*/  BRA `(.L_x_2360) ;  /* 0xffffff3c00b87947 */ /* 0x000fea000383ffff */
.L_x_2367:
[----:B-1----:R-:W-:-:S04]  /*fac0*/  IMAD.U32 R3, RZ, RZ, UR6 ;  /* 0x00000006ff037e24 */ /* 0x002fc8000f8e00ff */
[----:B------:R1:W2:Y:S03]  /*fad0*/  SYNCS.PHASECHK.TRANS64.TRYWAIT P1, [R3+URZ+0x16850], R0 ;  /* 0x01685000030075a7 */ /* 0x0002a6000802017f */
[----:B--2---:R-:W-:Y:S05]  /*fae0*/  @!P1 NANOSLEEP.SYNCS 0x989680 ;  /* 0x009896800000995d */ /* 0x004fea0003900000 */
[----:B------:R-:W2:Y:S02]  /*faf0*/  @!P1 SYNCS.PHASECHK.TRANS64 P1, [R3+URZ+0x16850], R0 ;  /* 0x01685000030095a7 */ /* 0x000ea4000802007f */
[----:B--2---:R-:W-:Y:S05]  /*fb00*/  @!P1 BRA `(.L_x_2367) ;  /* 0xfffffffc00ec9947 */ /* 0x004fea000383ffff */
[----:B------:R-:W-:Y:S05]  /*fb10*/  BRA `(.L_x_2364) ;  /* 0xffffff4000347947 */ /* 0x000fea000383ffff */
.L_x_2375:
[----:B-1----:R-:W-:-:S04]  /*fb20*/  IMAD.U32 R3, RZ, RZ, UR6 ;  /* 0x00000006ff037e24 */ /* 0x002fc8000f8e00ff */
[----:B------:R1:W2:Y:S03]  /*fb30*/  SYNCS.PHASECHK.TRANS64.TRYWAIT P1, [R3+URZ+0x16830], R0 ;  /* 0x01683000030075a7 */ /* 0x0002a6000802017f */
[----:B--2---:R-:W-:Y:S05]  /*fb40*/  @!P1 NANOSLEEP.SYNCS 0x989680 ;  /* 0x009896800000995d */ /* 0x004fea0003900000 */
[----:B------:R-:W2:Y:S02]  /*fb50*/  @!P1 SYNCS.PHASECHK.TRANS64 P1, [R3+URZ+0x16830], R0 ;  /* 0x01683000030095a7 */ /* 0x000ea4000802007f */
[----:B--2---:R-:W-:Y:S05]  /*fb60*/  @!P1 BRA `(.L_x_2375) ;  /* 0xfffffffc00ec9947 */ /* 0x004fea000383ffff */
[----:B------:R-:W-:Y:S05]  /*fb70*/  BRA `(.L_x_2372) ;  /* 0xffffff64003c7947 */ /* 0x000fea000383ffff */
.L_x_2379:
[----:B-1----:R-:W-:-:S04]  /*fb80*/  IMAD.U32 R3, RZ, RZ, UR6 ;  /* 0x00000006ff037e24 */ /* 0x002fc8000f8e00ff */
[----:B------:R1:W2:Y:S03]  /*fb90*/  SYNCS.PHASECHK.TRANS64.TRYWAIT P1, [R3+URZ+0x16850], R0 ;  /* 0x01685000030075a7 */ /* 0x0002a6000802017f */
[----:B--2---:R-:W-:Y:S05]  /*fba0*/  @!P1 NANOSLEEP.SYNCS 0x989680 ;  /* 0x009896800000995d */ /* 0x004fea0003900000 */
[----:B------:R-:W2:Y:S02]  /*fbb0*/  @!P1 SYNCS.PHASECHK.TRANS64 P1, [R3+URZ+0x16850], R0 ;  /* 0x01685000030095a7 */ /* 0x000ea4000802007f */
[----:B--2---:R-:W-:Y:S05]  /*fbc0*/  @!P1 BRA `(.L_x_2379) ;  /* 0xfffffffc00ec9947 */ /* 0x004fea000383ffff */
[----:B------:R-:W-:Y:S05]  /*fbd0*/  BRA `(.L_x_2376) ;  /* 0xffffff6400ac7947 */ /* 0x000fea000383ffff */
.L_x_2386:
[----:B-1----:R-:W-:-:S04]  /*fbe0*/  IMAD.U32 R7, RZ, RZ, UR5 ;  /* 0x00000005ff077e24 */ /* 0x002fc8000f8e00ff */
[----:B------:R1:W2:Y:S03]  /*fbf0*/  SYNCS.PHASECHK.TRANS64.TRYWAIT P1, [R7+URZ+0x16850], R6 ;  /* 0x01685006070075a7 */ /* 0x0002a6000802017f */
[----:B--2---:R-:W-:Y:S05]  /*fc00*/  @!P1 NANOSLEEP.SYNCS 0x989680 ;  /* 0x009896800000995d */ /* 0x004fea0003900000 */
[----:B------:R-:W2:Y:S02]  /*fc10*/  @!P1 SYNCS.PHASECHK.TRANS64 P1, [R7+URZ+0x16850], R6 ;  /* 0x01685006070095a7 */ /* 0x000ea4000802007f */
[----:B--2---:R-:W-:Y:S05]  /*fc20*/  @!P1 BRA `(.L_x_2386) ;  /* 0xfffffffc00ec9947 */ /* 0x004fea000383ffff */
[----:B------:R-:W-:Y:S05]  /*fc30*/  BRA `(.L_x_2385) ;  /* 0xffffff80001c7947 */ /* 0x000fea000383ffff */
.L_x_2417:
        /* <DEDUP_REMOVED lines=11> */
.L_x_2482:
[----:B------:R-:W-:Y:S05]  /*fcf0*/  BSYNC B0 ;  /* 0x0000000000007941 */ /* 0x000fea0003800000 */
.L_x_2481:
[----:B------:R-:W-:Y:S05]  /*fd00*/  BRA `(.L_x_2483) ;  /* 0xffffffb800c47947 */ /* 0x000fea000383ffff */
.L_x_2420:
[----:B0-----:R0:W2:Y:S02]  /*fd10*/  SYNCS.PHASECHK.TRANS64.TRYWAIT P0, [R3+URZ+0x16840], R4 ;  /* 0x01684004030075a7 */ /* 0x0010a4000800017f */
[----:B--2---:R-:W-:Y:S05]  /*fd20*/  @!P0 NANOSLEEP.SYNCS 0x989680 ;  /* 0x009896800000895d */ /* 0x004fea0003900000 */
[----:B------:R-:W2:Y:S02]  /*fd30*/  @!P0 SYNCS.PHASECHK.TRANS64 P0, [R3+URZ+0x16840], R4 ;  /* 0x01684004030085a7 */ /* 0x000ea4000800007f */
[----:B--2---:R-:W-:Y:S05]  /*fd40*/  @!P0 BRA `(.L_x_2420) ;  /* 0xfffffffc00f08947 */ /* 0x004fea000383ffff */
[----:B------:R-:W-:Y:S05]  /*fd50*/  BRA `(.L_x_2484) ;  /* 0xffffffbc00247947 */ /* 0x000fea000383ffff */
.L_x_2421:
        /* <DEDUP_REMOVED lines=8> */
.L_x_2486:
[----:B------:R-:W-:Y:S05]  /*fde0*/  BSYNC B0 ;  /* 0x0000000000007941 */ /* 0x000fea0003800000 */
.L_x_2485:
[----:B------:R-:W-:Y:S01]  /*fdf0*/  MOV R13, R0 ;  /* 0x00000000000d7202 */ /* 0x000fe20000000f00 */
        /* <DEDUP_REMOVED lines=8> */
.L_x_2487:
[----:B------:R-:W-:Y:S02]  /*fe80*/  IMAD.MOV.U32 R13, RZ, RZ, R2 ;  /* 0x000000ffff0d7224 */ /* 0x000fe400078e0002 */
[----:B------:R-:W-:Y:S02]  /*fe90*/  IMAD.MOV.U32 R12, RZ, RZ, 0x1 ;  /* 0x00000001ff0c7424 */ /* 0x000fe400078e00ff */
[----:B------:R-:W-:-:S07]  /*fea0*/  IMAD.MOV.U32 R7, RZ, RZ, R14 ;  /* 0x000000ffff077224 */ /* 0x000fce00078e000e */
[----:B------:R-:W-:Y:S05]  /*feb0*/  WARPSYNC.COLLECTIVE R15, `(.L_x_2488) ;  /* 0x000000000f087348 */ /* 0x000fea0003c00000 */
[----:B------:R0:W1:Y:S02]  /*fec0*/  SHFL.IDX P6, R14, R13, R12, R11 ;  /* 0x0000000c0d0e7389 */ /* 0x00006400000c000b */
[----:B01----:R-:W-:Y:S01]  /*fed0*/  ENDCOLLECTIVE ;  /* 0x000000000000791b */ /* 0x003fe20003800000 */
.L_x_2488:
        /* <DEDUP_REMOVED lines=15> */
.L_x_2489:
[----:B------:R-:W-:Y:S02]  /*ffd0*/  @P1 IMAD R8, R5, 0x2, R22 ;  /* 0x0000000205081824 */ /* 0x000fe400078e0216 */
[----:B------:R-:W-:Y:S02]  /*ffe0*/  IMAD.MOV.U32 R13, RZ, RZ, R2 ;  /* 0x000000ffff0d7224 */ /* 0x000fe400078e0002 */
[----:B------:R-:W-:Y:S02]  /*fff0*/  IMAD.MOV.U32 R12, RZ, RZ, 0x2 ;  /* 0x00000002ff0c7424 */ /* 0x000fe400078e00ff */
[----:B------:R-:W-:-:S07]  /*10000*/  IMAD.MOV.U32 R7, RZ, RZ, R14 ;  /* 0x000000ffff077224 */ /* 0x000fce00078e000e */
[----:B------:R-:W-:Y:S05]  /*10010*/  WARPSYNC.COLLECTIVE R15, `(.L_x_2490) ;  /* 0x000000000f087348 */ /* 0x000fea0003c00000 */
[----:B------:R0:W1:Y:S02]  /*10020*/  SHFL.IDX P6, R14, R13, R12, R11 ;  /* 0x0000000c0d0e7389 */ /* 0x00006400000c000b */
[----:B01----:R-:W-:Y:S01]  /*10030*/  ENDCOLLECTIVE ;  /* 0x000000000000791b */ /* 0x003fe20003800000 */
.L_x_2490:
        /* <DEDUP_REMOVED lines=15> */
.L_x_2491:
[----:B------:R-:W-:Y:S02]  /*10130*/  @P1 IMAD R8, R5, 0x2, R22 ;  /* 0x0000000205081824 */ /* 0x000fe400078e0216 */
[----:B------:R-:W-:Y:S02]  /*10140*/  IMAD.MOV.U32 R13, RZ, RZ, R2 ;  /* 0x000000ffff0d7224 */ /* 0x000fe400078e0002 */
[----:B------:R-:W-:Y:S02]  /*10150*/  IMAD.MOV.U32 R12, RZ, RZ, 0x3 ;  /* 0x00000003ff0c7424 */ /* 0x000fe400078e00ff */
[----:B------:R-:W-:-:S07]  /*10160*/  IMAD.MOV.U32 R7, RZ, RZ, R14 ;  /* 0x000000ffff077224 */ /* 0x000fce00078e000e */
[----:B------:R-:W-:Y:S05]  /*10170*/  WARPSYNC.COLLECTIVE R15, `(.L_x_2492) ;  /* 0x000000000f087348 */ /* 0x000fea0003c00000 */
[----:B------:R0:W1:Y:S02]  /*10180*/  SHFL.IDX P6, R14, R13, R12, R11 ;  /* 0x0000000c0d0e7389 */ /* 0x00006400000c000b */
[----:B01----:R-:W-:Y:S01]  /*10190*/  ENDCOLLECTIVE ;  /* 0x000000000000791b */ /* 0x003fe20003800000 */
.L_x_2492:
        /* <DEDUP_REMOVED lines=15> */
.L_x_2493:
[----:B------:R-:W-:Y:S02]  /*10290*/  @P1 IMAD R8, R5, 0x2, R22 ;  /* 0x0000000205081824 */ /* 0x000fe400078e0216 */
[----:B------:R-:W-:Y:S02]  /*102a0*/  IMAD.MOV.U32 R13, RZ, RZ, R2 ;  /* 0x000000ffff0d7224 */ /* 0x000fe400078e0002 */
[----:B------:R-:W-:Y:S02]  /*102b0*/  IMAD.MOV.U32 R12, RZ, RZ, 0x4 ;  /* 0x00000004ff0c7424 */ /* 0x000fe400078e00ff */
[----:B------:R-:W-:-:S07]  /*102c0*/  IMAD.MOV.U32 R7, RZ, RZ, R14 ;  /* 0x000000ffff077224 */ /* 0x000fce00078e000e */
[----:B------:R-:W-:Y:S05]  /*102d0*/  WARPSYNC.COLLECTIVE R15, `(.L_x_2494) ;  /* 0x000000000f087348 */ /* 0x000fea0003c00000 */
[----:B------:R0:W1:Y:S02]  /*102e0*/  SHFL.IDX P6, R14, R13, R12, R11 ;  /* 0x0000000c0d0e7389 */ /* 0x00006400000c000b */
[----:B01----:R-:W-:Y:S01]  /*102f0*/  ENDCOLLECTIVE ;  /* 0x000000000000791b */ /* 0x003fe20003800000 */
.L_x_2494:
        /* <DEDUP_REMOVED lines=15> */
.L_x_2495:
[----:B------:R-:W-:Y:S02]  /*103f0*/  @P1 IMAD R8, R5, 0x2, R22 ;  /* 0x0000000205081824 */ /* 0x000fe400078e0216 */
[----:B------:R-:W-:Y:S02]  /*10400*/  IMAD.MOV.U32 R13, RZ, RZ, R2 ;  /* 0x000000ffff0d7224 */ /* 0x000fe400078e0002 */
[----:B------:R-:W-:Y:S01]  /*10410*/  IMAD.MOV.U32 R12, RZ, RZ, 0x5 ;  /* 0x00000005ff0c7424 */ /* 0x000fe200078e00ff */
[----:B------:R-:W-:-:S07]  /*10420*/  MOV R7, R14 ;  /* 0x0000000e00077202 */ /* 0x000fce0000000f00 */
[----:B------:R-:W-:Y:S05]  /*10430*/  WARPSYNC.COLLECTIVE R15, `(.L_x_2496) ;  /* 0x000000000f087348 */ /* 0x000fea0003c00000 */
[----:B------:R0:W1:Y:S02]  /*10440*/  SHFL.IDX P6, R14, R13, R12, R11 ;  /* 0x0000000c0d0e7389 */ /* 0x00006400000c000b */
[----:B01----:R-:W-:Y:S01]  /*10450*/  ENDCOLLECTIVE ;  /* 0x000000000000791b */ /* 0x003fe20003800000 */
.L_x_2496:
        /* <DEDUP_REMOVED lines=15> */
.L_x_2497:
[----:B------:R-:W-:Y:S02]  /*10550*/  @P1 IMAD R8, R5, 0x2, R22 ;  /* 0x0000000205081824 */ /* 0x000fe400078e0216 */
[----:B------:R-:W-:Y:S02]  /*10560*/  IMAD.MOV.U32 R13, RZ, RZ, R2 ;  /* 0x000000ffff0d7224 */ /* 0x000fe400078e0002 */
[----:B------:R-:W-:Y:S02]  /*10570*/  IMAD.MOV.U32 R12, RZ, RZ, 0x6 ;  /* 0x00000006ff0c7424 */ /* 0x000fe400078e00ff */
[----:B------:R-:W-:-:S07]  /*10580*/  IMAD.MOV.U32 R7, RZ, RZ, R14 ;  /* 0x000000ffff077224 */ /* 0x000fce00078e000e */
[----:B------:R-:W-:Y:S05]  /*10590*/  WARPSYNC.COLLECTIVE R15, `(.L_x_2498) ;  /* 0x000000000f087348 */ /* 0x000fea0003c00000 */
[----:B------:R0:W1:Y:S02]  /*105a0*/  SHFL.IDX P6, R14, R13, R12, R11 ;  /* 0x0000000c0d0e7389 */ /* 0x00006400000c000b */
[----:B01----:R-:W-:Y:S01]  /*105b0*/  ENDCOLLECTIVE ;  /* 0x000000000000791b */ /* 0x003fe20003800000 */
.L_x_2498:
        /* <DEDUP_REMOVED lines=15> */
.L_x_2499:
[----:B------:R-:W-:Y:S01]  /*106b0*/  @P1 LEA R8, R5, R22, 0x1 ;  /* 0x0000001605081211 */ /* 0x000fe200078e08ff */
[----:B------:R-:W-:Y:S02]  /*106c0*/  IMAD.MOV.U32 R13, RZ, RZ, R2 ;  /* 0x000000ffff0d7224 */ /* 0x000fe400078e0002 */
[----:B------:R-:W-:Y:S02]  /*106d0*/  IMAD.MOV.U32 R12, RZ, RZ, 0x7 ;  /* 0x00000007ff0c7424 */ /* 0x000fe400078e00ff */
[----:B------:R-:W-:-:S07]  /*106e0*/  IMAD.MOV.U32 R7, RZ, RZ, R14 ;  /* 0x000000ffff077224 */ /* 0x000fce00078e000e */
[----:B------:R-:W-:Y:S05]  /*106f0*/  WARPSYNC.COLLECTIVE R15, `(.L_x_2500) ;  /* 0x000000000f087348 */ /* 0x000fea0003c00000 */
[----:B------:R0:W1:Y:S02]  /*10700*/  SHFL.IDX P6, R14, R13, R12, R11 ;  /* 0x0000000c0d0e7389 */ /* 0x00006400000c000b */
[----:B01----:R-:W-:Y:S01]  /*10710*/  ENDCOLLECTIVE ;  /* 0x000000000000791b */ /* 0x003fe20003800000 */
.L_x_2500:
        /* <DEDUP_REMOVED lines=10> */
.L_x_2501:
[----:B------:R-:W-:Y:S01]  /*107c0*/  @!PT LDS RZ, [RZ] ;  /* 0x00000000fffff984 */ /* 0x000fe20000000800 */
[----:B------:R-:W-:Y:S01]  /*107d0*/  @!PT LDS RZ, [RZ] ;  /* 0x00000000fffff984 */ /* 0x000fe20000000800 */
[----:B------:R-:W-:Y:S01]  /*107e0*/  @!PT LDS RZ, [RZ] ;  /* 0x00000000fffff984 */ /* 0x000fe20000000800 */
[----:B------:R0:W-:Y:S01]  /*107f0*/  @P1 LDGSTS.E.BYPASS.LTC128B.128 [R8+0x11400], desc[UR52][R6.64], !P2 ;  /* 0x1140000006081fae */ /* 0x0001e2000d101d74 */
[----:B------:R-:W-:Y:S01]  /*10800*/  IMAD.MOV.U32 R0, RZ, RZ, R14 ;  /* 0x000000ffff007224 */ /* 0x000fe200078e000e */
[----:B------:R-:W-:Y:S06]  /*10810*/  BRA `(.L_x_2502) ;  /* 0xffffffb800387947 */ /* 0x000fec000383ffff */
.L_x_2426:
        /* <DEDUP_REMOVED lines=9> */
.L_x_2503:
[C---:B------:R-:W-:Y:S01]  /*108b0*/  VIADD R8, R17.reuse, 0x10 ;  /* 0x0000001011087836 */ /* 0x040fe20000000000 */
[----:B------:R-:W-:Y:S01]  /*108c0*/  ISETP.GE.AND P2, PT, R17, R3, PT ;  /* 0x000000031100720c */ /* 0x000fe20003f46270 */
[----:B------:R-:W-:Y:S02]  /*108d0*/  IMAD.MOV.U32 R13, RZ, RZ, R0 ;  /* 0x000000ffff0d7224 */ /* 0x000fe400078e0000 */
[----:B------:R-:W-:-:S10]  /*108e0*/  IMAD.MOV.U32 R6, RZ, RZ, R14 ;  /* 0x000000ffff067224 */ /* 0x000fd400078e000e */
[----:B------:R-:W-:Y:S05]  /*108f0*/  WARPSYNC.COLLECTIVE R15, `(.L_x_2504) ;  /* 0x000000000f087348 */ /* 0x000fea0003c00000 */
[----:B------:R0:W1:Y:S02]  /*10900*/  SHFL.IDX P6, R14, R13, R12, R11 ;  /* 0x0000000c0d0e7389 */ /* 0x00006400000c000b */
[----:B01----:R-:W-:Y:S01]  /*10910*/  ENDCOLLECTIVE ;  /* 0x000000000000791b */ /* 0x003fe20003800000 */
.L_x_2504:
[----:B------:R-:W-:Y:S01]  /*10920*/  IMAD.MOV.U32 R13, RZ, RZ, R4 ;  /* 0x000000ffff0d7224 */ /* 0x000fe200078e0004 */
[----:B------:R-:W-:Y:S01]  /*10930*/  MOV R12, 0x1 ;  /* 0x00000001000c7802 */ /* 0x000fe20000000f00 */
[----:B------:R-:W-:-:S07]  /*10940*/  IMAD.MOV.U32 R7, RZ, RZ, R14 ;  /* 0x000000ffff077224 */ /* 0x000fce00078e000e */
[----:B------:R-:W-:Y:S05]  /*10950*/  WARPSYNC.COLLECTIVE R15, `(.L_x_2505) ;  /* 0x000000000f087348 */ /* 0x000fea0003c00000 */
[----:B------:R0:W1:Y:S02]  /*10960*/  SHFL.IDX P6, R14, R13, R12, R11 ;  /* 0x0000000c0d0e7389 */ /* 0x00006400000c000b */
[----:B01----:R-:W-:Y:S01]  /*10970*/  ENDCOLLECTIVE ;  /* 0x000000000000791b */ /* 0x003fe20003800000 */
.L_x_2505:
        /* <DEDUP_REMOVED lines=15> */
.L_x_2506:
[----:B------:R-:W-:Y:S02]  /*10a70*/  IMAD.MOV.U32 R13, RZ, RZ, R4 ;  /* 0x000000ffff0d7224 */ /* 0x000fe400078e0004 */
[----:B------:R-:W-:Y:S02]  /*10a80*/  IMAD.MOV.U32 R12, RZ, RZ, 0x2 ;  /* 0x00000002ff0c7424 */ /* 0x000fe400078e00ff */
[----:B------:R-:W-:-:S07]  /*10a90*/  IMAD.MOV.U32 R7, RZ, RZ, R14 ;  /* 0x000000ffff077224 */ /* 0x000fce00078e000e */
[----:B------:R-:W-:Y:S05]  /*10aa0*/  WARPSYNC.COLLECTIVE R15, `(.L_x_2507) ;  /* 0x000000000f087348 */ /* 0x000fea0003c00000 */
[----:B------:R0:W1:Y:S02]  /*10ab0*/  SHFL.IDX P6, R14, R13, R12, R11 ;  /* 0x0000000c0d0e7389 */ /* 0x00006400000c000b */
[----:B01----:R-:W-:Y:S01]  /*10ac0*/  ENDCOLLECTIVE ;  /* 0x000000000000791b */ /* 0x003fe20003800000 */
.L_x_2507:
        /* <DEDUP_REMOVED lines=16> */
.L_x_2508:
[----:B------:R-:W-:Y:S02]  /*10bd0*/  IMAD.MOV.U32 R13, RZ, RZ, R4 ;  /* 0x000000ffff0d7224 */ /* 0x000fe400078e0004 */
[----:B------:R-:W-:Y:S02]  /*10be0*/  IMAD.MOV.U32 R12, RZ, RZ, 0x3 ;  /* 0x00000003ff0c7424 */ /* 0x000fe400078e00ff */
[----:B------:R-:W-:-:S07]  /*10bf0*/  IMAD.MOV.U32 R7, RZ, RZ, R14 ;  /* 0x000000ffff077224 */ /* 0x000fce00078e000e */
[----:B------:R-:W-:Y:S05]  /*10c00*/  WARPSYNC.COLLECTIVE R15, `(.L_x_2509) ;  /* 0x000000000f087348 */ /* 0x000fea0003c00000 */
[----:B------:R0:W1:Y:S02]  /*10c10*/  SHFL.IDX P6, R14, R13, R12, R11 ;  /* 0x0000000c0d0e7389 */ /* 0x00006400000c000b */
[----:B01----:R-:W-:Y:S01]  /*10c20*/  ENDCOLLECTIVE ;  /* 0x000000000000791b */ /* 0x003fe20003800000 */
.L_x_2509:
        /* <DEDUP_REMOVED lines=16> */
.L_x_2510:
[----:B------:R-:W-:Y:S02]  /*10d30*/  IMAD.MOV.U32 R13, RZ, RZ, R4 ;  /* 0x000000ffff0d7224 */ /* 0x000fe400078e0004 */
[----:B------:R-:W-:Y:S02]  /*10d40*/  IMAD.MOV.U32 R12, RZ, RZ, 0x4 ;  /* 0x00000004ff0c7424 */ /* 0x000fe400078e00ff */
[----:B------:R-:W-:-:S07]  /*10d50*/  IMAD.MOV.U32 R7, RZ, RZ, R14 ;  /* 0x000000ffff077224 */ /* 0x000fce00078e000e */
[----:B------:R-:W-:Y:S05]  /*10d60*/  WARPSYNC.COLLECTIVE R15, `(.L_x_2511) ;  /* 0x000000000f087348 */ /* 0x000fea0003c00000 */
[----:B------:R0:W1:Y:S02]  /*10d70*/  SHFL.IDX P6, R14, R13, R12, R11 ;  /* 0x0000000c0d0e7389 */ /* 0x00006400000c000b */
[----:B01----:R-:W-:Y:S01]  /*10d80*/  ENDCOLLECTIVE ;  /* 0x000000000000791b */ /* 0x003fe20003800000 */
.L_x_2511:
        /* <DEDUP_REMOVED lines=16> */
.L_x_2512:
[----:B------:R-:W-:Y:S02]  /*10e90*/  IMAD.MOV.U32 R13, RZ, RZ, R4 ;  /* 0x000000ffff0d7224 */ /* 0x000fe400078e0004 */
[----:B------:R-:W-:Y:S02]  /*10ea0*/  IMAD.MOV.U32 R12, RZ, RZ, 0x5 ;  /* 0x00000005ff0c7424 */ /* 0x000fe400078e00ff */
[----:B------:R-:W-:-:S07]  /*10eb0*/  IMAD.MOV.U32 R7, RZ, RZ, R14 ;  /* 0x000000ffff077224 */ /* 0x000fce00078e000e */
[----:B------:R-:W-:Y:S05]  /*10ec0*/  WARPSYNC.COLLECTIVE R15, `(.L_x_2513) ;  /* 0x000000000f087348 */ /* 0x000fea0003c00000 */
[----:B------:R0:W1:Y:S02]  /*10ed0*/  SHFL.IDX P6, R14, R13, R12, R11 ;  /* 0x0000000c0d0e7389 */ /* 0x00006400000c000b */
[----:B01----:R-:W-:Y:S01]  /*10ee0*/  ENDCOLLECTIVE ;  /* 0x000000000000791b */ /* 0x003fe20003800000 */
.L_x_2513:
        /* <DEDUP_REMOVED lines=16> */
.L_x_2514:
[----:B------:R-:W-:Y:S02]  /*10ff0*/  IMAD.MOV.U32 R13, RZ, RZ, R4 ;  /* 0x000000ffff0d7224 */ /* 0x000fe400078e0004 */
[----:B------:R-:W-:Y:S02]  /*11000*/  IMAD.MOV.U32 R12, RZ, RZ, 0x6 ;  /* 0x00000006ff0c7424 */ /* 0x000fe400078e00ff */
[----:B------:R-:W-:-:S07]  /*11010*/  IMAD.MOV.U32 R7, RZ, RZ, R14 ;  /* 0x000000ffff077224 */ /* 0x000fce00078e000e */
[----:B------:R-:W-:Y:S05]  /*11020*/  WARPSYNC.COLLECTIVE R15, `(.L_x_2515) ;  /* 0x000000000f087348 */ /* 0x000fea0003c00000 */
[----:B------:R0:W1:Y:S02]  /*11030*/  SHFL.IDX P6, R14, R13, R12, R11 ;  /* 0x0000000c0d0e7389 */ /* 0x00006400000c000b */
[----:B01----:R-:W-:Y:S01]  /*11040*/  ENDCOLLECTIVE ;  /* 0x000000000000791b */ /* 0x003fe20003800000 */
.L_x_2515:
[----:B------:R-:W-:-:S04]  /*11050*/  @!P1 LEA R7, P2, R28, R7, 0x1 ;  /* 0x000000071c079211 */ /* 0x000fc800078408ff */
[----:B------:R-:W-:-:S04]  /*11060*/  @!P1 IADD3.X R6, RZ, R6, RZ, P2, !PT ;  /* 0x00000006ff069210 */ /* 0x000fc800017fe4ff */
        /* <DEDUP_REMOVED lines=14> */
.L_x_2516:
[----:B------:R-:W-:Y:S02]  /*11150*/  IMAD.MOV.U32 R13, RZ, RZ, R4 ;  /* 0x000000ffff0d7224 */ /* 0x000fe400078e0004 */
[----:B------:R-:W-:Y:S02]  /*11160*/  IMAD.MOV.U32 R12, RZ, RZ, 0x7 ;  /* 0x00000007ff0c7424 */ /* 0x000fe400078e00ff */
[----:B------:R-:W-:-:S07]  /*11170*/  IMAD.MOV.U32 R7, RZ, RZ, R14 ;  /* 0x000000ffff077224 */ /* 0x000fce00078e000e */
[----:B------:R-:W-:Y:S05]  /*11180*/  WARPSYNC.COLLECTIVE R15, `(.L_x_2517) ;  /* 0x000000000f087348 */ /* 0x000fea0003c00000 */
[----:B------:R0:W1:Y:S02]  /*11190*/  SHFL.IDX P6, R14, R13, R12, R11 ;  /* 0x0000000c0d0e7389 */ /* 0x00006400000c000b */
[----:B01----:R-:W-:Y:S01]  /*111a0*/  ENDCOLLECTIVE ;  /* 0x000000000000791b */ /* 0x003fe20003800000 */
.L_x_2517:
        /* <DEDUP_REMOVED lines=11> */
.L_x_2518:
[----:B------:R-:W-:Y:S01]  /*11260*/  @!PT LDS RZ, [RZ] ;  /* 0x00000000fffff984 */ /* 0x000fe20000000800 */
[----:B------:R-:W-:Y:S01]  /*11270*/  @!PT LDS RZ, [RZ] ;  /* 0x00000000fffff984 */ /* 0x000fe20000000800 */
[----:B------:R-:W-:Y:S01]  /*11280*/  @!PT LDS RZ, [RZ] ;  /* 0x00000000fffff984 */ /* 0x000fe20000000800 */
[----:B------:R0:W-:Y:S01]  /*11290*/  @!P1 LDGSTS.E.BYPASS.LTC128B.128 [R10+0xb400], desc[UR52][R6.64], !P0 ;  /* 0x0b400000060a9fae */ /* 0x0001e2000c101d74 */
[----:B------:R-:W-:Y:S01]  /*112a0*/  ISETP.GE.AND P1, PT, R0, R3, PT ;  /* 0x000000030000720c */ /* 0x000fe20003f26270 */
[----:B------:R-:W-:Y:S01]  /*112b0*/  VIADD R0, R17, 0x80 ;  /* 0x0000008011007836 */ /* 0x000fe20000000000 */
[----:B------:R-:W-:Y:S01]  /*112c0*/  MOV R13, R2 ;  /* 0x00000002000d7202 */ /* 0x000fe20000000f00 */
[----:B------:R-:W-:Y:S02]  /*112d0*/  IMAD.MOV.U32 R12, RZ, RZ, RZ ;  /* 0x000000ffff0c7224 */ /* 0x000fe400078e00ff */
[----:B0-----:R-:W-:-:S08]  /*112e0*/  IMAD.MOV.U32 R6, RZ, RZ, R14 ;  /* 0x000000ffff067224 */ /* 0x001fd000078e000e */
[----:B------:R-:W-:Y:S05]  /*112f0*/  WARPSYNC.COLLECTIVE R15, `(.L_x_2519) ;  /* 0x000000000f087348 */ /* 0x000fea0003c00000 */
[----:B------:R0:W1:Y:S02]  /*11300*/  SHFL.IDX P6, R14, R13, R12, R11 ;  /* 0x0000000c0d0e7389 */ /* 0x00006400000c000b */
[----:B01----:R-:W-:Y:S01]  /*11310*/  ENDCOLLECTIVE ;  /* 0x000000000000791b */ /* 0x003fe20003800000 */
.L_x_2519:
        /* <DEDUP_REMOVED lines=12> */
.L_x_2520:
[----:B------:R-:W-:Y:S02]  /*113e0*/  IMAD.MOV.U32 R13, RZ, RZ, R2 ;  /* 0x000000ffff0d7224 */ /* 0x000fe400078e0002 */
[----:B------:R-:W-:Y:S02]  /*113f0*/  IMAD.MOV.U32 R12, RZ, RZ, 0x1 ;  /* 0x00000001ff0c7424 */ /* 0x000fe400078e00ff */
[----:B------:R-:W-:-:S07]  /*11400*/  IMAD.MOV.U32 R4, RZ, RZ, R14 ;  /* 0x000000ffff047224 */ /* 0x000fce00078e000e */
[----:B------:R-:W-:Y:S05]  /*11410*/  WARPSYNC.COLLECTIVE R15, `(.L_x_2521) ;  /* 0x000000000f087348 */ /* 0x000fea0003c00000 */
[----:B------:R0:W1:Y:S02]  /*11420*/  SHFL.IDX P6, R14, R13, R12, R11 ;  /* 0x0000000c0d0e7389 */ /* 0x00006400000c000b */
[----:B01----:R-:W-:Y:S01]  /*11430*/  ENDCOLLECTIVE ;  /* 0x000000000000791b */ /* 0x003fe20003800000 */
.L_x_2521:
        /* <DEDUP_REMOVED lines=16> */
.L_x_2522:
[----:B------:R-:W-:Y:S02]  /*11540*/  IMAD.MOV.U32 R13, RZ, RZ, R2 ;  /* 0x000000ffff0d7224 */ /* 0x000fe400078e0002 */
[----:B------:R-:W-:Y:S02]  /*11550*/  IMAD.MOV.U32 R12, RZ, RZ, 0x2 ;  /* 0x00000002ff0c7424 */ /* 0x000fe400078e00ff */
[----:B------:R-:W-:-:S07]  /*11560*/  IMAD.MOV.U32 R6, RZ, RZ, R14 ;  /* 0x000000ffff067224 */ /* 0x000fce00078e000e */
[----:B------:R-:W-:Y:S05]  /*11570*/  WARPSYNC.COLLECTIVE R15, `(.L_x_2523) ;  /* 0x000000000f087348 */ /* 0x000fea0003c00000 */
[----:B------:R0:W1:Y:S02]  /*11580*/  SHFL.IDX P6, R14, R13, R12, R11 ;  /* 0x0000000c0d0e7389 */ /* 0x00006400000c000b */
[----:B01----:R-:W-:Y:S01]  /*11590*/  ENDCOLLECTIVE ;  /* 0x000000000000791b */ /* 0x003fe20003800000 */
.L_x_2523:
[----:B------:R-:W-:-:S05]  /*115a0*/  @!P1 LEA R6, P2, R28, R6, 0x1 ;  /* 0x000000061c069211 */ /* 0x000fca00078408ff */
[----:B------:R-:W-:Y:S01]  /*115b0*/  @!P1 IMAD.X R0, RZ, RZ, R0, P2 ;  /* 0x000000ffff009224 */ /* 0x000fe200010e0600 */
[----:B------:R-:W-:-:S04]  /*115c0*/  ISETP.GE.AND P2, PT, R4, R3, PT ;  /* 0x000000030400720c */ /* 0x000fc80003f46270 */
[----:B------:R-:W-:Y:S01]  /*115d0*/  @!P1 MOV R7, R0 ;  /* 0x0000000000079202 */ /* 0x000fe20000000f00 */
[----:B------:R-:W-:-:S04]  /*115e0*/  IMAD.MOV.U32 R13, RZ, RZ, R5 ;  /* 0x000000ffff0d7224 */ /* 0x000fc800078e0005 */
        /* <DEDUP_REMOVED lines=8> */
.L_x_2524:
[----:B------:R-:W-:Y:S02]  /*11670*/  IMAD.MOV.U32 R13, RZ, RZ, R2 ;  /* 0x000000ffff0d7224 */ /* 0x000fe400078e0002 */
[----:B------:R-:W-:Y:S02]  /*11680*/  IMAD.MOV.U32 R12, RZ, RZ, 0x3 ;  /* 0x00000003ff0c7424 */ /* 0x000fe400078e00ff */
[----:B------:R-:W-:-:S07]  /*11690*/  IMAD.MOV.U32 R6, RZ, RZ, R14 ;  /* 0x000000ffff067224 */ /* 0x000fce00078e000e */
[----:B------:R-:W-:Y:S05]  /*116a0*/  WARPSYNC.COLLECTIVE R15, `(.L_x_2525) ;  /* 0x000000000f087348 */ /* 0x000fea0003c00000 */
[----:B------:R0:W1:Y:S02]  /*116b0*/  SHFL.IDX P6, R14, R13, R12, R11 ;  /* 0x0000000c0d0e7389 */ /* 0x00006400000c000b */
[----:B01----:R-:W-:Y:S01]  /*116c0*/  ENDCOLLECTIVE ;  /* 0x000000000000791b */ /* 0x003fe20003800000 */
.L_x_2525:
        /* <DEDUP_REMOVED lines=12> */
.L_x_2526:
[----:B------:R-:W-:Y:S01]  /*11790*/  IMAD.MOV.U32 R2, RZ, RZ, R14 ;  /* 0x000000ffff027224 */ /* 0x000fe200078e000e */
[----:B------:R-:W-:Y:S06]  /*117a0*/  BRA `(.L_x_2527) ;  /* 0xffffffb800207947 */ /* 0x000fec000383ffff */
.L_x_2429:
[----:B0-----:R0:W1:Y:S02]  /*117b0*/  SYNCS.PHASECHK.TRANS64.TRYWAIT P0, [R22+URZ+0x16820], R3 ;  /* 0x01682003160075a7 */ /* 0x001064000800017f */
[----:B-1----:R-:W-:Y:S05]  /*117c0*/  @!P0 NANOSLEEP.SYNCS 0x989680 ;  /* 0x009896800000895d */ /* 0x002fea0003900000 */
[----:B------:R-:W1:Y:S02]  /*117d0*/  @!P0 SYNCS.PHASECHK.TRANS64 P0, [R22+URZ+0x16820], R3 ;  /* 0x01682003160085a7 */ /* 0x000e64000800007f */
[----:B-1----:R-:W-:Y:S05]  /*117e0*/  @!P0 BRA `(.L_x_2429) ;  /* 0xfffffffc00f08947 */ /* 0x002fea000383ffff */
[----:B------:R-:W-:Y:S05]  /*117f0*/  BRA `(.L_x_2528) ;  /* 0xffffffb800847947 */ /* 0x000fea000383ffff */
.L_x_2434:
[----:B0-----:R0:W1:Y:S02]  /*11800*/  SYNCS.PHASECHK.TRANS64.TRYWAIT P0, [R5+URZ+0x16840], R2 ;  /* 0x01684002050075a7 */ /* 0x001064000800017f */
[----:B-1----:R-:W-:Y:S05]  /*11810*/  @!P0 NANOSLEEP.SYNCS 0x989680 ;  /* 0x009896800000895d */ /* 0x002fea0003900000 */
[----:B------:R-:W1:Y:S02]  /*11820*/  @!P0 SYNCS.PHASECHK.TRANS64 P0, [R5+URZ+0x16840], R2 ;  /* 0x01684002050085a7 */ /* 0x000e64000800007f */
[----:B-1----:R-:W-:Y:S05]  /*11830*/  @!P0 BRA `(.L_x_2434) ;  /* 0xfffffffc00f08947 */ /* 0x002fea000383ffff */
[----:B------:R-:W-:Y:S05]  /*11840*/  BRA `(.L_x_2529) ;  /* 0xffffffbc00547947 */ /* 0x000fea000383ffff */
.L_x_2435:
        /* <DEDUP_REMOVED lines=8> */
.L_x_2531:
[----:B------:R-:W-:Y:S05]  /*118d0*/  BSYNC B1 ;  /* 0x0000000000017941 */ /* 0x000fea0003800000 */
.L_x_2530:
        /* <DEDUP_REMOVED lines=9> */
.L_x_2532:
[----:B------:R-:W-:Y:S02]  /*11970*/  IMAD R8, R8, 0x2, R22 ;  /* 0x0000000208087824 */ /* 0x000fe400078e0216 */
[----:B------:R-:W-:Y:S02]  /*11980*/  IMAD.MOV.U32 R13, RZ, RZ, R10 ;  /* 0x000000ffff0d7224 */ /* 0x000fe400078e000a */
[----:B------:R-:W-:Y:S02]  /*11990*/  IMAD.MOV.U32 R12, RZ, RZ, 0x1 ;  /* 0x00000001ff0c7424 */ /* 0x000fe400078e00ff */
[----:B------:R-:W-:-:S07]  /*119a0*/  IMAD.MOV.U32 R2, RZ, RZ, R14 ;  /* 0x000000ffff027224 */ /* 0x000fce00078e000e */
[----:B------:R-:W-:Y:S05]  /*119b0*/  WARPSYNC.COLLECTIVE R15, `(.L_x_2533) ;  /* 0x000000000f087348 */ /* 0x000fea0003c00000 */
[----:B------:R0:W1:Y:S02]  /*119c0*/  SHFL.IDX P6, R14, R13, R12, R11 ;  /* 0x0000000c0d0e7389 */ /* 0x00006400000c000b */
[----:B01----:R-:W-:Y:S01]  /*119d0*/  ENDCOLLECTIVE ;  /* 0x000000000000791b */ /* 0x003fe20003800000 */
.L_x_2533:
        /* <DEDUP_REMOVED lines=11> */
.L_x_2534:
[----:B------:R-:W-:Y:S02]  /*11a90*/  IMAD.MOV.U32 R13, RZ, RZ, R10 ;  /* 0x000000ffff0d7224 */ /* 0x000fe400078e000a */
[----:B------:R-:W-:Y:S02]  /*11aa0*/  IMAD.MOV.U32 R12, RZ, RZ, 0x2 ;  /* 0x00000002ff0c7424 */ /* 0x000fe400078e00ff */
[----:B------:R-:W-:-:S07]  /*11ab0*/  IMAD.MOV.U32 R2, RZ, RZ, R14 ;  /* 0x000000ffff027224 */ /* 0x000fce00078e000e */
[----:B------:R-:W-:Y:S05]  /*11ac0*/  WARPSYNC.COLLECTIVE R15, `(.L_x_2535) ;  /* 0x000000000f087348 */ /* 0x000fea0003c00000 */
[----:B------:R0:W1:Y:S02]  /*11ad0*/  SHFL.IDX P6, R14, R13, R12, R11 ;  /* 0x0000000c0d0e7389 */ /* 0x00006400000c000b */
[----:B01----:R-:W-:Y:S01]  /*11ae0*/  ENDCOLLECTIVE ;  /* 0x000000000000791b */ /* 0x003fe20003800000 */
.L_x_2535:
        /* <DEDUP_REMOVED lines=11> */
.L_x_2536:
[----:B------:R-:W-:Y:S02]  /*11ba0*/  IMAD.MOV.U32 R13, RZ, RZ, R10 ;  /* 0x000000ffff0d7224 */ /* 0x000fe400078e000a */
[----:B------:R-:W-:Y:S02]  /*11bb0*/  IMAD.MOV.U32 R12, RZ, RZ, 0x3 ;  /* 0x00000003ff0c7424 */ /* 0x000fe400078e00ff */
[----:B------:R-:W-:-:S07]  /*11bc0*/  IMAD.MOV.U32 R2, RZ, RZ, R14 ;  /* 0x000000ffff027224 */ /* 0x000fce00078e000e */
[----:B------:R-:W-:Y:S05]  /*11bd0*/  WARPSYNC.COLLECTIVE R15, `(.L_x_2537) ;  /* 0x000000000f087348 */ /* 0x000fea0003c00000 */
[----:B------:R0:W1:Y:S02]  /*11be0*/  SHFL.IDX P6, R14, R13, R12, R11 ;  /* 0x0000000c0d0e7389 */ /* 0x00006400000c000b */
[----:B01----:R-:W-:Y:S01]  /*11bf0*/  ENDCOLLECTIVE ;  /* 0x000000000000791b */ /* 0x003fe20003800000 */
.L_x_2537:
        /* <DEDUP_REMOVED lines=11> */
.L_x_2538:
[----:B------:R-:W-:Y:S01]  /*11cb0*/  MOV R13, R10 ;  /* 0x0000000a000d7202 */ /* 0x000fe20000000f00 */
[----:B------:R-:W-:Y:S02]  /*11cc0*/  IMAD.MOV.U32 R12, RZ, RZ, 0x4 ;  /* 0x00000004ff0c7424 */ /* 0x000fe400078e00ff */
[----:B------:R-:W-:-:S07]  /*11cd0*/  IMAD.MOV.U32 R2, RZ, RZ, R14 ;  /* 0x000000ffff027224 */ /* 0x000fce00078e000e */
[----:B------:R-:W-:Y:S05]  /*11ce0*/  WARPSYNC.COLLECTIVE R15, `(.L_x_2539) ;  /* 0x000000000f087348 */ /* 0x000fea0003c00000 */
[----:B------:R0:W1:Y:S02]  /*11cf0*/  SHFL.IDX P6, R14, R13, R12, R11 ;  /* 0x0000000c0d0e7389 */ /* 0x00006400000c000b */
[----:B01----:R-:W-:Y:S01]  /*11d00*/  ENDCOLLECTIVE ;  /* 0x000000000000791b */ /* 0x003fe20003800000 */
.L_x_2539:
        /* <DEDUP_REMOVED lines=11> */
.L_x_2540:
[----:B------:R-:W-:Y:S02]  /*11dc0*/  IMAD.MOV.U32 R13, RZ, RZ, R10 ;  /* 0x000000ffff0d7224 */ /* 0x000fe400078e000a */
[----:B------:R-:W-:Y:S02]  /*11dd0*/  IMAD.MOV.U32 R12, RZ, RZ, 0x5 ;  /* 0x00000005ff0c7424 */ /* 0x000fe400078e00ff */
[----:B------:R-:W-:-:S07]  /*11de0*/  IMAD.MOV.U32 R2, RZ, RZ, R14 ;  /* 0x000000ffff027224 */ /* 0x000fce00078e000e */
[----:B------:R-:W-:Y:S05]  /*11df0*/  WARPSYNC.COLLECTIVE R15, `(.L_x_2541) ;  /* 0x000000000f087348 */ /* 0x000fea0003c00000 */
[----:B------:R0:W1:Y:S02]  /*11e00*/  SHFL.IDX P6, R14, R13, R12, R11 ;  /* 0x0000000c0d0e7389 */ /* 0x00006400000c000b */
[----:B01----:R-:W-:Y:S01]  /*11e10*/  ENDCOLLECTIVE ;  /* 0x000000000000791b */ /* 0x003fe20003800000 */
.L_x_2541:
        /* <DEDUP_REMOVED lines=11> */
.L_x_2542:
[----:B------:R-:W-:Y:S02]  /*11ed0*/  IMAD.MOV.U32 R13, RZ, RZ, R10 ;  /* 0x000000ffff0d7224 */ /* 0x000fe400078e000a */
[----:B------:R-:W-:Y:S02]  /*11ee0*/  IMAD.MOV.U32 R12, RZ, RZ, 0x6 ;  /* 0x00000006ff0c7424 */ /* 0x000fe400078e00ff */
[----:B------:R-:W-:-:S07]  /*11ef0*/  IMAD.MOV.U32 R2, RZ, RZ, R14 ;  /* 0x000000ffff027224 */ /* 0x000fce00078e000e */
[----:B------:R-:W-:Y:S05]  /*11f00*/  WARPSYNC.COLLECTIVE R15, `(.L_x_2543) ;  /* 0x000000000f087348 */ /* 0x000fea0003c00000 */
[----:B------:R0:W1:Y:S02]  /*11f10*/  SHFL.IDX P6, R14, R13, R12, R11 ;  /* 0x0000000c0d0e7389 */ /* 0x00006400000c000b */
[----:B01----:R-:W-:Y:S01]  /*11f20*/  ENDCOLLECTIVE ;  /* 0x000000000000791b */ /* 0x003fe20003800000 */
.L_x_2543:
        /* <DEDUP_REMOVED lines=11> */
.L_x_2544:
[----:B------:R-:W-:Y:S02]  /*11fe0*/  IMAD.MOV.U32 R13, RZ, RZ, R10 ;  /* 0x000000ffff0d7224 */ /* 0x000fe400078e000a */
[----:B------:R-:W-:Y:S02]  /*11ff0*/  IMAD.MOV.U32 R12, RZ, RZ, 0x7 ;  /* 0x00000007ff0c7424 */ /* 0x000fe400078e00ff */
[----:B------:R-:W-:-:S07]  /*12000*/  IMAD.MOV.U32 R2, RZ, RZ, R14 ;  /* 0x000000ffff027224 */ /* 0x000fce00078e000e */
[----:B------:R-:W-:Y:S05]  /*12010*/  WARPSYNC.COLLECTIVE R15, `(.L_x_2545) ;  /* 0x000000000f087348 */ /* 0x000fea0003c00000 */
[----:B------:R0:W1:Y:S02]  /*12020*/  SHFL.IDX P6, R14, R13, R12, R11 ;  /* 0x0000000c0d0e7389 */ /* 0x00006400000c000b */
[----:B01----:R-:W-:Y:S01]  /*12030*/  ENDCOLLECTIVE ;  /* 0x000000000000791b */ /* 0x003fe20003800000 */
.L_x_2545:
        /* <DEDUP_REMOVED lines=11> */
.L_x_2546:
[----:B------:R-:W-:Y:S01]  /*120f0*/  IMAD.MOV.U32 R2, RZ, RZ, R14 ;  /* 0x000000ffff027224 */ /* 0x000fe200078e000e */
[----:B------:R-:W-:Y:S06]  /*12100*/  BRA `(.L_x_2547) ;  /* 0xffffffb800447947 */ /* 0x000fec000383ffff */
.L_x_2440:
[----:B-1----:R1:W2:Y:S02]  /*12110*/  SYNCS.PHASECHK.TRANS64.TRYWAIT P0, [R5+URZ+0x16860], R2 ;  /* 0x01686002050075a7 */ /* 0x0022a4000800017f */
[----:B--2---:R-:W-:Y:S05]  /*12120*/  @!P0 NANOSLEEP.SYNCS 0x989680 ;  /* 0x009896800000895d */ /* 0x004fea0003900000 */
[----:B------:R-:W2:Y:S02]  /*12130*/  @!P0 SYNCS.PHASECHK.TRANS64 P0, [R5+URZ+0x16860], R2 ;  /* 0x01686002050085a7 */ /* 0x000ea4000800007f */
[----:B--2---:R-:W-:Y:S05]  /*12140*/  @!P0 BRA `(.L_x_2440) ;  /* 0xfffffffc00f08947 */ /* 0x004fea000383ffff */
[----:B------:R-:W-:Y:S05]  /*12150*/  BRA `(.L_x_2548) ;  /* 0xffffffb8009c7947 */ /* 0x000fea000383ffff */
.L_x_2441:
        /* <DEDUP_REMOVED lines=8> */
.L_x_2550:
[----:B------:R-:W-:Y:S05]  /*121e0*/  BSYNC B1 ;  /* 0x0000000000017941 */ /* 0x000fea0003800000 */
.L_x_2549:
[----:B------:R-:W-:Y:S01]  /*121f0*/  IMAD.MOV.U32 R13, RZ, RZ, R23 ;  /* 0x000000ffff0d7224 */ /* 0x000fe200078e0017 */
[----:B------:R-:W-:Y:S01]  /*12200*/  MOV R11, 0x181f ;  /* 0x0000181f000b7802 */ /* 0x000fe20000000f00 */
[----:B------:R-:W-:Y:S01]  /*12210*/  IMAD.MOV.U32 R12, RZ, RZ, RZ ;  /* 0x000000ffff0c7224 */ /* 0x000fe200078e00ff */
[----:B------:R-:W-:Y:S01]  /*12220*/  ISETP.LT.OR P2, PT, R8, 0x1, P1 ;  /* 0x000000010800780c */ /* 0x000fe20000f41670 */
[----:B------:R-:W-:Y:S02]  /*12230*/  IMAD.MOV.U32 R15, RZ, RZ, -0x1 ;  /* 0xffffffffff0f7424 */ /* 0x000fe400078e00ff */
[----:B------:R-:W-:Y:S02]  /*12240*/  IMAD.MOV.U32 R3, RZ, RZ, R14 ;  /* 0x000000ffff037224 */ /* 0x000fe400078e000e */
[----:B------:R-:W-:-:S08]  /*12250*/  IMAD R6, R6, 0x2, R22 ;  /* 0x0000000206067824 */ /* 0x000fd000078e0216 */
[----:B------:R-:W-:Y:S05]  /*12260*/  WARPSYNC.COLLECTIVE R15, `(.L_x_2551) ;  /* 0x000000000f087348 */ /* 0x000fea0003c00000 */
[----:B------:R0:W1:Y:S02]  /*12270*/  SHFL.IDX P6, R14, R13, R12, R11 ;  /* 0x0000000c0d0e7389 */ /* 0x00006400000c000b */
[----:B01----:R-:W-:Y:S01]  /*12280*/  ENDCOLLECTIVE ;  /* 0x000000000000791b */ /* 0x003fe20003800000 */
.L_x_2551:
[----:B------:R-:W-:Y:S02]  /*12290*/  IMAD.MOV.U32 R13, RZ, RZ, R24 ;  /* 0x000000ffff0d7224 */ /* 0x000fe400078e0018 */
[----:B------:R-:W-:Y:S02]  /*122a0*/  IMAD.MOV.U32 R12, RZ, RZ, 0x1 ;  /* 0x00000001ff0c7424 */ /* 0x000fe400078e00ff */
[----:B------:R-:W-:-:S07]  /*122b0*/  IMAD.MOV.U32 R2, RZ, RZ, R14 ;  /* 0x000000ffff027224 */ /* 0x000fce00078e000e */
[----:B------:R-:W-:Y:S05]  /*122c0*/  WARPSYNC.COLLECTIVE R15, `(.L_x_2552) ;  /* 0x000000000f087348 */ /* 0x000fea0003c00000 */
[----:B------:R0:W1:Y:S02]  /*122d0*/  SHFL.IDX P6, R14, R13, R12, R11 ;  /* 0x0000000c0d0e7389 */ /* 0x00006400000c000b */
[----:B01----:R-:W-:Y:S01]  /*122e0*/  ENDCOLLECTIVE ;  /* 0x000000000000791b */ /* 0x003fe20003800000 */
.L_x_2552:
        /* <DEDUP_REMOVED lines=12> */
.L_x_2553:
[----:B------:R-:W-:Y:S02]  /*123b0*/  IMAD.MOV.U32 R13, RZ, RZ, R24 ;  /* 0x000000ffff0d7224 */ /* 0x000fe400078e0018 */
[----:B------:R-:W-:Y:S02]  /*123c0*/  IMAD.MOV.U32 R12, RZ, RZ, 0x2 ;  /* 0x00000002ff0c7424 */ /* 0x000fe400078e00ff */
[----:B------:R-:W-:-:S07]  /*123d0*/  IMAD.MOV.U32 R2, RZ, RZ, R14 ;  /* 0x000000ffff027224 */ /* 0x000fce00078e000e */
[----:B------:R-:W-:Y:S05]  /*123e0*/  WARPSYNC.COLLECTIVE R15, `(.L_x_2554) ;  /* 0x000000000f087348 */ /* 0x000fea0003c00000 */
[----:B------:R0:W1:Y:S02]  /*123f0*/  SHFL.IDX P6, R14, R13, R12, R11 ;  /* 0x0000000c0d0e7389 */ /* 0x00006400000c000b */
[----:B01----:R-:W-:Y:S01]  /*12400*/  ENDCOLLECTIVE ;  /* 0x000000000000791b */ /* 0x003fe20003800000 */
.L_x_2554:
        /* <DEDUP_REMOVED lines=12> */
.L_x_2555:
[----:B------:R-:W-:Y:S02]  /*124d0*/  IMAD.MOV.U32 R13, RZ, RZ, R24 ;  /* 0x000000ffff0d7224 */ /* 0x000fe400078e0018 */
[----:B------:R-:W-:Y:S01]  /*124e0*/  IMAD.MOV.U32 R12, RZ, RZ, 0x3 ;  /* 0x00000003ff0c7424 */ /* 0x000fe200078e00ff */
[----:B------:R-:W-:-:S07]  /*124f0*/  MOV R2, R14 ;  /* 0x0000000e00027202 */ /* 0x000fce0000000f00 */
[----:B------:R-:W-:Y:S05]  /*12500*/  WARPSYNC.COLLECTIVE R15, `(.L_x_2556) ;  /* 0x000000000f087348 */ /* 0x000fea0003c00000 */
[----:B------:R0:W1:Y:S02]  /*12510*/  SHFL.IDX P6, R14, R13, R12, R11 ;  /* 0x0000000c0d0e7389 */ /* 0x00006400000c000b */
[----:B01----:R-:W-:Y:S01]  /*12520*/  ENDCOLLECTIVE ;  /* 0x000000000000791b */ /* 0x003fe20003800000 */
.L_x_2556:
        /* <DEDUP_REMOVED lines=12> */
.L_x_2557:
[----:B------:R-:W-:Y:S02]  /*125f0*/  IMAD.MOV.U32 R13, RZ, RZ, R24 ;  /* 0x000000ffff0d7224 */ /* 0x000fe400078e0018 */
[----:B------:R-:W-:Y:S02]  /*12600*/  IMAD.MOV.U32 R12, RZ, RZ, 0x4 ;  /* 0x00000004ff0c7424 */ /* 0x000fe400078e00ff */
[----:B------:R-:W-:-:S07]  /*12610*/  IMAD.MOV.U32 R2, RZ, RZ, R14 ;  /* 0x000000ffff027224 */ /* 0x000fce00078e000e */
[----:B------:R-:W-:Y:S05]  /*12620*/  WARPSYNC.COLLECTIVE R15, `(.L_x_2558) ;  /* 0x000000000f087348 */ /* 0x000fea0003c00000 */
[----:B------:R0:W1:Y:S02]  /*12630*/  SHFL.IDX P6, R14, R13, R12, R11 ;  /* 0x0000000c0d0e7389 */ /* 0x00006400000c000b */
[----:B01----:R-:W-:Y:S01]  /*12640*/  ENDCOLLECTIVE ;  /* 0x000000000000791b */ /* 0x003fe20003800000 */
.L_x_2558:
        /* <DEDUP_REMOVED lines=12> */
.L_x_2559:
[----:B------:R-:W-:Y:S01]  /*12710*/  IMAD.MOV.U32 R13, RZ, RZ, R24 ;  /* 0x000000ffff0d7224 */ /* 0x000fe200078e0018 */
[----:B------:R-:W-:Y:S01]  /*12720*/  MOV R12, 0x5 ;  /* 0x00000005000c7802 */ /* 0x000fe20000000f00 */
[----:B------:R-:W-:-:S07]  /*12730*/  IMAD.MOV.U32 R2, RZ, RZ, R14 ;  /* 0x000000ffff027224 */ /* 0x000fce00078e000e */
[----:B------:R-:W-:Y:S05]  /*12740*/  WARPSYNC.COLLECTIVE R15, `(.L_x_2560) ;  /* 0x000000000f087348 */ /* 0x000fea0003c00000 */
[----:B------:R0:W1:Y:S02]  /*12750*/  SHFL.IDX P6, R14, R13, R12, R11 ;  /* 0x0000000c0d0e7389 */ /* 0x00006400000c000b */
[----:B01----:R-:W-:Y:S01]  /*12760*/  ENDCOLLECTIVE ;  /* 0x000000000000791b */ /* 0x003fe20003800000 */
.L_x_2560:
        /* <DEDUP_REMOVED lines=12> */
.L_x_2561:
[----:B------:R-:W-:Y:S02]  /*12830*/  IMAD.MOV.U32 R13, RZ, RZ, R24 ;  /* 0x000000ffff0d7224 */ /* 0x000fe400078e0018 */
[----:B------:R-:W-:Y:S02]  /*12840*/  IMAD.MOV.U32 R12, RZ, RZ, 0x6 ;  /* 0x00000006ff0c7424 */ /* 0x000fe400078e00ff */
[----:B------:R-:W-:-:S07]  /*12850*/  IMAD.MOV.U32 R2, RZ, RZ, R14 ;  /* 0x000000ffff027224 */ /* 0x000fce00078e000e */
[----:B------:R-:W-:Y:S05]  /*12860*/  WARPSYNC.COLLECTIVE R15, `(.L_x_2562) ;  /* 0x000000000f087348 */ /* 0x000fea0003c00000 */
[----:B------:R0:W1:Y:S02]  /*12870*/  SHFL.IDX P6, R14, R13, R12, R11 ;  /* 0x0000000c0d0e7389 */ /* 0x00006400000c000b */
[----:B01----:R-:W-:Y:S01]  /*12880*/  ENDCOLLECTIVE ;  /* 0x000000000000791b */ /* 0x003fe20003800000 */
.L_x_2562:
        /* <DEDUP_REMOVED lines=12> */
.L_x_2563:
[----:B------:R-:W-:Y:S02]  /*12950*/  IMAD.MOV.U32 R13, RZ, RZ, R24 ;  /* 0x000000ffff0d7224 */ /* 0x000fe400078e0018 */
[----:B------:R-:W-:Y:S02]  /*12960*/  IMAD.MOV.U32 R12, RZ, RZ, 0x7 ;  /* 0x00000007ff0c7424 */ /* 0x000fe400078e00ff */
[----:B------:R-:W-:-:S07]  /*12970*/  IMAD.MOV.U32 R2, RZ, RZ, R14 ;  /* 0x000000ffff027224 */ /* 0x000fce00078e000e */
[----:B------:R-:W-:Y:S05]  /*12980*/  WARPSYNC.COLLECTIVE R15, `(.L_x_2564) ;  /* 0x000000000f087348 */ /* 0x000fea0003c00000 */
[----:B------:R0:W1:Y:S02]  /*12990*/  SHFL.IDX P6, R14, R13, R12, R11 ;  /* 0x0000000c0d0e7389 */ /* 0x00006400000c000b */
[----:B01----:R-:W-:Y:S01]  /*129a0*/  ENDCOLLECTIVE ;  /* 0x000000000000791b */ /* 0x003fe20003800000 */
.L_x_2564:
        /* <DEDUP_REMOVED lines=11> */
.L_x_2565:
[----:B------:R-:W-:Y:S01]  /*12a60*/  MOV R2, R14 ;  /* 0x0000000e00027202 */ /* 0x000fe20000000f00 */
[----:B------:R-:W-:Y:S06]  /*12a70*/  BRA `(.L_x_2566) ;  /* 0xffffffb400487947 */ /* 0x000fec000383ffff */
.L_x_2449:
[----:B0-----:R0:W1:Y:S02]  /*12a80*/  SYNCS.PHASECHK.TRANS64.TRYWAIT P0, [R0+URZ+0x16860], R3 ;  /* 0x01686003000075a7 */ /* 0x001064000800017f */
[----:B-1----:R-:W-:Y:S05]  /*12a90*/  @!P0 NANOSLEEP.SYNCS 0x989680 ;  /* 0x009896800000895d */ /* 0x002fea0003900000 */
[----:B------:R-:W1:Y:S02]  /*12aa0*/  @!P0 SYNCS.PHASECHK.TRANS64 P0, [R0+URZ+0x16860], R3 ;  /* 0x01686003000085a7 */ /* 0x000e64000800007f */
[----:B-1----:R-:W-:Y:S05]  /*12ab0*/  @!P0 BRA `(.L_x_2449) ;  /* 0xfffffffc00f08947 */ /* 0x002fea000383ffff */
[----:B------:R-:W-:Y:S05]  /*12ac0*/  BRA `(.L_x_2567) ;  /* 0xffffffb800647947 */ /* 0x000fea000383ffff */
.L_x_2450:
        /* <DEDUP_REMOVED lines=8> */
.L_x_2569:
[----:B------:R-:W-:Y:S05]  /*12b50*/  BSYNC B0 ;  /* 0x0000000000007941 */ /* 0x000fea0003800000 */
.L_x_2568:
        /* <DEDUP_REMOVED lines=10> */
.L_x_2570:
[----:B------:R-:W-:Y:S02]  /*12c00*/  IMAD R4, R4, 0x2, R22 ;  /* 0x0000000204047824 */ /* 0x000fe400078e0216 */
[----:B------:R-:W-:Y:S02]  /*12c10*/  IMAD.MOV.U32 R13, RZ, RZ, R24 ;  /* 0x000000ffff0d7224 */ /* 0x000fe400078e0018 */
[----:B------:R-:W-:Y:S01]  /*12c20*/  IMAD.MOV.U32 R12, RZ, RZ, 0x1 ;  /* 0x00000001ff0c7424 */ /* 0x000fe200078e00ff */
[----:B------:R-:W-:-:S13]  /*12c30*/  IADD3 R2, P1, R14, R5, RZ ;  /* 0x000000050e027210 */ /* 0x000fda0007f3e0ff */
[----:B------:R-:W-:Y:S05]  /*12c40*/  WARPSYNC.COLLECTIVE R15, `(.L_x_2571) ;  /* 0x000000000f087348 */ /* 0x000fea0003c00000 */
[----:B------:R0:W1:Y:S02]  /*12c50*/  SHFL.IDX P6, R14, R13, R12, R11 ;  /* 0x0000000c0d0e7389 */ /* 0x00006400000c000b */
[----:B01----:R-:W-:Y:S01]  /*12c60*/  ENDCOLLECTIVE ;  /* 0x000000000000791b */ /* 0x003fe20003800000 */
.L_x_2571:
        /* <DEDUP_REMOVED lines=11> */
.L_x_2572:
[----:B------:R-:W-:Y:S02]  /*12d20*/  IMAD.MOV.U32 R13, RZ, RZ, R24 ;  /* 0x000000ffff0d7224 */ /* 0x000fe400078e0018 */
[----:B------:R-:W-:Y:S02]  /*12d30*/  IMAD.MOV.U32 R12, RZ, RZ, 0x2 ;  /* 0x00000002ff0c7424 */ /* 0x000fe400078e00ff */
[----:B------:R-:W-:-:S07]  /*12d40*/  IMAD.MOV.U32 R9, RZ, RZ, R14 ;  /* 0x000000ffff097224 */ /* 0x000fce00078e000e */
[----:B------:R-:W-:Y:S05]  /*12d50*/  WARPSYNC.COLLECTIVE R15, `(.L_x_2573) ;  /* 0x000000000f087348 */ /* 0x000fea0003c00000 */
[----:B------:R0:W1:Y:S02]  /*12d60*/  SHFL.IDX P6, R14, R13, R12, R11 ;  /* 0x0000000c0d0e7389 */ /* 0x00006400000c000b */
[----:B01----:R-:W-:Y:S01]  /*12d70*/  ENDCOLLECTIVE ;  /* 0x000000000000791b */ /* 0x003fe20003800000 */
.L_x_2573:
        /* <DEDUP_REMOVED lines=12> */
.L_x_2574:
[----:B------:R-:W-:Y:S02]  /*12e40*/  IMAD.MOV.U32 R13, RZ, RZ, R24 ;  /* 0x000000ffff0d7224 */ /* 0x000fe400078e0018 */
[----:B------:R-:W-:Y:S02]  /*12e50*/  IMAD.MOV.U32 R12, RZ, RZ, 0x3 ;  /* 0x00000003ff0c7424 */ /* 0x000fe400078e00ff */
[----:B------:R-:W-:-:S07]  /*12e60*/  IMAD.MOV.U32 R10, RZ, RZ, R14 ;  /* 0x000000ffff0a7224 */ /* 0x000fce00078e000e */
[----:B------:R-:W-:Y:S05]  /*12e70*/  WARPSYNC.COLLECTIVE R15, `(.L_x_2575) ;  /* 0x000000000f087348 */ /* 0x000fea0003c00000 */
[----:B------:R0:W1:Y:S02]  /*12e80*/  SHFL.IDX P6, R14, R13, R12, R11 ;  /* 0x0000000c0d0e7389 */ /* 0x00006400000c000b */
[----:B01----:R-:W-:Y:S01]  /*12e90*/  ENDCOLLECTIVE ;  /* 0x000000000000791b */ /* 0x003fe20003800000 */
.L_x_2575:
        /* <DEDUP_REMOVED lines=12> */
.L_x_2576:
[----:B------:R-:W-:Y:S02]  /*12f60*/  IMAD.MOV.U32 R13, RZ, RZ, R24 ;  /* 0x000000ffff0d7224 */ /* 0x000fe400078e0018 */
[----:B------:R-:W-:Y:S02]  /*12f70*/  IMAD.MOV.U32 R12, RZ, RZ, 0x4 ;  /* 0x00000004ff0c7424 */ /* 0x000fe400078e00ff */
[----:B------:R-:W-:-:S07]  /*12f80*/  IMAD.MOV.U32 R9, RZ, RZ, R14 ;  /* 0x000000ffff097224 */ /* 0x000fce00078e000e */
[----:B------:R-:W-:Y:S05]  /*12f90*/  WARPSYNC.COLLECTIVE R15, `(.L_x_2577) ;  /* 0x000000000f087348 */ /* 0x000fea0003c00000 */
[----:B------:R0:W1:Y:S02]  /*12fa0*/  SHFL.IDX P6, R14, R13, R12, R11 ;  /* 0x0000000c0d0e7389 */ /* 0x00006400000c000b */
[----:B01----:R-:W-:Y:S01]  /*12fb0*/  ENDCOLLECTIVE ;  /* 0x000000000000791b */ /* 0x003fe20003800000 */
.L_x_2577:
        /* <DEDUP_REMOVED lines=12> */
.L_x_2578:
[----:B------:R-:W-:Y:S02]  /*13080*/  IMAD.MOV.U32 R13, RZ, RZ, R24 ;  /* 0x000000ffff0d7224 */ /* 0x000fe400078e0018 */
[----:B------:R-:W-:Y:S02]  /*13090*/  IMAD.MOV.U32 R12, RZ, RZ, 0x5 ;  /* 0x00000005ff0c7424 */ /* 0x000fe400078e00ff */
[----:B------:R-:W-:-:S07]  /*130a0*/  IMAD.MOV.U32 R10, RZ, RZ, R14 ;  /* 0x000000ffff0a7224 */ /* 0x000fce00078e000e */
[----:B------:R-:W-:Y:S05]  /*130b0*/  WARPSYNC.COLLECTIVE R15, `(.L_x_2579) ;  /* 0x000000000f087348 */ /* 0x000fea0003c00000 */
[----:B------:R0:W1:Y:S02]  /*130c0*/  SHFL.IDX P6, R14, R13, R12, R11 ;  /* 0x0000000c0d0e7389 */ /* 0x00006400000c000b */
[----:B01----:R-:W-:Y:S01]  /*130d0*/  ENDCOLLECTIVE ;  /* 0x000000000000791b */ /* 0x003fe20003800000 */
.L_x_2579:
        /* <DEDUP_REMOVED lines=12> */
.L_x_2580:
[----:B------:R-:W-:Y:S02]  /*131a0*/  IMAD.MOV.U32 R13, RZ, RZ, R24 ;  /* 0x000000ffff0d7224 */ /* 0x000fe400078e0018 */
[----:B------:R-:W-:Y:S02]  /*131b0*/  IMAD.MOV.U32 R12, RZ, RZ, 0x6 ;  /* 0x00000006ff0c7424 */ /* 0x000fe400078e00ff */
[----:B------:R-:W-:-:S07]  /*131c0*/  IMAD.MOV.U32 R9, RZ, RZ, R14 ;  /* 0x000000ffff097224 */ /* 0x000fce00078e000e */
[----:B------:R-:W-:Y:S05]  /*131d0*/  WARPSYNC.COLLECTIVE R15, `(.L_x_2581) ;  /* 0x000000000f087348 */ /* 0x000fea0003c00000 */
[----:B------:R0:W1:Y:S02]  /*131e0*/  SHFL.IDX P6, R14, R13, R12, R11 ;  /* 0x0000000c0d0e7389 */ /* 0x00006400000c000b */
[----:B01----:R-:W-:Y:S01]  /*131f0*/  ENDCOLLECTIVE ;  /* 0x000000000000791b */ /* 0x003fe20003800000 */
.L_x_2581:
        /* <DEDUP_REMOVED lines=8> */
[----:B------:R-:W-:-:S11]  /*13280*/  MOV R8, R14 ;  /* 0x0000000e00087202 */ /* 0x000fd60000000f00 */
[----:B0-----:R-:W-:Y:S05]  /*13290*/  WARPSYNC.COLLECTIVE R15, `(.L_x_2582) ;  /* 0x000000000f087348 */ /* 0x001fea0003c00000 */
[----:B------:R1:W2:Y:S02]  /*132a0*/  SHFL.IDX P6, R14, R13, R12, R11 ;  /* 0x0000000c0d0e7389 */ /* 0x0002a400000c000b */
[----:B012---:R-:W-:Y:S01]  /*132b0*/  ENDCOLLECTIVE ;  /* 0x000000000000791b */ /* 0x007fe20003800000 */
.L_x_2582:
[----:B------:R-:W-:Y:S02]  /*132c0*/  IMAD.MOV.U32 R13, RZ, RZ, R24 ;  /* 0x000000ffff0d7224 */ /* 0x000fe400078e0018 */
[----:B------:R-:W-:Y:S01]  /*132d0*/  IMAD.MOV.U32 R12, RZ, RZ, 0x7 ;  /* 0x00000007ff0c7424 */ /* 0x000fe200078e00ff */
[----:B------:R-:W-:-:S13]  /*132e0*/  IADD3 R2, P1, R14, R5, RZ ;  /* 0x000000050e027210 */ /* 0x000fda0007f3e0ff */
[----:B------:R-:W-:Y:S05]  /*132f0*/  WARPSYNC.COLLECTIVE R15, `(.L_x_2583) ;  /* 0x000000000f087348 */ /* 0x000fea0003c00000 */
[----:B------:R0:W1:Y:S02]  /*13300*/  SHFL.IDX P6, R14, R13, R12, R11 ;  /* 0x0000000c0d0e7389 */ /* 0x00006400000c000b */
[----:B01----:R-:W-:Y:S01]  /*13310*/  ENDCOLLECTIVE ;  /* 0x000000000000791b */ /* 0x003fe20003800000 */
.L_x_2583:
        /* <DEDUP_REMOVED lines=10> */
.L_x_2584:
[----:B------:R-:W-:Y:S05]  /*133c0*/  BRA `(.L_x_2585) ;  /* 0xffffffb400187947 */ /* 0x000fea000383ffff */
.L_x_2455:
        /* <DEDUP_REMOVED lines=8> */
.L_x_2587:
[----:B------:R-:W-:Y:S05]  /*13450*/  BSYNC B0 ;  /* 0x0000000000007941 */ /* 0x000fea0003800000 */
.L_x_2586:
[----:B------:R-:W-:Y:S01]  /*13460*/  IMAD.MOV.U32 R13, RZ, RZ, R16 ;  /* 0x000000ffff0d7224 */ /* 0x000fe200078e0010 */
[----:B------:R-:W-:Y:S01]  /*13470*/  MOV R15, 0xffffffff ;  /* 0xffffffff000f7802 */ /* 0x000fe20000000f00 */
[----:B------:R-:W-:Y:S02]  /*13480*/  IMAD.MOV.U32 R12, RZ, RZ, 0x1 ;  /* 0x00000001ff0c7424 */ /* 0x000fe400078e00ff */
[----:B------:R-:W-:Y:S02]  /*13490*/  IMAD.MOV.U32 R11, RZ, RZ, 0x1f ;  /* 0x0000001fff0b7424 */ /* 0x000fe400078e00ff */
[----:B------:R-:W-:Y:S02]  /*134a0*/  IMAD.IADD R7, R19, 0x1, R8 ;  /* 0x0000000113077824 */ /* 0x000fe400078e0208 */
[----:B------:R-:W-:-:S07]  /*134b0*/  IMAD.MOV.U32 R0, RZ, RZ, R14 ;  /* 0x000000ffff007224 */ /* 0x000fce00078e000e */
[----:B------:R-:W-:Y:S05]  /*134c0*/  WARPSYNC.COLLECTIVE R15, `(.L_x_2588) ;  /* 0x000000000f087348 */ /* 0x000fea0003c00000 */
[----:B------:R0:W1:Y:S02]  /*134d0*/  SHFL.IDX P6, R14, R13, R12, R11 ;  /* 0x0000000c0d0e7389 */ /* 0x00006400000c000b */
[----:B01----:R-:W-:Y:S01]  /*134e0*/  ENDCOLLECTIVE ;  /* 0x000000000000791b */ /* 0x003fe20003800000 */
.L_x_2588:
        /* <DEDUP_REMOVED lines=18> */
.L_x_2589:
[----:B------:R-:W-:Y:S01]  /*13610*/  IMAD.MOV.U32 R12, RZ, RZ, 0x2 ;  /* 0x00000002ff0c7424 */ /* 0x000fe200078e00ff */
[----:B------:R-:W-:-:S05]  /*13620*/  SEL R4, R14, RZ, P1 ;  /* 0x000000ff0e047207 */ /* 0x000fca0000800000 */
[----:B------:R-:W-:-:S04]  /*13630*/  IMAD.IADD R4, R17, 0x1, R4 ;  /* 0x0000000111047824 */ /* 0x000fc800078e0204 */
[----:B------:R-:W-:-:S07]  /*13640*/  IMAD.MOV.U32 R13, RZ, RZ, R4 ;  /* 0x000000ffff0d7224 */ /* 0x000fce00078e0004 */
[----:B------:R-:W-:Y:S05]  /*13650*/  WARPSYNC.COLLECTIVE R15, `(.L_x_2590) ;  /* 0x000000000f087348 */ /* 0x000fea0003c00000 */
[----:B------:R0:W1:Y:S02]  /*13660*/  SHFL.UP P6, R14, R13, R12, R11 ;  /* 0x0400000c0d0e7389 */ /* 0x00006400000c000b */
[----:B01----:R-:W-:Y:S01]  /*13670*/  ENDCOLLECTIVE ;  /* 0x000000000000791b */ /* 0x003fe20003800000 */
.L_x_2590:
[----:B------:R-:W-:Y:S01]  /*13680*/  IMAD.MOV.U32 R12, RZ, RZ, 0x4 ;  /* 0x00000004ff0c7424 */ /* 0x000fe200078e00ff */
[----:B------:R-:W-:-:S05]  /*13690*/  SEL R3, R14, RZ, P2 ;  /* 0x000000ff0e037207 */ /* 0x000fca0001000000 */
[----:B------:R-:W-:-:S04]  /*136a0*/  IMAD.IADD R6, R4, 0x1, R3 ;  /* 0x0000000104067824 */ /* 0x000fc800078e0203 */
[----:B------:R-:W-:-:S07]  /*136b0*/  IMAD.MOV.U32 R13, RZ, RZ, R6 ;  /* 0x000000ffff0d7224 */ /* 0x000fce00078e0006 */
[----:B------:R-:W-:Y:S05]  /*136c0*/  WARPSYNC.COLLECTIVE R15, `(.L_x_2591) ;  /* 0x000000000f087348 */ /* 0x000fea0003c00000 */
[----:B------:R0:W1:Y:S02]  /*136d0*/  SHFL.UP P6, R14, R13, R12, R11 ;  /* 0x0400000c0d0e7389 */ /* 0x00006400000c000b */
[----:B01----:R-:W-:Y:S01]  /*136e0*/  ENDCOLLECTIVE ;  /* 0x000000000000791b */ /* 0x003fe20003800000 */
.L_x_2591:
[----:B------:R-:W-:Y:S02]  /*136f0*/  MOV R12, 0x8 ;  /* 0x00000008000c7802 */ /* 0x000fe40000000f00 */
[----:B------:R-:W-:-:S05]  /*13700*/  SEL R3, R14, RZ, P3 ;  /* 0x000000ff0e037207 */ /* 0x000fca0001800000 */
[----:B------:R-:W-:-:S04]  /*13710*/  IMAD.IADD R2, R6, 0x1, R3 ;  /* 0x0000000106027824 */ /* 0x000fc800078e0203 */
[----:B------:R-:W-:-:S07]  /*13720*/  IMAD.MOV.U32 R13, RZ, RZ, R2 ;  /* 0x000000ffff0d7224 */ /* 0x000fce00078e0002 */
[----:B------:R-:W-:Y:S05]  /*13730*/  WARPSYNC.COLLECTIVE R15, `(.L_x_2592) ;  /* 0x000000000f087348 */ /* 0x000fea0003c00000 */
[----:B------:R0:W1:Y:S02]  /*13740*/  SHFL.UP P6, R14, R13, R12, R11 ;  /* 0x0400000c0d0e7389 */ /* 0x00006400000c000b */
[----:B01----:R-:W-:Y:S01]  /*13750*/  ENDCOLLECTIVE ;  /* 0x000000000000791b */ /* 0x003fe20003800000 */
.L_x_2592:
[----:B------:R-:W-:Y:S01]  /*13760*/  IMAD.MOV.U32 R12, RZ, RZ, 0x10 ;  /* 0x00000010ff0c7424 */ /* 0x000fe200078e00ff */
[----:B------:R-:W-:-:S05]  /*13770*/  SEL R3, R14, RZ, P4 ;  /* 0x000000ff0e037207 */ /* 0x000fca0002000000 */
[----:B------:R-:W-:-:S04]  /*13780*/  IMAD.IADD R3, R2, 0x1, R3 ;  /* 0x0000000102037824 */ /* 0x000fc800078e0203 */
[----:B------:R-:W-:-:S07]  /*13790*/  IMAD.MOV.U32 R13, RZ, RZ, R3 ;  /* 0x000000ffff0d7224 */ /* 0x000fce00078e0003 */
[----:B------:R-:W-:Y:S05]  /*137a0*/  WARPSYNC.COLLECTIVE R15, `(.L_x_2593) ;  /* 0x000000000f087348 */ /* 0x000fea0003c00000 */
[----:B------:R0:W1:Y:S02]  /*137b0*/  SHFL.UP P6, R14, R13, R12, R11 ;  /* 0x0400000c0d0e7389 */ /* 0x00006400000c000b */
[----:B01----:R-:W-:Y:S01]  /*137c0*/  ENDCOLLECTIVE ;  /* 0x000000000000791b */ /* 0x003fe20003800000 */
.L_x_2593:
        /* <DEDUP_REMOVED lines=8> */
.L_x_2594:
[----:B------:R-:W-:Y:S05]  /*13850*/  BRA `(.L_x_2595) ;  /* 0xffffffb400207947 */ /* 0x000fea000383ffff */
.L_x_2460:
[----:B------:R-:W-:Y:S01]  /*13860*/  BSSY B0, `(.L_x_2596) ;  /* 0x0000008000007945 */ /* 0x000fe20003800000 */
[----:B-----5:R-:W-:Y:S02]  /*13870*/  IMAD.MOV.U32 R13, RZ, RZ, R17 ;  /* 0x000000ffff0d7224 */ /* 0x020fe400078e0011 */
[----:B------:R-:W-:Y:S02]  /*13880*/  IMAD.MOV.U32 R12, RZ, RZ, 0x1 ;  /* 0x00000001ff0c7424 */ /* 0x000fe400078e00ff */
[----:B------:R-:W-:Y:S02]  /*13890*/  IMAD.MOV.U32 R11, RZ, RZ, RZ ;  /* 0x000000ffff0b7224 */ /* 0x000fe400078e00ff */
[----:B------:R-:W-:-:S07]  /*138a0*/  IMAD.MOV.U32 R15, RZ, RZ, -0x1 ;  /* 0xffffffffff0f7424 */ /* 0x000fce00078e00ff */
[----:B0-----:R-:W-:Y:S05]  /*138b0*/  WARPSYNC.COLLECTIVE R15, `(.L_x_2597) ;  /* 0x000000000f087348 */ /* 0x001fea0003c00000 */
[----:B------:R1:W2:Y:S02]  /*138c0*/  SHFL.UP P6, R14, R13, R12, R11 ;  /* 0x0400000c0d0e7389 */ /* 0x0002a400000c000b */
[----:B012---:R-:W-:Y:S01]  /*138d0*/  ENDCOLLECTIVE ;  /* 0x000000000000791b */ /* 0x007fe20003800000 */
.L_x_2597:
[----:B------:R-:W-:Y:S05]  /*138e0*/  BSYNC B0 ;  /* 0x0000000000007941 */ /* 0x000fea0003800000 */
.L_x_2596:
[----:B------:R-:W-:Y:S01]  /*138f0*/  SEL R14, R14, RZ, P1 ;  /* 0x000000ff0e0e7207 */ /* 0x000fe20000800000 */
[----:B------:R-:W-:Y:S01]  /*13900*/  IMAD.MOV.U32 R12, RZ, RZ, 0x2 ;  /* 0x00000002ff0c7424 */ /* 0x000fe200078e00ff */
[----:B------:R-:W-:Y:S01]  /*13910*/  MOV R15, 0xffffffff ;  /* 0xffffffff000f7802 */ /* 0x000fe20000000f00 */
[----:B------:R-:W-:Y:S02]  /*13920*/  IMAD.MOV.U32 R11, RZ, RZ, RZ ;  /* 0x000000ffff0b7224 */ /* 0x000fe400078e00ff */
[----:B------:R-:W-:-:S07]  /*13930*/  IMAD.IADD R13, R17, 0x1, R14 ;  /* 0x00000001110d7824 */ /* 0x000fce00078e020e */
[----:B------:R-:W-:Y:S05]  /*13940*/  WARPSYNC.COLLECTIVE R15, `(.L_x_2598) ;  /* 0x000000000f087348 */ /* 0x000fea0003c00000 */
[----:B------:R0:W1:Y:S02]  /*13950*/  SHFL.UP P6, R14, R13, R12, R11 ;  /* 0x0400000c0d0e7389 */ /* 0x00006400000c000b */
[----:B01----:R-:W-:Y:S01]  /*13960*/  ENDCOLLECTIVE ;  /* 0x000000000000791b */ /* 0x003fe20003800000 */
.L_x_2598:
[----:B------:R-:W-:Y:S01]  /*13970*/  IMAD.MOV.U32 R12, RZ, RZ, 0x4 ;  /* 0x00000004ff0c7424 */ /* 0x000fe200078e00ff */
[----:B------:R-:W-:-:S05]  /*13980*/  SEL R2, R14, RZ, P2 ;  /* 0x000000ff0e027207 */ /* 0x000fca0001000000 */
[----:B------:R-:W-:-:S04]  /*13990*/  IMAD.IADD R2, R13, 0x1, R2 ;  /* 0x000000010d027824 */ /* 0x000fc800078e0202 */
[----:B------:R-:W-:-:S07]  /*139a0*/  IMAD.MOV.U32 R13, RZ, RZ, R2 ;  /* 0x000000ffff0d7224 */ /* 0x000fce00078e0002 */
[----:B------:R-:W-:Y:S05]  /*139b0*/  WARPSYNC.COLLECTIVE R15, `(.L_x_2599) ;  /* 0x000000000f087348 */ /* 0x000fea0003c00000 */
[----:B------:R0:W1:Y:S02]  /*139c0*/  SHFL.UP P6, R14, R13, R12, R11 ;  /* 0x0400000c0d0e7389 */ /* 0x00006400000c000b */
[----:B01----:R-:W-:Y:S01]  /*139d0*/  ENDCOLLECTIVE ;  /* 0x000000000000791b */ /* 0x003fe20003800000 */
.L_x_2599:
[----:B------:R-:W-:Y:S01]  /*139e0*/  IMAD.MOV.U32 R12, RZ, RZ, 0x8 ;  /* 0x00000008ff0c7424 */ /* 0x000fe200078e00ff */
[----:B------:R-:W-:-:S05]  /*139f0*/  SEL R3, R14, RZ, P3 ;  /* 0x000000ff0e037207 */ /* 0x000fca0001800000 */
[----:B------:R-:W-:-:S04]  /*13a00*/  IMAD.IADD R3, R2, 0x1, R3 ;  /* 0x0000000102037824 */ /* 0x000fc800078e0203 */
[----:B------:R-:W-:-:S07]  /*13a10*/  IMAD.MOV.U32 R13, RZ, RZ, R3 ;  /* 0x000000ffff0d7224 */ /* 0x000fce00078e0003 */
[----:B------:R-:W-:Y:S05]  /*13a20*/  WARPSYNC.COLLECTIVE R15, `(.L_x_2600) ;  /* 0x000000000f087348 */ /* 0x000fea0003c00000 */
[----:B------:R0:W1:Y:S02]  /*13a30*/  SHFL.UP P6, R14, R13, R12, R11 ;  /* 0x0400000c0d0e7389 */ /* 0x00006400000c000b */
[----:B01----:R-:W-:Y:S01]  /*13a40*/  ENDCOLLECTIVE ;  /* 0x000000000000791b */ /* 0x003fe20003800000 */
.L_x_2600:
[----:B------:R-:W-:Y:S01]  /*13a50*/  IMAD.MOV.U32 R12, RZ, RZ, 0x10 ;  /* 0x00000010ff0c7424 */ /* 0x000fe200078e00ff */
[----:B------:R-:W-:-:S05]  /*13a60*/  SEL R4, R14, RZ, P4 ;  /* 0x000000ff0e047207 */ /* 0x000fca0002000000 */
[----:B------:R-:W-:-:S04]  /*13a70*/  IMAD.IADD R4, R3, 0x1, R4 ;  /* 0x0000000103047824 */ /* 0x000fc800078e0204 */
[----:B------:R-:W-:-:S07]  /*13a80*/  IMAD.MOV.U32 R13, RZ, RZ, R4 ;  /* 0x000000ffff0d7224 */ /* 0x000fce00078e0004 */
[----:B------:R-:W-:Y:S05]  /*13a90*/  WARPSYNC.COLLECTIVE R15, `(.L_x_2601) ;  /* 0x000000000f087348 */ /* 0x000fea0003c00000 */
[----:B------:R0:W1:Y:S02]  /*13aa0*/  SHFL.UP P6, R14, R13, R12, R11 ;  /* 0x0400000c0d0e7389 */ /* 0x00006400000c000b */
[----:B01----:R-:W-:Y:S01]  /*13ab0*/  ENDCOLLECTIVE ;  /* 0x000000000000791b */ /* 0x003fe20003800000 */
.L_x_2601:
        /* <DEDUP_REMOVED lines=8> */
.L_x_2602:
[----:B------:R-:W-:Y:S05]  /*13b40*/  BRA `(.L_x_2603) ;  /* 0xffffffb400007947 */ /* 0x000fea000383ffff */
.L_x_2462:
[----:B------:R-:W-:Y:S01]  /*13b50*/  BSSY B0, `(.L_x_2604) ;  /* 0x0000006000007945 */ /* 0x000fe20003800000 */
[----:B------:R-:W-:Y:S01]  /*13b60*/  PLOP3.LUT P6, PT, P6, PT, PT, 0x8, 0x0 ;  /* 0x000000000000781c */ /* 0x000fe200037ce170 */
[----:B------:R-:W-:-:S12]  /*13b70*/  IMAD.MOV.U32 R15, RZ, RZ, -0x1 ;  /* 0xffffffffff0f7424 */ /* 0x000fd800078e00ff */
[----:B0-----:R-:W-:Y:S05]  /*13b80*/  WARPSYNC.COLLECTIVE R15, `(.L_x_2605) ;  /* 0x000000000f087348 */ /* 0x001fea0003c00000 */
[----:B------:R-:W-:Y:S01]  /*13b90*/  VOTE.ANY R14, PT, P6 ;  /* 0x00000000000e7806 */ /* 0x000fe200030e0100 */
[----:B0-----:R-:W-:Y:S06]  /*13ba0*/  ENDCOLLECTIVE ;  /* 0x000000000000791b */ /* 0x001fec0003800000 */
.L_x_2605:
[----:B------:R-:W-:Y:S05]  /*13bb0*/  BSYNC B0 ;  /* 0x0000000000007941 */ /* 0x000fea0003800000 */
.L_x_2604:
[----:B------:R-:W-:Y:S01]  /*13bc0*/  MOV R2, R14 ;  /* 0x0000000e00027202 */ /* 0x000fe20000000f00 */
[----:B------:R-:W-:Y:S02]  /*13bd0*/  IMAD.MOV.U32 R13, RZ, RZ, R17 ;  /* 0x000000ffff0d7224 */ /* 0x000fe400078e0011 */
[----:B------:R-:W-:Y:S01]  /*13be0*/  IMAD.MOV.U32 R11, RZ, RZ, 0x1f ;  /* 0x0000001fff0b7424 */ /* 0x000fe200078e00ff */
[----:B------:R-:W0:Y:S01]  /*13bf0*/  POPC R6, R2 ;  /* 0x0000000200067309 */ /* 0x000e220000000000 */
[----:B------:R-:W-:Y:S02]  /*13c00*/  IMAD.MOV.U32 R15, RZ, RZ, -0x1 ;  /* 0xffffffffff0f7424 */ /* 0x000fe400078e00ff */
[----:B0-----:R-:W-:-:S07]  /*13c10*/  IMAD.MOV.U32 R12, RZ, RZ, R6 ;  /* 0x000000ffff0c7224 */ /* 0x001fce00078e0006 */
[----:B------:R-:W-:Y:S05]  /*13c20*/  WARPSYNC.COLLECTIVE R15, `(.L_x_2606) ;  /* 0x000000000f087348 */ /* 0x000fea0003c00000 */
[----:B------:R0:W1:Y:S02]  /*13c30*/  SHFL.IDX P6, R14, R13, R12, R11 ;  /* 0x0000000c0d0e7389 */ /* 0x00006400000c000b */
[----:B01----:R-:W-:Y:S01]  /*13c40*/  ENDCOLLECTIVE ;  /* 0x000000000000791b */ /* 0x003fe20003800000 */
.L_x_2606:
[----:B------:R-:W-:Y:S01]  /*13c50*/  IMAD.MOV.U32 R17, RZ, RZ, R14 ;  /* 0x000000ffff117224 */ /* 0x000fe200078e000e */
[----:B------:R-:W-:Y:S06]  /*13c60*/  BRA `(.L_x_2607) ;  /* 0xffffffb000f07947 */ /* 0x000fec000383ffff */
.L_x_2464:
[----:B------:R-:W-:Y:S01]  /*13c70*/  BSSY B0, `(.L_x_2608) ;  /* 0x0000007000007945 */ /* 0x000fe20003800000 */
[----:B------:R-:W-:Y:S02]  /*13c80*/  IMAD.MOV.U32 R13, RZ, RZ, R3 ;  /* 0x000000ffff0d7224 */ /* 0x000fe400078e0003 */
[----:B------:R-:W-:Y:S02]  /*13c90*/  IMAD.MOV.U32 R11, RZ, RZ, 0x1f ;  /* 0x0000001fff0b7424 */ /* 0x000fe400078e00ff */
[----:B------:R-:W-:-:S07]  /*13ca0*/  IMAD.MOV.U32 R15, RZ, RZ, -0x1 ;  /* 0xffffffffff0f7424 */ /* 0x000fce00078e00ff */
[----:B012---:R-:W-:Y:S05]  /*13cb0*/  WARPSYNC.COLLECTIVE R15, `(.L_x_2609) ;  /* 0x000000000f087348 */ /* 0x007fea0003c00000 */
[----:B------:R3:W4:Y:S02]  /*13cc0*/  SHFL.IDX P6, R14, R13, R12, R11 ;  /* 0x0000000c0d0e7389 */ /* 0x00072400000c000b */
[----:B01234-:R-:W-:Y:S01]  /*13cd0*/  ENDCOLLECTIVE ;  /* 0x000000000000791b */ /* 0x01ffe20003800000 */
.L_x_2609:
[----:B------:R-:W-:Y:S05]  /*13ce0*/  BSYNC B0 ;  /* 0x0000000000007941 */ /* 0x000fea0003800000 */
.L_x_2608:
[----:B------:R-:W-:Y:S05]  /*13cf0*/  BRA `(.L_x_2463) ;  /* 0xffffffb000e87947 */ /* 0x000fea000383ffff */
.L_x_2468:
[----:B0-----:R0:W1:Y:S02]  /*13d00*/  SYNCS.PHASECHK.TRANS64.TRYWAIT P0, [R5+URZ+0x16820], R0 ;  /* 0x01682000050075a7 */ /* 0x001064000800017f */
[----:B-1----:R-:W-:Y:S05]  /*13d10*/  @!P0 NANOSLEEP.SYNCS 0x989680 ;  /* 0x009896800000895d */ /* 0x002fea0003900000 */
[----:B------:R-:W1:Y:S02]  /*13d20*/  @!P0 SYNCS.PHASECHK.TRANS64 P0, [R5+URZ+0x16820], R0 ;  /* 0x01682000050085a7 */ /* 0x000e64000800007f */
[----:B-1----:R-:W-:Y:S05]  /*13d30*/  @!P0 BRA `(.L_x_2468) ;  /* 0xfffffffc00f08947 */ /* 0x002fea000383ffff */
[----:B------:R-:W-:Y:S05]  /*13d40*/  BRA `(.L_x_2610) ;  /* 0xffffffb800607947 */ /* 0x000fea000383ffff */
.L_x_2469:
        /* <DEDUP_REMOVED lines=11> */
.L_x_2612:
[----:B------:R-:W-:Y:S05]  /*13e00*/  BSYNC B0 ;  /* 0x0000000000007941 */ /* 0x000fea0003800000 */
.L_x_2611:
[----:B------:R-:W-:Y:S05]  /*13e10*/  BRA `(.L_x_2613) ;  /* 0xffffffb800487947 */ /* 0x000fea000383ffff */
.L_x_2472:
[----:B------:R-:W-:Y:S01]  /*13e20*/  BSSY B1, `(.L_x_2614) ;  /* 0x0000006000017945 */ /* 0x000fe20003800000 */
[----:B------:R-:W-:-:S07]  /*13e30*/  IMAD.MOV.U32 R15, RZ, RZ, -0x1 ;  /* 0xffffffffff0f7424 */ /* 0x000fce00078e00ff */
[----:B0-2---:R-:W-:Y:S05]  /*13e40*/  WARPSYNC.COLLECTIVE R15, `(.L_x_2615) ;  /* 0x000000000f0c7348 */ /* 0x005fea0003c00000 */
[----:B------:R-:W-:Y:S02]  /*13e50*/  ELECT P6, UR62, PT ;  /* 0x00000000003e782f */ /* 0x000fe400038c0000 */
[----:B------:R-:W-:Y:S01]  /*13e60*/  MOV R14, UR62 ;  /* 0x0000003e000e7c02 */ /* 0x000fe20008000f00 */
[----:B0-2---:R-:W-:Y:S10]  /*13e70*/  ENDCOLLECTIVE ;  /* 0x000000000000791b */ /* 0x005ff40003800000 */
.L_x_2615:
[----:B------:R-:W-:Y:S05]  /*13e80*/  BSYNC B1 ;  /* 0x0000000000017941 */ /* 0x000fea0003800000 */
.L_x_2614:
[----:B------:R-:W-:Y:S05]  /*13e90*/  BRA `(.L_x_2616) ;  /* 0xffffffb800407947 */ /* 0x000fea000383ffff */
.L_x_2474:
[----:B0-----:R0:W1:Y:S02]  /*13ea0*/  SYNCS.PHASECHK.TRANS64.TRYWAIT P1, [R3+URZ+0x16840], R2 ;  /* 0x01684002030075a7 */ /* 0x001064000802017f */
[----:B-1----:R-:W-:Y:S05]  /*13eb0*/  @!P1 NANOSLEEP.SYNCS 0x989680 ;  /* 0x009896800000995d */ /* 0x002fea0003900000 */
[----:B------:R-:W1:Y:S02]  /*13ec0*/  @!P1 SYNCS.PHASECHK.TRANS64 P1, [R3+URZ+0x16840], R2 ;  /* 0x01684002030095a7 */ /* 0x000e64000802007f */
[----:B-1----:R-:W-:Y:S05]  /*13ed0*/  @!P1 BRA `(.L_x_2474) ;  /* 0xfffffffc00f09947 */ /* 0x002fea000383ffff */
[----:B------:R-:W-:Y:S05]  /*13ee0*/  BRA `(.L_x_2617) ;  /* 0xffffffb800607947 */ /* 0x000fea000383ffff */
.L_x_2476:
[----:B-1----:R1:W3:Y:S02]  /*13ef0*/  SYNCS.PHASECHK.TRANS64.TRYWAIT P1, [R25+URZ+0x16840], R0 ;  /* 0x01684000190075a7 */ /* 0x0022e4000802017f */
[----:B---3--:R-:W-:Y:S05]  /*13f00*/  @!P1 NANOSLEEP.SYNCS 0x989680 ;  /* 0x009896800000995d */ /* 0x008fea0003900000 */
[----:B------:R-:W3:Y:S02]  /*13f10*/  @!P1 SYNCS.PHASECHK.TRANS64 P1, [R25+URZ+0x16840], R0 ;  /* 0x01684000190095a7 */ /* 0x000ee4000802007f */
[----:B---3--:R-:W-:Y:S05]  /*13f20*/  @!P1 BRA `(.L_x_2476) ;  /* 0xfffffffc00f09947 */ /* 0x008fea000383ffff */
[----:B------:R-:W-:Y:S05]  /*13f30*/  BRA `(.L_x_2618) ;  /* 0xffffffb8006c7947 */ /* 0x000fea000383ffff */
.L_x_2478:
[----:B---3--:R3:W4:Y:S02]  /*13f40*/  SYNCS.PHASECHK.TRANS64.TRYWAIT P1, [R3+URZ+0x16860], R2 ;  /* 0x01686002030075a7 */ /* 0x008724000802017f */
[----:B----4-:R-:W-:Y:S05]  /*13f50*/  @!P1 NANOSLEEP.SYNCS 0x989680 ;  /* 0x009896800000995d */ /* 0x010fea0003900000 */
[----:B------:R-:W4:Y:S02]  /*13f60*/  @!P1 SYNCS.PHASECHK.TRANS64 P1, [R3+URZ+0x16860], R2 ;  /* 0x01686002030095a7 */ /* 0x000f24000802007f */
[----:B----4-:R-:W-:Y:S05]  /*13f70*/  @!P1 BRA `(.L_x_2478) ;  /* 0xfffffffc00f09947 */ /* 0x010fea000383ffff */
[----:B------:R-:W-:Y:S05]  /*13f80*/  BRA `(.L_x_2619) ;  /* 0xffffffb800687947 */ /* 0x000fea000383ffff */
.L_x_2620:
        /* <DEDUP_REMOVED lines=15> */
.L_x_3112:


//--------------------- .text._ZN7cutlass13device_kernelIN5flash11enable_sm90INS1_16FlashAttnFwdSm90INS1_25CollectiveMainloopFwdSm90ILi2EN4cute5tupleIJNS5_1CILi1EEES8_S8_EEENS6_IJNS7_ILi192EEENS7_ILi128EEENS7_ILi64EEEEEELi64ENS_10bfloat16_tEfNS_4arch4Sm90ELb1ELb0ELb0ELb1ELb1ELb1ELb0ELb1ELb1ELb1ELb0ELb0EEENS1_21CollectiveEpilogueFwdINS6_IJSA_SC_SB_EEES9_SE_SG_Li384ELb1ELb1ELb0ELb0EEENS1_36VarlenDynamicPersistentTileSchedulerILi192ELi128ELi384ELi128ELb0ELb1ELb1ELb1ELb1ELb1EEEEEEEEEvNT_6ParamsE --------------------------
	.section	.text._ZN7cutlass13device_kernelIN5flash11enable_sm90INS1_16FlashAttnFwdSm90INS1_25CollectiveMainloopFwdSm90ILi2EN4cute5tupleIJNS5_1CILi1EEES8_S8_EEENS6_IJNS7_ILi192EEENS7_ILi128EEENS7_ILi64EEEEEELi64ENS_10bfloat16_tEfNS_4arch4Sm90ELb1ELb0ELb0ELb1ELb1ELb1ELb0ELb1ELb1ELb1ELb0ELb0EEENS1_21CollectiveEpilogueFwdINS6_IJSA_SC_SB_EEES9_SE_SG_Li384ELb1ELb1ELb0ELb0EEENS1_36VarlenDynamicPersistentTileSchedulerILi192ELi128ELi384ELi128ELb0ELb1ELb1ELb1ELb1ELb1EEEEEEEEEvNT_6ParamsE,"ax",@progbits
	.align	128
.text._ZN7cutlass13device_kernelIN5flash11enable_sm90INS1_16FlashAttnFwdSm90INS1_25CollectiveMainloopFwdSm90ILi2EN4cute5tupleIJNS5_1CILi1EEES8_S8_EEENS6_IJNS7_ILi192EEENS7_ILi128EEENS7_ILi64EEEEEELi64ENS_10bfloat16_tEfNS_4arch4Sm90ELb1ELb0ELb0ELb1ELb1ELb1ELb0ELb1ELb1ELb1ELb0ELb0EEENS1_21CollectiveEpilogueFwdINS6_IJSA_SC_SB_EEES9_SE_SG_Li384ELb1ELb1ELb0ELb0EEENS1_36VarlenDynamicPersistentTileSchedulerILi192ELi128ELi384ELi128ELb0ELb1ELb1ELb1ELb1ELb1EEEEEEEEEvNT_6ParamsE:
        .type           _ZN7cutlass13device_kernelIN5flash11enable_sm90INS1_16FlashAttnFwdSm90INS1_25CollectiveMainloopFwdSm90ILi2EN4cute5tupleIJNS5_1CILi1EEES8_S8_EEENS6_IJNS7_ILi192EEENS7_ILi128EEENS7_ILi64EEEEEELi64ENS_10bfloat16_tEfNS_4arch4Sm90ELb1ELb0ELb0ELb1ELb1ELb1ELb0ELb1ELb1ELb1ELb0ELb0EEENS1_21CollectiveEpilogueFwdINS6_IJSA_SC_SB_EEES9_SE_SG_Li384ELb1ELb1ELb0ELb0EEENS1_36VarlenDynamicPersistentTileSchedulerILi192ELi128ELi384ELi128ELb0ELb1ELb1ELb1ELb1ELb1EEEEEEEEEvNT_6ParamsE,@function
        .size           _ZN7cutlass13device_kernelIN5flash11enable_sm90INS1_16FlashAttnFwdSm90INS1_25CollectiveMainloopFwdSm90ILi2EN4cute5tupleIJNS5_1CILi1EEES8_S8_EEENS6_IJNS7_ILi192EEENS7_ILi128EEENS7_ILi64EEEEEELi64ENS_10bfloat16_tEfNS_4arch4Sm90ELb1ELb0ELb0ELb1ELb1ELb1ELb0ELb1ELb1ELb1ELb0ELb0EEENS1_21CollectiveEpilogueFwdINS6_IJSA_SC_SB_EEES9_SE_SG_Li384ELb1ELb1ELb0ELb0EEENS1_36VarlenDynamicPersistentTileSchedulerILi192ELi128ELi384ELi128ELb0ELb1ELb1ELb1ELb1ELb1EEEEEEEEEvNT_6ParamsE,(.L_x_3113 - _ZN7cutlass13device_kernelIN5flash11enable_sm90INS1_16FlashAttnFwdSm90INS1_25CollectiveMainloopFwdSm90ILi2EN4cute5tupleIJNS5_1CILi1EEES8_S8_EEENS6_IJNS7_ILi192EEENS7_ILi128EEENS7_ILi64EEEEEELi64ENS_10bfloat16_tEfNS_4arch4Sm90ELb1ELb0ELb0ELb1ELb1ELb1ELb0ELb1ELb1ELb1ELb0ELb0EEENS1_21CollectiveEpilogueFwdINS6_IJSA_SC_SB_EEES9_SE_SG_Li384ELb1ELb1ELb0ELb0EEENS1_36VarlenDynamicPersistentTileSchedulerILi192ELi128ELi384ELi128ELb0ELb1ELb1ELb1ELb1ELb1EEEEEEEEEvNT_6ParamsE)
        .other          _ZN7cutlass13device_kernelIN5flash11enable_sm90INS1_16FlashAttnFwdSm90INS1_25CollectiveMainloopFwdSm90ILi2EN4cute5tupleIJNS5_1CILi1EEES8_S8_EEENS6_IJNS7_ILi192EEENS7_ILi128EEENS7_ILi64EEEEEELi64ENS_10bfloat16_tEfNS_4arch4Sm90ELb1ELb0ELb0ELb1ELb1ELb1ELb0ELb1ELb1ELb1ELb0ELb0EEENS1_21CollectiveEpilogueFwdINS6_IJSA_SC_SB_EEES9_SE_SG_Li384ELb1ELb1ELb0ELb0EEENS1_36VarlenDynamicPersistentTileSchedulerILi192ELi128ELi384ELi128ELb0ELb1ELb1ELb1ELb1ELb1EEEEEEEEEvNT_6ParamsE,@"STO_CUDA_ENTRY STV_DEFAULT"
_ZN7cutlass13device_kernelIN5flash11enable_sm90INS1_16FlashAttnFwdSm90INS1_25CollectiveMainloopFwdSm90ILi2EN4cute5tupleIJNS5_1CILi1EEES8_S8_EEENS6_IJNS7_ILi192EEENS7_ILi128EEENS7_ILi64EEEEEELi64ENS_10bfloat16_tEfNS_4arch4Sm90ELb1ELb0ELb0ELb1ELb1ELb1ELb0ELb1ELb1ELb1ELb0ELb0EEENS1_21CollectiveEpilogueFwdINS6_IJSA_SC_SB_EEES9_SE_SG_Li384ELb1ELb1ELb0ELb0EEENS1_36VarlenDynamicPersistentTileSchedulerILi192ELi128ELi384ELi128ELb0ELb1ELb1ELb1ELb1ELb1EEEEEEEEEvNT_6ParamsE:
[----:B------:R-:W0:Y:S02]  /*0000*/  LDC R1, c[0x0][0x28] ;  /* 0x00000a00ff017b82 */ /* 0x000e240000000800 */
[----:B0-----:R-:W-:Y:S01]  /*0010*/  VIADD R1, R1, 0xffffff88 ;  /* 0xffffff8801017836 */ /* 0x001fe20000000000 */
[----:B------:R-:W0:Y:S01]  /*0020*/  S2R R3, SR_TID.X ;  /* 0x0000000000037919 */ /* 0x000e220000002100 */
[----:B------:R-:W-:Y:S01]  /*0030*/  ELECT P0, URZ, PT ;  /* 0x00000000003f782f */ /* 0x000fe20003800000 */
[----:B------:R-:W-:Y:S01]  /*0040*/  BSSY B0, `(.L_x_2621) ;  /* 0x000000d000007945 */ /* 0x000fe20003800000 */
[----:B0-----:R-:W-:-:S05]  /*0050*/  SHF.R.U32.HI R0, RZ, 0x5, R3 ;  /* 0x00000005ff007819 */ /* 0x001fca0000011603 */
        /* <DEDUP_REMOVED lines=11> */
.L_x_2622:
[----:B------:R-:W-:Y:S05]  /*0110*/  BSYNC B0 ;  /* 0x0000000000007941 */ /* 0x000fea0003800000 */
.L_x_2621:
[----:B------:R-:W-:Y:S01]  /*0120*/  VOTEU.ANY UP0, P0 ;  /* 0x00000000003f7886 */ /* 0x000fe20000000100 */
[----:B------:R-:W0:Y:S01]  /*0130*/  SHFL.IDX PT, R2, R0, RZ, 0x1f ;  /* 0x00001fff00027589 */ /* 0x000e2200000e0000 */
[----:B------:R-:W-:Y:S01]  /*0140*/  UMOV UR4, 0x80 ;  /* 0x0000008000047882 */ /* 0x000fe20000000000 */
[----:B------:R-:W-:Y:S01]  /*0150*/  UMOV UR7, 0x180 ;  /* 0x0000018000077882 */ /* 0x000fe20000000000 */
[----:B------:R-:W-:Y:S01]  /*0160*/  SHF.R.U32.HI R3, RZ, 0x7, R3 ;  /* 0x00000007ff037819 */ /* 0x000fe20000011603 */
[----:B------:R-:W1:Y:S01]  /*0170*/  @UP0 S2UR UR8, SR_CgaCtaId ;  /* 0x00000000000809c3 */ /* 0x000e620000008800 */
[----:B------:R-:W-:Y:S01]  /*0180*/  @UP0 UMOV UR6, 0x400 ;  /* 0x0000040000060882 */ /* 0x000fe20000000000 */
[----:B------:R-:W-:-:S04]  /*0190*/  @UP0 UIADD3 UR4, -UR4, 0x100000, URZ ;  /* 0x0010000004040890 */ /* 0x000fc8000fffe13f */
[----:B------:R-:W-:Y:S02]  /*01a0*/  @UP0 USHF.L.U32 UR5, UR4, 0xb, URZ ;  /* 0x0000000b04050899 */ /* 0x000fe4000800063f */
[----:B------:R-:W-:Y:S01]  /*01b0*/  @UP0 USHF.L.U32 UR4, UR4, 0x1, URZ ;  /* 0x0000000104040899 */ /* 0x000fe2000800063f */
[----:B------:R-:W-:Y:S01]  /*01c0*/  VOTEU.ANY UP1, P0 ;  /* 0x00000000003f7886 */ /* 0x000fe20000020100 */
[----:B0-----:R-:W-:Y:S02]  /*01d0*/  ISETP.NE.AND P1, PT, R2, RZ, PT ;  /* 0x000000ff0200720c */ /* 0x001fe40003f25270 */
[----:B------:R0:W2:Y:S01]  /*01e0*/  SHFL.IDX PT, R2, R3, RZ, 0x1f ;  /* 0x00001fff03027589 */ /* 0x0000a200000e0000 */
[----:B-1----:R-:W-:Y:S02]  /*01f0*/  @UP0 ULEA UR8, UR8, UR6, 0x18 ;  /* 0x0000000608080291 */ /* 0x002fe4000f8ec03f */
[----:B------:R-:W-:-:S04]  /*0200*/  @UP0 UIADD3 UR6, -UR7, 0x100000, URZ ;  /* 0x0010000007060890 */ /* 0x000fc8000fffe13f */
[----:B------:R-:W-:Y:S02]  /*0210*/  @UP0 USHF.L.U32 UR7, UR6, 0xb, URZ ;  /* 0x0000000b06070899 */ /* 0x000fe4000800063f */
[----:B------:R-:W-:Y:S01]  /*0220*/  @UP0 USHF.L.U32 UR6, UR6, 0x1, URZ ;  /* 0x0000000106060899 */ /* 0x000fe2000800063f */
[----:B------:R-:W-:Y:S01]  /*0230*/  VOTEU.ANY UP0, P0 ;  /* 0x00000000003f7886 */ /* 0x000fe20000000100 */
[----:B------:R-:W1:Y:S04]  /*0240*/  FENCE.VIEW.ASYNC.S ;  /* 0x00000000000073c6 */ /* 0x000e680000000000 */
[----:B-1----:R0:W1:Y:S06]  /*0250*/  @UP0 SYNCS.EXCH.64 URZ, [UR8+0x16800], UR4 ;  /* 0x01680004083f05b2 */ /* 0x00206c0008000100 */
[----:B------:R0:W3:Y:S02]  /*0260*/  @UP1 SYNCS.EXCH.64 URZ, [UR8+0x16820], UR6 ;  /* 0x01682006083f15b2 */ /* 0x0000e40008000100 */
[----:B0-----:R-:W-:Y:S05]  /*0270*/  @P1 BRA `(.L_x_2623) ;  /* 0x0000000000481947 */ /* 0x001fea0003800000 */
[----:B------:R-:W0:Y:S01]  /*0280*/  S2UR UR5, SR_CgaCtaId ;  /* 0x00000000000579c3 */ /* 0x000e220000008800 */
        /* <DEDUP_REMOVED lines=15> */
[----:B------:R0:W0:Y:S01]  /*0380*/  SYNCS.EXCH.64 URZ, [UR8+0x16848], UR6 ;  /* 0x01684806083f75b2 */ /* 0x0000220008000100 */
[----:B------:R-:W-:Y:S01]  /*0390*/  NOP ;  /* 0x0000000000007918 */ /* 0x000fe20000000000 */
.L_x_2623:
[----:B------:R-:W5:Y:S01]  /*03a0*/  SHFL.IDX PT, R3, R0, RZ, 0x1f ;  /* 0x00001fff00037589 */ /* 0x000f6200000e0000 */
[----:B------:R-:W-:Y:S01]  /*03b0*/  NOP ;  /* 0x0000000000007918 */ /* 0x000fe20000000000 */
[----:B-----5:R-:W-:-:S13]  /*03c0*/  ISETP.NE.AND P0, PT, R3, RZ, PT ;  /* 0x000000ff0300720c */ /* 0x020fda0003f05270 */
        /* <DEDUP_REMOVED lines=17> */
[----:B------:R0:W0:Y:S01]  /*04e0*/  SYNCS.EXCH.64 URZ, [UR8+0x16868], UR6 ;  /* 0x01686806083f75b2 */ /* 0x0000220008000100 */
[----:B------:R-:W-:Y:S01]  /*04f0*/  NOP ;  /* 0x0000000000007918 */ /* 0x000fe20000000000 */
.L_x_2624:
[----:B------:R-:W5:Y:S01]  /*0500*/  SHFL.IDX PT, R3, R0, RZ, 0x1f ;  /* 0x00001fff00037589 */ /* 0x000f6200000e0000 */
[----:B------:R-:W-:Y:S01]  /*0510*/  NOP ;  /* 0x0000000000007918 */ /* 0x000fe20000000000 */
[----:B-----5:R-:W-:-:S13]  /*0520*/  ISETP.NE.AND P0, PT, R3, RZ, PT ;  /* 0x000000ff0300720c */ /* 0x020fda0003f05270 */
        /* <DEDUP_REMOVED lines=13> */
[----:B------:R0:W0:Y:S01]  /*0600*/  SYNCS.EXCH.64 URZ, [UR6+0x16888], UR4 ;  /* 0x01688804063f75b2 */ /* 0x0000220008000100 */
[----:B------:R-:W-:Y:S01]  /*0610*/  NOP ;  /* 0x0000000000007918 */ /* 0x000fe20000000000 */
.L_x_2625:
        /* <DEDUP_REMOVED lines=22> */
.L_x_2626:
        /* <DEDUP_REMOVED lines=22> */
.L_x_2627:
[----:B--2---:R-:W-:Y:S01]  /*08e0*/  ISETP.NE.AND P0, PT, R2, RZ, PT ;  /* 0x000000ff0200720c */ /* 0x004fe20003f05270 */
[----:B------:R-:W-:Y:S01]  /*08f0*/  IMAD.MOV.U32 R2, RZ, RZ, 0x1 ;  /* 0x00000001ff027424 */ /* 0x000fe200078e00ff */
[----:B------:R-:W-:Y:S01]  /*0900*/  NOP ;  /* 0x0000000000007918 */ /* 0x000fe20000000000 */
[----:B------:R-:W-:Y:S01]  /*0910*/  ULDC.64 UR40, c[0x0][0x208] ;  /* 0x0000820000287ab9 */ /* 0x000fe20000000a00 */
[----:B------:R-:W-:Y:S02]  /*0920*/  BSSY B9, `(.L_x_2628) ;  /* 0x0001842000097945 */ /* 0x000fe40003800000 */
[----:B------:R-:W-:-:S05]  /*0930*/  SEL R2, R2, 0x2, !P0 ;  /* 0x0000000202027807 */ /* 0x000fca0004000000 */
[----:B------:R2:W-:Y:S01]  /*0940*/  STL [R1+0x30], R2 ;  /* 0x0000300201007387 */ /* 0x0005e20000100800 */
[----:B01-34-:R-:W-:Y:S06]  /*0950*/  BAR.SYNC.DEFER_BLOCKING 0x0 ;  /* 0x0000000000007b1d */ /* 0x01bfec0000010000 */
[----:B------:R-:W-:Y:S05]  /*0960*/  @!P0 BRA `(.L_x_2629) ;  /* 0x0000011400cc8947 */ /* 0x000fea0003800000 */
.L_x_2630:
[----:B------:R-:W-:-:S08]  /*0970*/  NOP ;  /* 0x0000000000007918 */ /* 0x000fd00000000000 */
[----:B------:R-:W0:Y:S02]  /*0980*/  USETMAXREG.TRY_ALLOC.CTAPOOL UP0, 0xa0 ;  /* 0x000000a0000079c8 */ /* 0x000e240008000600 */
[----:B0-----:R-:W-:-:S13]  /*0990*/  PLOP3.LUT P0, PT, PT, PT, UP0, 0x80, 0x0 ;  /* 0x000000000000781c */ /* 0x001fda0003f0f008 */
[----:B------:R-:W-:Y:S05]  /*09a0*/  @!P0 BRA `(.L_x_2630) ;  /* 0xfffffffc00f08947 */ /* 0x000fea000383ffff */
[----:B------:R-:W2:Y:S01]  /*09b0*/  S2R R0, SR_TID.X ;  /* 0x0000000000007919 */ /* 0x000ea20000002100 */
[----:B------:R-:W-:Y:S01]  /*09c0*/  LOP3.LUT R23, R23, 0xffffffef, RZ, 0xc0, !PT ;  /* 0xffffffef17177812 */ /* 0x000fe200078ec0ff */
[----:B------:R-:W-:Y:S01]  /*09d0*/  ULDC UR4, c[0x0][0xc3c] ;  /* 0x00030f0000047ab9 */ /* 0x000fe20000000800 */
[----:B--2---:R-:W-:Y:S02]  /*09e0*/  SHF.R.U32.HI R2, RZ, 0x7, R0 ;  /* 0x00000007ff027819 */ /* 0x004fe40000011600 */
[----:B------:R-:W0:Y:S01]  /*09f0*/  S2R R0, SR_CgaCtaId ;  /* 0x0000000000007919 */ /* 0x000e220000008800 */
[----:B------:R-:W-:Y:S06]  /*0a00*/  BAR.ARV 0x8, 0x200 ;  /* 0x0208000000007b1d */ /* 0x000fec0000002000 */
[----:B------:R-:W-:-:S02]  /*0a10*/  ISETP.NE.AND P0, PT, R2, 0x1, PT ;  /* 0x000000010200780c */ /* 0x000fc40003f05270 */
[----:B------:R-:W-:-:S11]  /*0a20*/  MOV R2, 0x400 ;  /* 0x0000040000027802 */ /* 0x000fd60000000f00 */
[----:B------:R-:W-:Y:S06]  /*0a30*/  @!P0 BAR.ARV 0x9, 0x100 ;  /* 0x0244000000008b1d */ /* 0x000fec0000002000 */
[----:B------:R-:W-:Y:S02]  /*0a40*/  @P0 LOP3.LUT R23, R23, 0x10, RZ, 0xfc, !PT ;  /* 0x0000001017170812 */ /* 0x000fe400078efcff */
[----:B------:R-:W-:Y:S01]  /*0a50*/  BAR.SYNC.DEFER_BLOCKING 0x5, 0x200 ;  /* 0x0148000000007b1d */ /* 0x000fe20000010000 */
[----:B0-----:R-:W-:-:S05]  /*0a60*/  LEA R2, R0, R2, 0x18 ;  /* 0x0000000200027211 */ /* 0x001fca00078ec0ff */
[----:B------:R-:W0:Y:S02]  /*0a70*/  LDS.128 R32, [R2+0x168d0] ;  /* 0x0168d00002207984 */ /* 0x000e240000000c00 */
[----:B------:R-:W-:Y:S06]  /*0a80*/  BAR.ARV 0x4, 0x200 ;  /* 0x0108000000007b1d */ /* 0x000fec0000002000 */
[----:B0-----:R-:W-:-:S13]  /*0a90*/  ISETP.GE.AND P0, PT, R35, UR4, PT ;  /* 0x0000000423007c0c */ /* 0x001fda000bf06270 */
[----:B------:R-:W-:Y:S05]  /*0aa0*/  @P0 BRA `(.L_x_2631) ;  /* 0x0000018000a40947 */ /* 0x000fea0003800000 */
[----:B------:R-:W2:Y:S01]  /*0ab0*/  LDL R13, [R1+0x30] ;  /* 0x00003000010d7983 */ /* 0x000ea20000100800 */
[----:B------:R-:W0:Y:S02]  /*0ac0*/  S2R R0, SR_TID.X ;  /* 0x0000000000007919 */ /* 0x000e240000002100 */
[----:B0-----:R-:W-:-:S05]  /*0ad0*/  VIADD R12, R0, 0xffffff80 ;  /* 0xffffff80000c7836 */ /* 0x001fca0000000000 */
[----:B------:R-:W-:-:S04]  /*0ae0*/  SHF.R.S32.HI R0, RZ, 0x1f, R12 ;  /* 0x0000001fff007819 */ /* 0x000fc8000001140c */
[----:B------:R-:W-:-:S04]  /*0af0*/  LEA.HI R3, R0, R12, RZ, 0x7 ;  /* 0x0000000c00037211 */ /* 0x000fc800078f38ff */
[----:B------:R-:W-:-:S05]  /*0b00*/  LOP3.LUT R4, R3, 0xffffff80, RZ, 0xc0, !PT ;  /* 0xffffff8003047812 */ /* 0x000fca00078ec0ff */
[----:B------:R-:W-:Y:S01]  /*0b10*/  IMAD.IADD R11, R12, 0x1, -R4 ;  /* 0x000000010c0b7824 */ /* 0x000fe200078e0a04 */
[----:B------:R-:W-:-:S04]  /*0b20*/  LEA.HI R4, R0, R12, RZ, 0x4 ;  /* 0x0000000c00047211 */ /* 0x000fc800078f20ff */
[----:B------:R-:W-:Y:S02]  /*0b30*/  SHF.R.S32.HI R6, RZ, 0x1f, R11 ;  /* 0x0000001fff067819 */ /* 0x000fe4000001140b */
[----:B------:R-:W-:Y:S02]  /*0b40*/  SHF.R.S32.HI R7, RZ, 0x4, R4 ;  /* 0x00000004ff077819 */ /* 0x000fe40000011404 */
[----:B------:R-:W-:Y:S02]  /*0b50*/  LEA.HI R8, R6, R11, RZ, 0x2 ;  /* 0x0000000b06087211 */ /* 0x000fe400078f10ff */
[----:B------:R-:W-:Y:S02]  /*0b60*/  SHF.R.S32.HI R14, RZ, 0x7, R3 ;  /* 0x00000007ff0e7819 */ /* 0x000fe40000011403 */
[----:B------:R-:W-:Y:S02]  /*0b70*/  LOP3.LUT R3, R4, 0x3fffff0, RZ, 0xc0, !PT ;  /* 0x03fffff004037812 */ /* 0x000fe400078ec0ff */
[----:B------:R-:W-:-:S02]  /*0b80*/  LEA.HI R5, R0, R12, RZ, 0x5 ;  /* 0x0000000c00057211 */ /* 0x000fc400078f28ff */
[----:B------:R-:W-:Y:S02]  /*0b90*/  LEA.HI R4, R4, R7, RZ, 0x1 ;  /* 0x0000000704047211 */ /* 0x000fe400078f08ff */
[--C-:B------:R-:W-:Y:S02]  /*0ba0*/  SHF.R.S32.HI R9, RZ, 0x2, R8.reuse ;  /* 0x00000002ff097819 */ /* 0x100fe40000011408 */
[----:B------:R-:W-:Y:S01]  /*0bb0*/  SHF.R.S32.HI R10, RZ, 0x1f, R8 ;  /* 0x0000001fff0a7819 */ /* 0x000fe20000011408 */
[----:B------:R-:W-:Y:S01]  /*0bc0*/  IMAD.IADD R3, R12, 0x1, -R3 ;  /* 0x000000010c037824 */ /* 0x000fe200078e0a03 */
[----:B------:R-:W-:Y:S02]  /*0bd0*/  SHF.R.S32.HI R15, RZ, 0x5, R5 ;  /* 0x00000005ff0f7819 */ /* 0x000fe40000011405 */
[----:B------:R-:W-:Y:S02]  /*0be0*/  LOP3.LUT R4, R4, 0x1ffffffe, RZ, 0xc0, !PT ;  /* 0x1ffffffe04047812 */ /* 0x000fe400078ec0ff */
[----:B------:R-:W-:Y:S01]  /*0bf0*/  LEA.HI R10, R10, R9, RZ, 0x3 ;  /* 0x000000090a0a7211 */ /* 0x000fe200078f18ff */
[----:B------:R-:W-:Y:S01]  /*0c00*/  IMAD.HI R5, R14, 0x55555556, RZ ;  /* 0x555555560e057827 */ /* 0x000fe200078e02ff */
[----:B------:R-:W-:-:S02]  /*0c10*/  LEA.HI R6, R6, R11, RZ, 0x5 ;  /* 0x0000000b06067211 */ /* 0x000fc400078f28ff */
[----:B------:R-:W-:Y:S01]  /*0c20*/  LOP3.LUT R10, R10, 0xfffffff8, RZ, 0xc0, !PT ;  /* 0xfffffff80a0a7812 */ /* 0x000fe200078ec0ff */
[----:B------:R-:W-:Y:S02]  /*0c30*/  IMAD.IADD R4, R7, 0x1, -R4 ;  /* 0x0000000107047824 */ /* 0x000fe400078e0a04 */
[----:B------:R-:W-:Y:S01]  /*0c40*/  IMAD R3, R15, 0x10, R3 ;  /* 0x000000100f037824 */ /* 0x000fe200078e0203 */
[----:B------:R-:W-:Y:S01]  /*0c50*/  LEA.HI R5, R5, R5, RZ, 0x1 ;  /* 0x0000000505057211 */ /* 0x000fe200078f08ff */
[----:B------:R-:W-:Y:S01]  /*0c60*/  IMAD.IADD R9, R9, 0x1, -R10 ;  /* 0x0000000109097824 */ /* 0x000fe200078e0a0a */
[----:B------:R-:W-:Y:S01]  /*0c70*/  SHF.R.S32.HI R6, RZ, 0x5, R6 ;  /* 0x00000005ff067819 */ /* 0x000fe20000011406 */
[----:B------:R-:W-:Y:S01]  /*0c80*/  IMAD R7, R3, 0x8, R4 ;  /* 0x0000000803077824 */ /* 0x000fe200078e0204 */
[----:B------:R-:W-:Y:S01]  /*0c90*/  LEA.HI R3, R0, R12, RZ, 0x2 ;  /* 0x0000000c00037211 */ /* 0x000fe200078f10ff */
[----:B------:R-:W-:Y:S02]  /*0ca0*/  IMAD R5, R5, -0x3, R14 ;  /* 0xfffffffd05057824 */ /* 0x000fe400078e020e */
[----:B------:R-:W-:Y:S01]  /*0cb0*/  IMAD R6, R6, 0x10, R9 ;  /* 0x0000001006067824 */ /* 0x000fe200078e0209 */
[----:B------:R-:W-:-:S02]  /*0cc0*/  SHF.R.S32.HI R154, RZ, 0x2, R3 ;  /* 0x00000002ff9a7819 */ /* 0x000fc40000011403 */
[----:B------:R-:W-:Y:S01]  /*0cd0*/  LEA.HI R0, R0, R12, RZ, 0x3 ;  /* 0x0000000c00007211 */ /* 0x000fe200078f18ff */
[----:B------:R-:W-:Y:S01]  /*0ce0*/  IMAD R10, R5, 0x40, R6 ;  /* 0x00000040050a7824 */ /* 0x000fe200078e0206 */
[----:B------:R-:W-:Y:S01]  /*0cf0*/  SHF.R.S32.HI R5, RZ, 0x1f, R3 ;  /* 0x0000001fff057819 */ /* 0x000fe20000011403 */
[----:B------:R-:W-:Y:S01]  /*0d00*/  VIADD R6, R154, 0x60 ;  /* 0x000000609a067836 */ /* 0x000fe20000000000 */
[----:B------:R-:W-:Y:S02]  /*0d10*/  LOP3.LUT R3, R3, 0xfffffffc, RZ, 0xc0, !PT ;  /* 0xfffffffc03037812 */ /* 0x000fe400078ec0ff */
[----:B------:R-:W-:Y:S02]  /*0d20*/  SHF.R.S32.HI R4, RZ, 0x3, R0 ;  /* 0x00000003ff047819 */ /* 0x000fe40000011400 */
[----:B------:R-:W-:Y:S02]  /*0d30*/  LEA.HI R5, R5, R154, RZ, 0x3 ;  /* 0x0000009a05057211 */ /* 0x000fe400078f18ff */
[----:B------:R-:W-:Y:S01]  /*0d40*/  SHF.R.S32.HI R4, RZ, 0x1f, R6 ;  /* 0x0000001fff047819 */ /* 0x000fe20000011406 */
[----:B------:R-:W-:Y:S01]  /*0d50*/  IMAD.IADD R9, R12, 0x1, -R3 ;  /* 0x000000010c097824 */ /* 0x000fe200078e0a03 */
[----:B------:R-:W-:Y:S01]  /*0d60*/  LOP3.LUT R0, R0, 0xfffffff8, RZ, 0xc0, !PT ;  /* 0xfffffff800007812 */ /* 0x000fe200078ec0ff */
[----:B------:R-:W-:Y:S01]  /*0d70*/  IMAD.SHL.U32 R3, R6, 0x40, RZ ;  /* 0x0000004006037824 */ /* 0x000fe200078e00ff */
[----:B------:R-:W-:-:S02]  /*0d80*/  LOP3.LUT R5, R5, 0xfffffff8, RZ, 0xc0, !PT ;  /* 0xfffffff805057812 */ /* 0x000fc400078ec0ff */
[----:B------:R-:W-:Y:S01]  /*0d90*/  LEA.HI R4, R4, R6, RZ, 0x3 ;  /* 0x0000000604047211 */ /* 0x000fe200078f18ff */
[----:B------:R-:W-:Y:S01]  /*0da0*/  IMAD.IADD R0, R12, 0x1, -R0 ;  /* 0x000000010c007824 */ /* 0x000fe200078e0a00 */
[----:B------:R-:W-:Y:S01]  /*0db0*/  IADD3 R5, R154, -R5, RZ ;  /* 0x800000059a057210 */ /* 0x000fe20007ffe0ff */
[C---:B------:R-:W-:Y:S01]  /*0dc0*/  IMAD.SHL.U32 R16, R9.reuse, 0x8, RZ ;  /* 0x0000000809107824 */ /* 0x040fe200078e00ff */
[----:B------:R-:W-:Y:S01]  /*0dd0*/  LEA.HI R0, R9, R9, RZ, 0x1 ;  /* 0x0000000909007211 */ /* 0x000fe200078f08ff */
[----:B------:R-:W-:Y:S01]  /*0de0*/  IMAD.SHL.U32 R4, R4, 0x40, RZ ;  /* 0x0000004004047824 */ /* 0x000fe200078e00ff */
[----:B------:R-:W-:Y:S01]  /*0df0*/  LOP3.LUT R3, R3, 0x1c0, RZ, 0xc0, !PT ;  /* 0x000001c003037812 */ /* 0x000fe200078ec0ff */
[----:B------:R-:W-:Y:S01]  /*0e00*/  STL [R1+0x68], R10 ;  /* 0x0000680a01007387 */ /* 0x000fe20000100800 */
[----:B------:R-:W-:Y:S01]  /*0e10*/  IMAD.SHL.U32 R152, R9, 0x4, RZ ;  /* 0x0000000409987824 */ /* 0x000fe200078e00ff */
[----:B------:R-:W-:Y:S02]  /*0e20*/  LOP3.LUT R0, R0, 0x1ffffffe, RZ, 0xc0, !PT ;  /* 0x1ffffffe00007812 */ /* 0x000fe400078ec0ff */
[----:B------:R-:W-:Y:S01]  /*0e30*/  STL [R1+0x58], RZ ;  /* 0x000058ff01007387 */ /* 0x000fe20000100800 */
[----:B------:R-:W-:-:S03]  /*0e40*/  SHF.R.U32.HI R6, RZ, 0x3, R3 ;  /* 0x00000003ff067819 */ /* 0x000fc60000011603 */
[----:B------:R-:W-:Y:S01]  /*0e50*/  STL [R1], RZ ;  /* 0x000000ff01007387 */ /* 0x000fe20000100800 */
[----:B------:R-:W-:Y:S02]  /*0e60*/  LOP3.LUT R3, R3, 0x38, R16, 0xf8, !PT ;  /* 0x0000003803037812 */ /* 0x000fe400078ef810 */
[----:B------:R-:W-:Y:S01]  /*0e70*/  LOP3.LUT R4, R4, 0xfffffe00, RZ, 0xc0, !PT ;  /* 0xfffffe0004047812 */ /* 0x000fe200078ec0ff */
[----:B------:R0:W-:Y:S01]  /*0e80*/  STL [R1+0x38], R5 ;  /* 0x0000380501007387 */ /* 0x0001e20000100800 */
[----:B------:R-:W-:Y:S01]  /*0e90*/  LOP3.LUT R8, R8, 0x7ffffffc, RZ, 0xc0, !PT ;  /* 0x7ffffffc08087812 */ /* 0x000fe200078ec0ff */
[----:B------:R-:W-:Y:S01]  /*0ea0*/  IMAD.IADD R0, R9, 0x1, -R0 ;  /* 0x0000000109007824 */ /* 0x000fe200078e0a00 */
[----:B------:R-:W-:Y:S01]  /*0eb0*/  LOP3.LUT R3, R4, R3, R6, 0xf6, !PT ;  /* 0x0000000304037212 */ /* 0x000fe200078ef606 */
[----:B0-----:R-:W-:Y:S02]  /*0ec0*/  VIADD R5, R152, 0x10 ;  /* 0x0000001098057836 */ /* 0x001fe40000000000 */
[----:B------:R-:W-:-:S03]  /*0ed0*/  IMAD R0, R0, 0x8, R10 ;  /* 0x0000000800007824 */ /* 0x000fc600078e020a */
[----:B------:R0:W-:Y:S01]  /*0ee0*/  STL [R1+0x4], R5 ;  /* 0x0000040501007387 */ /* 0x0001e20000100800 */
[----:B------:R-:W-:-:S03]  /*0ef0*/  SHF.R.S32.HI R6, RZ, 0x1f, R5 ;  /* 0x0000001fff067819 */ /* 0x000fc60000011405 */
[----:B------:R1:W-:Y:S01]  /*0f00*/  STL [R1+0x3c], R4 ;  /* 0x00003c0401007387 */ /* 0x0003e20000100800 */
[----:B------:R-:W-:Y:S02]  /*0f10*/  IMAD R3, R3, 0x2, R2 ;  /* 0x0000000203037824 */ /* 0x000fe400078e0202 */
[----:B0-----:R-:W-:Y:S01]  /*0f20*/  IMAD.IADD R5, R11, 0x1, -R8 ;  /* 0x000000010b057824 */ /* 0x001fe200078e0a08 */
[----:B------:R0:W-:Y:S01]  /*0f30*/  STL [R1+0x60], R6 ;  /* 0x0000600601007387 */ /* 0x0001e20000100800 */
[----:B-1----:R-:W-:-:S03]  /*0f40*/  IMAD.SHL.U32 R4, R7, 0x8, RZ ;  /* 0x0000000807047824 */ /* 0x002fc600078e00ff */
[----:B------:R0:W-:Y:S04]  /*0f50*/  STL [R1+0x40], R5 ;  /* 0x0000400501007387 */ /* 0x0001e80000100800 */
[----:B------:R0:W-:Y:S04]  /*0f60*/  STL [R1+0x6c], R4 ;  /* 0x00006c0401007387 */ /* 0x0001e80000100800 */
[----:B------:R0:W-:Y:S04]  /*0f70*/  STL [R1+0x44], R0 ;  /* 0x0000440001007387 */ /* 0x0001e80000100800 */
[----:B------:R0:W-:Y:S01]  /*0f80*/  STL [R1+0x64], R3 ;  /* 0x0000640301007387 */ /* 0x0001e20000100800 */
[----:B------:R-:W-:Y:S01]  /*0f90*/  VIADD R18, R16, 0x20 ;  /* 0x0000002010127836 */ /* 0x000fe20000000000 */
[----:B------:R-:W-:Y:S01]  /*0fa0*/  SHF.R.S32.HI R17, RZ, 0x1f, R16 ;  /* 0x0000001fff117819 */ /* 0x000fe20000011410 */
[----:B------:R-:W-:-:S02]  /*0fb0*/  IMAD.MOV.U32 R19, RZ, RZ, RZ ;  /* 0x000000ffff137224 */ /* 0x000fc400078e00ff */
[----:B------:R-:W-:Y:S01]  /*0fc0*/  IMAD.MOV.U32 R155, RZ, RZ, RZ ;  /* 0x000000ffff9b7224 */ /* 0x000fe200078e00ff */
[----:B------:R-:W-:Y:S01]  /*0fd0*/  SHF.R.S32.HI R156, RZ, 0x1f, R18 ;  /* 0x0000001fff9c7819 */ /* 0x000fe20000011412 */
[----:B------:R-:W-:Y:S01]  /*0fe0*/  IMAD.MOV.U32 R22, RZ, RZ, RZ ;  /* 0x000000ffff167224 */ /* 0x000fe200078e00ff */
[----:B0-2---:R-:W-:-:S07]  /*0ff0*/  LOP3.LUT R157, R13, 0x1, RZ, 0xfc, !PT ;  /* 0x000000010d9d7812 */ /* 0x005fce00078efcff */
.L_x_2776:
        /* <DEDUP_REMOVED lines=8> */
[----:B---3--:R-:W-:Y:S01]  /*1080*/  IMAD.MOV.U32 R31, RZ, RZ, RZ ;  /* 0x000000ffff1f7224 */ /* 0x008fe200078e00ff */
        /* <DEDUP_REMOVED lines=24> */
[----:B------:R-:W2:Y:S01]  /*1210*/  @P2 LDG.E R10, desc[UR40][R4.64] ;  /* 0x00000028040a2981 */ /* 0x000ea2000c1e1900 */
[----:B------:R-:W-:Y:S01]  /*1220*/  UISETP.NE.U32.AND UP0, UPT, UR4, URZ, UPT ;  /* 0x0000003f0400728c */ /* 0x000fe2000bf05070 */
[----:B------:R-:W-:Y:S02]  /*1230*/  IMAD.MOV.U32 R28, RZ, RZ, R0 ;  /* 0x000000ffff1c7224 */ /* 0x000fe400078e0000 */
        /* <DEDUP_REMOVED lines=8> */
[----:B--2---:R1:W-:Y:S01]  /*12c0*/  STL [R1+0x18], R10 ;  /* 0x0000180a01007387 */ /* 0x0043e20000100800 */
[----:B------:R-:W-:Y:S05]  /*12d0*/  @P2 BRA `(.L_x_2632) ;  /* 0x0000000000282947 */ /* 0x000fea0003800000 */
[----:B------:R-:W-:Y:S02]  /*12e0*/  ULDC.64 UR4, c[0x0][0xa00] ;  /* 0x0002800000047ab9 */ /* 0x000fe40000000a00 */
[----:B------:R-:W-:-:S04]  /*12f0*/  ISETP.NE.U32.AND P1, PT, RZ, UR4, PT ;  /* 0x00000004ff007c0c */ /* 0x000fc8000bf25070 */
[----:B------:R-:W-:-:S13]  /*1300*/  ISETP.NE.AND.EX P1, PT, RZ, UR5, PT, P1 ;  /* 0x00000005ff007c0c */ /* 0x000fda000bf25310 */
[----:B------:R-:W-:Y:S05]  /*1310*/  @!P1 BRA `(.L_x_2632) ;  /* 0x0000000000189947 */ /* 0x000fea0003800000 */
[----:B------:R-:W0:Y:S02]  /*1320*/  LDC.64 R4, c[0x0][0xa00] ;  /* 0x00028000ff047b82 */ /* 0x000e240000000a00 */
[----:B0-----:R-:W-:-:S05]  /*1330*/  IMAD.WIDE R4, R28, 0x4, R4 ;  /* 0x000000041c047825 */ /* 0x001fca00078e0204 */
[----:B------:R-:W2:Y:S04]  /*1340*/  LDG.E R0, desc[UR40][R4.64] ;  /* 0x0000002804007981 */ /* 0x000ea8000c1e1900 */
[----:B-1----:R-:W2:Y:S02]  /*1350*/  LDG.E R7, desc[UR40][R4.64+0x4] ;  /* 0x0000042804077981 */ /* 0x002ea4000c1e1900 */
[----:B--2---:R-:W-:-:S05]  /*1360*/  IMAD.IADD R10, R7, 0x1, -R0 ;  /* 0x00000001070a7824 */ /* 0x004fca00078e0a00 */
[----:B------:R0:W-:Y:S02]  /*1370*/  STL [R1+0x18], R10 ;  /* 0x0000180a01007387 */ /* 0x0001e40000100800 */
.L_x_2632:
[----:B------:R-:W-:Y:S01]  /*1380*/  ULDC.64 UR4, c[0x0][0xa20] ;  /* 0x0002880000047ab9 */ /* 0x000fe20000000a00 */
[----:B------:R2:W-:Y:S01]  /*1390*/  STL [R1+0x48], R34 ;  /* 0x0000482201007387 */ /* 0x0005e20000100800 */
[----:B------:R-:W-:-:S04]  /*13a0*/  ISETP.NE.U32.AND P1, PT, RZ, UR4, PT ;  /* 0x00000004ff007c0c */ /* 0x000fc8000bf25070 */
[----:B------:R-:W-:-:S13]  /*13b0*/  ISETP.NE.AND.EX P1, PT, RZ, UR5, PT, P1 ;  /* 0x00000005ff007c0c */ /* 0x000fda000bf25310 */
[----:B--2---:R-:W-:Y:S05]  /*13c0*/  @!P1 BRA `(.L_x_2633) ;  /* 0x0000000000109947 */ /* 0x004fea0003800000 */
[----:B------:R-:W-:-:S04]  /*13d0*/  IADD3 R4, P0, R36, UR4, RZ ;  /* 0x0000000424047c10 */ /* 0x000fc8000ff1e0ff */
[----:B------:R-:W-:-:S05]  /*13e0*/  IADD3.X R5, R32, UR5, RZ, P0, !PT ;  /* 0x0000000520057c10 */ /* 0x000fca00087fe4ff */
[----:B------:R2:W5:Y:S01]  /*13f0*/  LDG.E R30, desc[UR40][R4.64] ;  /* 0x00000028041e7981 */ /* 0x000562000c1e1900 */
[----:B------:R-:W-:Y:S05]  /*1400*/  BRA `(.L_x_2634) ;  /* 0x0000000000107947 */ /* 0x000fea0003800000 */
.L_x_2633:
[----:B------:R-:W-:Y:S05]  /*1410*/  @!P0 BRA `(.L_x_2634) ;  /* 0x00000000000c8947 */ /* 0x000fea0003800000 */
[----:B------:R-:W2:Y:S04]  /*1420*/  LDG.E R5, desc[UR40][R8.64] ;  /* 0x0000002808057981 */ /* 0x000ea8000c1e1900 */
[----:B------:R-:W2:Y:S02]  /*1430*/  LDG.E R30, desc[UR40][R8.64+0x4] ;  /* 0x00000428081e7981 */ /* 0x000ea4000c1e1900 */
[----:B--2---:R-:W-:-:S07]  /*1440*/  IMAD.IADD R30, R30, 0x1, -R5 ;  /* 0x000000011e1e7824 */ /* 0x004fce00078e0a05 */
.L_x_2634:
[----:B------:R-:W-:Y:S01]  /*1450*/  ULDC.64 UR4, c[0x0][0xa10] ;  /* 0x0002840000047ab9 */ /* 0x000fe20000000a00 */
[----:B-1----:R-:W1:Y:S01]  /*1460*/  LDC R8, c[0x0][0x448] ;  /* 0x00011200ff087b82 */ /* 0x002e620000000800 */
[----:B------:R-:W-:-:S04]  /*1470*/  ISETP.NE.U32.AND P0, PT, RZ, UR4, PT ;  /* 0x00000004ff007c0c */ /* 0x000fc8000bf05070 */
[----:B------:R-:W-:Y:S01]  /*1480*/  ISETP.NE.AND.EX P0, PT, RZ, UR5, PT, P0 ;  /* 0x00000005ff007c0c */ /* 0x000fe2000bf05300 */
[----:B------:R-:W-:-:S12]  /*1490*/  ULDC.64 UR4, c[0x0][0xa30] ;  /* 0x00028c0000047ab9 */ /* 0x000fd80000000a00 */
[----:B--2---:R-:W2:Y:S02]  /*14a0*/  @P0 LDC.64 R4, c[0x0][0xa10] ;  /* 0x00028400ff040b82 */ /* 0x004ea40000000a00 */
[----:B--2---:R-:W-:-:S05]  /*14b0*/  @P0 IMAD.WIDE R4, R28, 0x4, R4 ;  /* 0x000000041c040825 */ /* 0x004fca00078e0204 */
[----:B------:R-:W2:Y:S04]  /*14c0*/  @P0 LDG.E R0, desc[UR40][R4.64] ;  /* 0x0000002804000981 */ /* 0x000ea8000c1e1900 */
[----:B------:R3:W2:Y:S01]  /*14d0*/  @P0 LDG.E R9, desc[UR40][R4.64+0x4] ;  /* 0x0000042804090981 */ /* 0x0006a2000c1e1900 */
[----:B------:R-:W-:Y:S01]  /*14e0*/  ISETP.NE.U32.AND P1, PT, RZ, UR4, PT ;  /* 0x00000004ff007c0c */ /* 0x000fe2000bf25070 */
[----:B-----5:R-:W-:-:S03]  /*14f0*/  IMAD.MOV.U32 R24, RZ, RZ, R30 ;  /* 0x000000ffff187224 */ /* 0x020fc600078e001e */
[----:B------:R-:W-:-:S13]  /*1500*/  ISETP.NE.AND.EX P1, PT, RZ, UR5, PT, P1 ;  /* 0x00000005ff007c0c */ /* 0x000fda000bf25310 */
[----:B------:R-:W-:-:S04]  /*1510*/  @P1 IADD3 R6, P2, R36, UR4, RZ ;  /* 0x0000000424061c10 */ /* 0x000fc8000ff5e0ff */
[----:B------:R-:W-:-:S05]  /*1520*/  @P1 IADD3.X R7, R32, UR5, RZ, P2, !PT ;  /* 0x0000000520071c10 */ /* 0x000fca00097fe4ff */
[----:B------:R4:W5:Y:S01]  /*1530*/  @P1 LDG.E R24, desc[UR40][R6.64] ;  /* 0x0000002806181981 */ /* 0x000962000c1e1900 */
[----:B-1----:R-:W-:Y:S01]  /*1540*/  ISETP.NE.AND P1, PT, R8, 0x1, PT ;  /* 0x000000010800780c */ /* 0x002fe20003f25270 */
[----:B------:R-:W-:Y:S02]  /*1550*/  IMAD R12, R33, 0xc0, RZ ;  /* 0x000000c0210c7824 */ /* 0x000fe400078e02ff */
[----:B------:R-:W-:Y:S02]  /*1560*/  IMAD.IADD R8, R30, 0x1, -R3 ;  /* 0x000000011e087824 */ /* 0x000fe400078e0a03 */
[----:B---3--:R-:W-:Y:S01]  /*1570*/  VIADD R4, R12, 0xbf ;  /* 0x000000bf0c047836 */ /* 0x008fe20000000000 */
[----:B------:R1:W-:Y:S01]  /*1580*/  STL [R1+0x28], R12 ;  /* 0x0000280c01007387 */ /* 0x0003e20000100800 */
[----:B------:R-:W-:-:S05]  /*1590*/  IMAD.MOV R27, RZ, RZ, -R8 ;  /* 0x000000ffff1b7224 */ /* 0x000fca00078e0a08 */
[----:B------:R-:W-:Y:S01]  /*15a0*/  VIMNMX R27, RZ, R27, !PT ;  /* 0x0000001bff1b7248 */ /* 0x000fe20007fe0100 */
[----:B------:R-:W3:Y:S08]  /*15b0*/  @P1 LDC R11, c[0x0][0x44c] ;  /* 0x00011300ff0b1b82 */ /* 0x000ef00000000800 */
[----:B------:R-:W0:Y:S01]  /*15c0*/  @P1 LDC R5, c[0x0][0x450] ;  /* 0x00011400ff051b82 */ /* 0x000e220000000800 */
[----:B--2---:R-:W-:Y:S01]  /*15d0*/  @P0 IADD3 R29, -R0, R9, RZ ;  /* 0x00000009001d0210 */ /* 0x004fe20007ffe1ff */
[----:B---3--:R-:W-:-:S04]  /*15e0*/  @P1 IMAD.HI.U32 R0, R4, R11, RZ ;  /* 0x0000000b04001227 */ /* 0x008fc800078e00ff */
[----:B----4-:R-:W-:Y:S01]  /*15f0*/  IMAD.IADD R6, R8, 0x1, R29 ;  /* 0x0000000108067824 */ /* 0x010fe200078e021d */
[----:B0-----:R-:W-:-:S03]  /*1600*/  @P1 SHF.R.U32.HI R4, RZ, R5, R0 ;  /* 0x00000005ff041219 */ /* 0x001fc60000011600 */
[C---:B------:R-:W-:Y:S01]  /*1610*/  VIADD R0, R6.reuse, 0x7f ;  /* 0x0000007f06007836 */ /* 0x040fe20000000000 */
[----:B------:R-:W-:Y:S01]  /*1620*/  IADD3 R83, R6, 0x80, -R10 ;  /* 0x0000008006537810 */ /* 0x000fe20007ffe80a */
[----:B------:R1:W-:Y:S03]  /*1630*/  STL [R1+0x24], R6 ;  /* 0x0000240601007387 */ /* 0x0003e60000100800 */
[----:B------:R-:W-:Y:S01]  /*1640*/  SHF.R.S32.HI R3, RZ, 0x1f, R0 ;  /* 0x0000001fff037819 */ /* 0x000fe20000011400 */
[----:B------:R-:W-:-:S03]  /*1650*/  IMAD.IADD R4, R83, 0x1, R4 ;  /* 0x0000000153047824 */ /* 0x000fc600078e0204 */
[----:B------:R-:W-:Y:S02]  /*1660*/  LEA.HI R3, R3, R0, RZ, 0x7 ;  /* 0x0000000003037211 */ /* 0x000fe400078f38ff */
[----:B------:R-:W-:Y:S02]  /*1670*/  SHF.R.S32.HI R5, RZ, 0x1f, R4 ;  /* 0x0000001fff057819 */ /* 0x000fe40000011404 */
[----:B------:R-:W-:Y:S02]  /*1680*/  SHF.R.S32.HI R84, RZ, 0x7, R3 ;  /* 0x00000007ff547819 */ /* 0x000fe40000011403 */
[----:B------:R-:W-:-:S04]  /*1690*/  LEA.HI R5, R5, R4, RZ, 0x7 ;  /* 0x0000000405057211 */ /* 0x000fc800078f38ff */
[----:B------:R-:W-:-:S04]  /*16a0*/  SHF.R.S32.HI R5, RZ, 0x7, R5 ;  /* 0x00000007ff057819 */ /* 0x000fc80000011405 */
[----:B------:R-:W-:-:S05]  /*16b0*/  VIMNMX R5, R84, R5, PT ;  /* 0x0000000554057248 */ /* 0x000fca0003fe0100 */
[----:B------:R-:W-:-:S05]  /*16c0*/  IMAD R0, R5, 0x80, -R8 ;  /* 0x0000008005007824 */ /* 0x000fca00078e0a08 */
[----:B------:R-:W-:-:S04]  /*16d0*/  VIMNMX R0, R0, R29, PT ;  /* 0x0000001d00007248 */ /* 0x000fc80003fe0100 */
[----:B------:R-:W-:Y:S02]  /*16e0*/  ISETP.GT.AND P0, PT, R0, R27, PT ;  /* 0x0000001b0000720c */ /* 0x000fe40003f04270 */
[----:B------:R-:W-:-:S05]  /*16f0*/  SHF.R.U32.HI R27, RZ, 0x7, R27 ;  /* 0x00000007ff1b7819 */ /* 0x000fca000001161b */
[----:B------:R-:W-:-:S06]  /*1700*/  IMAD.MOV.U32 R26, RZ, RZ, R27 ;  /* 0x000000ffff1a7224 */ /* 0x000fcc00078e001b */
[----:B------:R-:W-:-:S05]  /*1710*/  @P0 VIADD R0, R0, 0x7f ;  /* 0x0000007f00000836 */ /* 0x000fca0000000000 */
[----:B------:R-:W-:-:S04]  /*1720*/  @P0 SHF.R.S32.HI R3, RZ, 0x1f, R0 ;  /* 0x0000001fff030819 */ /* 0x000fc80000011400 */
[----:B------:R-:W-:-:S04]  /*1730*/  @P0 LEA.HI R3, R3, R0, RZ, 0x7 ;  /* 0x0000000003030211 */ /* 0x000fc800078f38ff */
[----:B------:R-:W-:Y:S02]  /*1740*/  @P0 SHF.R.S32.HI R26, RZ, 0x7, R3 ;  /* 0x00000007ff1a0819 */ /* 0x000fe40000011403 */
[----:B------:R-:W-:Y:S02]  /*1750*/  PLOP3.LUT P0, PT, PT, PT, PT, 0x80, 0x0 ;  /* 0x000000000000781c */ /* 0x000fe40003f0f070 */
[----:B------:R-:W-:-:S13]  /*1760*/  ISETP.GT.AND P1, PT, R26, R27, PT ;  /* 0x0000001b1a00720c */ /* 0x000fda0003f24270 */
[----:B-1----:R-:W-:Y:S05]  /*1770*/  @!P1 BRA `(.L_x_2635) ;  /* 0x0000004000d89947 */ /* 0x002fea0003800000 */
        /* <DEDUP_REMOVED lines=20> */
.L_x_2637:
[----:B------:R-:W-:Y:S05]  /*18c0*/  BSYNC B6 ;  /* 0x0000000000067941 */ /* 0x000fea0003800000 */
.L_x_2636:
[----:B------:R-:W-:Y:S01]  /*18d0*/  VIADD R25, R2, 0x400 ;  /* 0x0000040002197836 */ /* 0x000fe20000000000 */
[----:B------:R-:W-:Y:S04]  /*18e0*/  BSSY B6, `(.L_x_2638) ;  /* 0x0000013000067945 */ /* 0x000fe80003800000 */
[----:B------:R-:W-:-:S13]  /*18f0*/  LOP3.LUT P0, RZ, R25, 0x3ff, RZ, 0xc0, !PT ;  /* 0x000003ff19ff7812 */ /* 0x000fda000780c0ff */
[----:B------:R-:W-:Y:S05]  /*1900*/  @!P0 BRA `(.L_x_2639) ;  /* 0x0000000000408947 */ /* 0x000fea0003800000 */
        /* <DEDUP_REMOVED lines=16> */
.L_x_2639:
[----:B------:R-:W-:Y:S05]  /*1a10*/  BSYNC B6 ;  /* 0x0000000000067941 */ /* 0x000fea0003800000 */
.L_x_2638:
[----:B------:R-:W2:Y:S01]  /*1a20*/  LDL R14, [R1+0x38] ;  /* 0x00003800010e7983 */ /* 0x000ea20000100800 */
[----:B------:R-:W-:Y:S01]  /*1a30*/  ULDC.64 UR4, c[0x0][0x9f8] ;  /* 0x00027e0000047ab9 */ /* 0x000fe20000000a00 */
[----:B------:R-:W0:Y:S01]  /*1a40*/  LDC.64 R4, c[0x0][0x3f8] ;  /* 0x0000fe00ff047b82 */ /* 0x000e220000000a00 */
[----:B------:R-:W-:Y:S01]  /*1a50*/  ISETP.NE.U32.AND P0, PT, RZ, UR4, PT ;  /* 0x00000004ff007c0c */ /* 0x000fe2000bf05070 */
[----:B------:R-:W3:Y:S03]  /*1a60*/  LDL R12, [R1+0x3c] ;  /* 0x00003c00010c7983 */ /* 0x000ee60000100800 */
[----:B------:R-:W-:-:S03]  /*1a70*/  ISETP.NE.AND.EX P0, PT, RZ, UR5, PT, P0 ;  /* 0x00000005ff007c0c */ /* 0x000fc6000bf05300 */
[----:B------:R-:W1:Y:S08]  /*1a80*/  LDC.64 R62, c[0x0][0x408] ;  /* 0x00010200ff3e7b82 */ /* 0x000e700000000a00 */
[----:B------:R-:W4:Y:S02]  /*1a90*/  LDC R59, c[0x0][0x3f4] ;  /* 0x0000fd00ff3b7b82 */ /* 0x000f240000000800 */
[----:B------:R-:W-:-:S04]  /*1aa0*/  @P0 IADD3 R6, P1, R36, UR4, RZ ;  /* 0x0000000424060c10 */ /* 0x000fc8000ff3e0ff */
[----:B------:R-:W-:-:S05]  /*1ab0*/  @P0 IADD3.X R7, R32, UR5, RZ, P1, !PT ;  /* 0x0000000520070c10 */ /* 0x000fca0008ffe4ff */
[----:B------:R4:W3:Y:S01]  /*1ac0*/  @P0 LDG.E R28, desc[UR40][R6.64] ;  /* 0x00000028061c0981 */ /* 0x0008e2000c1e1900 */
[----:B------:R-:W4:Y:S01]  /*1ad0*/  S2R R32, SR_TID.X ;  /* 0x0000000000207919 */ /* 0x000f220000002100 */
[----:B------:R-:W-:Y:S02]  /*1ae0*/  SHF.R.S32.HI R3, RZ, 0x1f, R154 ;  /* 0x0000001fff037819 */ /* 0x000fe4000001149a */
[----:B------:R-:W-:-:S03]  /*1af0*/  SHF.R.S32.HI R153, RZ, 0x1f, R152 ;  /* 0x0000001fff997819 */ /* 0x000fc60000011498 */
[C---:B0-----:R-:W-:Y:S02]  /*1b00*/  IMAD R0, R3.reuse, R4, RZ ;  /* 0x0000000403007224 */ /* 0x041fe400078e02ff */
[----:B-1----:R-:W-:Y:S01]  /*1b10*/  IMAD R3, R3, R62, RZ ;  /* 0x0000003e03037224 */ /* 0x002fe200078e02ff */
[----:B----4-:R-:W-:Y:S02]  /*1b20*/  ISETP.GE.AND P0, PT, R16, R59, PT ;  /* 0x0000003b1000720c */ /* 0x010fe40003f06270 */
[----:B-----5:R-:W-:Y:S01]  /*1b30*/  SHF.R.S32.HI R7, RZ, 0x1f, R24 ;  /* 0x0000001fff077819 */ /* 0x020fe20000011418 */
[C---:B------:R-:W-:Y:S02]  /*1b40*/  IMAD R13, R154.reuse, R5, R0 ;  /* 0x000000059a0d7224 */ /* 0x040fe400078e0200 */
[----:B------:R-:W-:-:S04]  /*1b50*/  IMAD.WIDE.U32 R8, R154, R4, R152 ;  /* 0x000000049a087225 */ /* 0x000fc800078e0098 */
[----:B------:R-:W-:-:S04]  /*1b60*/  IMAD.WIDE.U32 R10, R154, R4, R16 ;  /* 0x000000049a0a7225 */ /* 0x000fc800078e0010 */
[----:B------:R-:W-:Y:S01]  /*1b70*/  VIADD R36, R32, 0xffffff80 ;  /* 0xffffff8020247836 */ /* 0x000fe20000000000 */
[----:B------:R-:W-:-:S04]  /*1b80*/  SHF.R.U32.HI R35, RZ, 0x7, R32 ;  /* 0x00000007ff237819 */ /* 0x000fc80000011620 */
[----:B------:R-:W-:Y:S01]  /*1b90*/  SHF.R.S32.HI R32, RZ, 0x1f, R36 ;  /* 0x0000001fff207819 */ /* 0x000fe20000011424 */
[----:B------:R-:W-:-:S03]  /*1ba0*/  IMAD R15, R154, R63, R3 ;  /* 0x0000003f9a0f7224 */ /* 0x000fc600078e0203 */
[----:B------:R-:W-:Y:S02]  /*1bb0*/  LEA.HI R32, R32, R36, RZ, 0x2 ;  /* 0x0000002420207211 */ /* 0x000fe400078f10ff */
[----:B------:R-:W-:Y:S01]  /*1bc0*/  SEL R3, R59, RZ, P0 ;  /* 0x000000ff3b037207 */ /* 0x000fe20000000000 */
[----:B------:R-:W-:Y:S01]  /*1bd0*/  IMAD R6, R7, R4, RZ ;  /* 0x0000000407067224 */ /* 0x000fe200078e02ff */
[----:B------:R-:W-:Y:S01]  /*1be0*/  LOP3.LUT R32, R32, 0xfffffffc, RZ, 0xc0, !PT ;  /* 0xfffffffc20207812 */ /* 0x000fe200078ec0ff */
[----:B------:R-:W-:Y:S02]  /*1bf0*/  IMAD.IADD R9, R9, 0x1, R13 ;  /* 0x0000000109097824 */ /* 0x000fe400078e020d */
[----:B------:R-:W-:Y:S02]  /*1c00*/  IMAD.IADD R11, R13, 0x1, R11 ;  /* 0x000000010d0b7824 */ /* 0x000fe400078e020b */
[----:B------:R-:W-:Y:S01]  /*1c10*/  IMAD R7, R7, R62, RZ ;  /* 0x0000003e07077224 */ /* 0x000fe200078e02ff */
[----:B------:R-:W-:Y:S01]  /*1c20*/  IADD3 R32, R36, -R32, RZ ;  /* 0x8000002024207210 */ /* 0x000fe20007ffe0ff */
[----:B------:R-:W-:Y:S01]  /*1c30*/  IMAD.WIDE.U32 R52, R154, R62, R152 ;  /* 0x0000003e9a347225 */ /* 0x000fe200078e0098 */
[----:B------:R-:W-:-:S03]  /*1c40*/  SHF.L.U64.HI R66, R4, 0x7, R5 ;  /* 0x0000000704427819 */ /* 0x000fc60000010205 */
[----:B------:R-:W-:Y:S01]  /*1c50*/  IMAD.WIDE.U32 R54, R154, R62, R16 ;  /* 0x0000003e9a367225 */ /* 0x000fe200078e0010 */
[----:B------:R-:W-:-:S03]  /*1c60*/  SHF.L.U64.HI R64, R62, 0x7, R63 ;  /* 0x000000073e407819 */ /* 0x000fc6000001023f */
[----:B------:R-:W-:Y:S02]  /*1c70*/  IMAD.IADD R3, R16, 0x1, R3 ;  /* 0x0000000110037824 */ /* 0x000fe400078e0203 */
[----:B------:R-:W-:Y:S01]  /*1c80*/  IMAD.IADD R68, R31, 0x1, R30 ;  /* 0x000000011f447824 */ /* 0x000fe200078e021e */
[----:B------:R-:W-:Y:S01]  /*1c90*/  ISETP.NE.AND P6, PT, R35, 0x1, PT ;  /* 0x000000012300780c */ /* 0x000fe20003fc5270 */
[----:B------:R-:W-:Y:S01]  /*1ca0*/  IMAD.WIDE.U32 R20, R24, R4, R8 ;  /* 0x0000000418147225 */ /* 0x000fe200078e0008 */
[----:B------:R-:W-:-:S03]  /*1cb0*/  SHF.R.S32.HI R0, RZ, 0x1f, R3 ;  /* 0x0000001fff007819 */ /* 0x000fc60000011403 */
[----:B------:R-:W-:-:S04]  /*1cc0*/  IMAD.WIDE.U32 R30, R24, R4, R10 ;  /* 0x00000004181e7225 */ /* 0x000fc800078e000a */
[----:B------:R-:W-:Y:S02]  /*1cd0*/  IMAD.SHL.U32 R65, R4, 0x80, RZ ;  /* 0x0000008004417824 */ /* 0x000fe400078e00ff */
[----:B------:R-:W-:Y:S02]  /*1ce0*/  IMAD R7, R24, R63, R7 ;  /* 0x0000003f18077224 */ /* 0x000fe400078e0207 */
[----:B------:R-:W-:Y:S02]  /*1cf0*/  IMAD.IADD R53, R53, 0x1, R15 ;  /* 0x0000000135357824 */ /* 0x000fe400078e020f */
[----:B------:R-:W-:Y:S01]  /*1d00*/  IMAD.IADD R55, R15, 0x1, R55 ;  /* 0x000000010f377824 */ /* 0x000fe200078e0237 */
[----:B------:R-:W-:Y:S01]  /*1d10*/  LEA.HI R0, R0, R3, RZ, 0x3 ;  /* 0x0000000300007211 */ /* 0x000fe200078f18ff */
[----:B------:R-:W-:-:S04]  /*1d20*/  IMAD.WIDE.U32 R52, R24, R62, R52 ;  /* 0x0000003e18347225 */ /* 0x000fc800078e0034 */
[----:B------:R-:W-:-:S04]  /*1d30*/  IMAD.WIDE.U32 R54, R24, R62, R54 ;  /* 0x0000003e18367225 */ /* 0x000fc800078e0036 */
[----:B------:R-:W-:Y:S02]  /*1d40*/  VIADD R82, R35, 0x8 ;  /* 0x0000000823527836 */ /* 0x000fe40000000000 */
[----:B------:R-:W-:Y:S02]  /*1d50*/  IMAD R60, R32, 0x60, R154 ;  /* 0x00000060203c7824 */ /* 0x000fe400078e029a */
[----:B------:R-:W-:Y:S01]  /*1d60*/  IMAD R3, R24, R5, R6 ;  /* 0x0000000518037224 */ /* 0x000fe200078e0206 */
[----:B------:R-:W-:Y:S01]  /*1d70*/  LOP3.LUT R6, R0, 0xfffffff8, RZ, 0xc0, !PT ;  /* 0xfffffff800067812 */ /* 0x000fe200078ec0ff */
[----:B------:R-:W-:Y:S02]  /*1d80*/  IMAD.IADD R35, R53, 0x1, R7 ;  /* 0x0000000135237824 */ /* 0x000fe400078e0207 */
[----:B------:R-:W-:Y:S01]  /*1d90*/  IMAD.IADD R32, R7, 0x1, R55 ;  /* 0x0000000107207824 */ /* 0x000fe200078e0237 */
[----:B------:R-:W-:Y:S01]  /*1da0*/  SHF.R.S32.HI R7, RZ, 0x3, R0 ;  /* 0x00000003ff077819 */ /* 0x000fe20000011400 */
[----:B------:R-:W-:Y:S05]  /*1db0*/  @!P6 WARPSYNC.ALL ;  /* 0x000000000000e948 */ /* 0x000fea0003800000 */
[----:B------:R-:W-:Y:S01]  /*1dc0*/  IMAD.IADD R57, R21, 0x1, R3 ;  /* 0x0000000115397824 */ /* 0x000fe200078e0203 */
[----:B------:R-:W-:Y:S01]  /*1dd0*/  LOP3.LUT R23, R23, 0xfffffffd, RZ, 0xc0, !PT ;  /* 0xfffffffd17177812 */ /* 0x000fe200078ec0ff */
[----:B------:R-:W-:Y:S01]  /*1de0*/  IMAD.IADD R56, R3, 0x1, R31 ;  /* 0x0000000103387824 */ /* 0x000fe200078e021f */
[----:B------:R-:W-:Y:S01]  /*1df0*/  ULDC UR4, c[0x0][0x2f4] ;  /* 0x0000bd0000047ab9 */ /* 0x000fe20000000800 */
[----:B------:R-:W-:Y:S01]  /*1e00*/  IMAD.SHL.U32 R62, R62, 0x80, RZ ;  /* 0x000000803e3e7824 */ /* 0x000fe200078e00ff */
[----:B------:R-:W-:Y:S01]  /*1e10*/  SHF.R.S32.HI R61, RZ, 0x1f, R34 ;  /* 0x0000001fff3d7819 */ /* 0x000fe20000011422 */
[----:B------:R-:W-:Y:S01]  /*1e20*/  IMAD.SHL.U32 R59, R59, 0x2, RZ ;  /* 0x000000023b3b7824 */ /* 0x000fe200078e00ff */
[----:B------:R-:W-:Y:S01]  /*1e30*/  @!P6 BAR.SYNC.DEFER_BLOCKING 0x9, 0x100 ;  /* 0x024400000000eb1d */ /* 0x000fe20000010000 */
[----:B------:R-:W-:Y:S01]  /*1e40*/  ISETP.GE.AND P2, PT, R18, UR4, PT ;  /* 0x0000000412007c0c */ /* 0x000fe2000bf46270 */
[C---:B--2---:R-:W-:Y:S01]  /*1e50*/  IMAD.SHL.U32 R67, R14.reuse, 0x40, RZ ;  /* 0x000000400e437824 */ /* 0x044fe200078e00ff */
[----:B------:R-:W-:-:S02]  /*1e60*/  LOP3.LUT P1, RZ, R14, 0x4, RZ, 0xc0, !PT ;  /* 0x000000040eff7812 */ /* 0x000fc4000782c0ff */
[----:B------:R-:W-:Y:S02]  /*1e70*/  SHF.R.S32.HI R14, RZ, 0x1f, R36 ;  /* 0x0000001fff0e7819 */ /* 0x000fe40000011424 */
[----:B------:R-:W-:Y:S02]  /*1e80*/  LOP3.LUT R67, R67, 0x1c0, RZ, 0xc0, !PT ;  /* 0x000001c043437812 */ /* 0x000fe400078ec0ff */
[----:B------:R-:W-:Y:S01]  /*1e90*/  LEA.HI R14, R14, R36, RZ, 0x5 ;  /* 0x000000240e0e7211 */ /* 0x000fe200078f28ff */
[----:B------:R-:W-:Y:S01]  /*1ea0*/  VIADD R36, R154, 0x60 ;  /* 0x000000609a247836 */ /* 0x000fe20000000000 */
[----:B------:R-:W-:Y:S02]  /*1eb0*/  SHF.R.U32.HI R63, RZ, 0x3, R67 ;  /* 0x00000003ff3f7819 */ /* 0x000fe40000011643 */
[----:B------:R-:W-:Y:S01]  /*1ec0*/  LOP3.LUT R4, R67, 0x18, R16, 0xf8, !PT ;  /* 0x0000001843047812 */ /* 0x000fe200078ef810 */
[----:B------:R-:W-:Y:S01]  /*1ed0*/  IMAD.SHL.U32 R36, R36, 0x40, RZ ;  /* 0x0000004024247824 */ /* 0x000fe200078e00ff */
[----:B------:R-:W-:-:S02]  /*1ee0*/  SHF.R.S32.HI R14, RZ, 0x5, R14 ;  /* 0x00000005ff0e7819 */ /* 0x000fc4000001140e */
[----:B------:R-:W-:Y:S02]  /*1ef0*/  LOP3.LUT R4, R4, R63, RZ, 0x3c, !PT ;  /* 0x0000003f04047212 */ /* 0x000fe400078e3cff */
[----:B------:R-:W-:-:S03]  /*1f00*/  LOP3.LUT R36, R36, 0x1c0, RZ, 0xc0, !PT ;  /* 0x000001c024247812 */ /* 0x000fc600078ec0ff */
[----:B------:R-:W-:Y:S01]  /*1f10*/  IMAD R58, R14, 0x200, R4 ;  /* 0x000002000e3a7824 */ /* 0x000fe200078e0204 */
[--C-:B------:R-:W-:Y:S02]  /*1f20*/  LOP3.LUT R4, R67, 0x38, R0.reuse, 0xf8, !PT ;  /* 0x0000003843047812 */ /* 0x100fe400078ef800 */
[----:B------:R-:W-:Y:S01]  /*1f30*/  LOP3.LUT R0, R36, 0x38, R0, 0xf8, !PT ;  /* 0x0000003824007812 */ /* 0x000fe200078ef800 */
[----:B------:R-:W-:-:S04]  /*1f40*/  VIADD R36, R154, 0x60 ;  /* 0x000000609a247836 */ /* 0x000fc80000000000 */
[----:B------:R-:W-:-:S05]  /*1f50*/  IMAD.SHL.U32 R36, R36, 0x40, RZ ;  /* 0x0000004024247824 */ /* 0x000fca00078e00ff */
[----:B------:R-:W-:-:S04]  /*1f60*/  LOP3.LUT R36, R36, 0x1c0, RZ, 0xc0, !PT ;  /* 0x000001c024247812 */ /* 0x000fc800078ec0ff */
[----:B------:R-:W-:Y:S02]  /*1f70*/  SHF.R.U32.HI R36, RZ, 0x3, R36 ;  /* 0x00000003ff247819 */ /* 0x000fe40000011624 */
[----:B------:R-:W-:Y:S02]  /*1f80*/  LOP3.LUT R3, R4, R63, RZ, 0x3c, !PT ;  /* 0x0000003f04037212 */ /* 0x000fe400078e3cff */
[----:B------:R-:W-:Y:S02]  /*1f90*/  LOP3.LUT R0, R0, R36, RZ, 0x3c, !PT ;  /* 0x0000002400007212 */ /* 0x000fe400078e3cff */
[----:B------:R-:W-:Y:S01]  /*1fa0*/  @P1 LOP3.LUT R23, R23, 0x2, RZ, 0xfc, !PT ;  /* 0x0000000217171812 */ /* 0x000fe200078efcff */
[----:B------:R-:W-:Y:S01]  /*1fb0*/  IMAD R3, R14, 0x200, R3 ;  /* 0x000002000e037824 */ /* 0x000fe200078e0203 */
[----:B------:R-:W-:Y:S01]  /*1fc0*/  ISETP.GE.AND P1, PT, R16, UR4, PT ;  /* 0x0000000410007c0c */ /* 0x000fe2000bf26270 */
[----:B---3--:R-:W-:Y:S01]  /*1fd0*/  IMAD.IADD R0, R12, 0x1, R0 ;  /* 0x000000010c007824 */ /* 0x008fe200078e0200 */
[----:B------:R-:W-:-:S02]  /*1fe0*/  SHF.R.S32.HI R5, RZ, 0x1f, R28 ;  /* 0x0000001fff057819 */ /* 0x000fc4000001141c */
[----:B------:R-:W-:-:S09]  /*1ff0*/  SHF.R.S32.HI R4, RZ, 0x1f, R6 ;  /* 0x0000001fff047819 */ /* 0x000fd20000011406 */
.L_x_2695:
        /* <DEDUP_REMOVED lines=24> */
[----:B------:R0:W5:Y:S01]  /*2180*/  @!P3 LDG.E R72, desc[UR40][R8.64] ;  /* 0x000000280848b981 */ /* 0x000162000c1e1900 */
[----:B------:R-:W-:Y:S01]  /*2190*/  ISETP.GT.AND P3, PT, R26, R27, PT ;  /* 0x0000001b1a00720c */ /* 0x000fe20003f64270 */
[----:B------:R-:W-:Y:S01]  /*21a0*/  IMAD R10, R19, 0x2000, R58 ;  /* 0x00002000130a7824 */ /* 0x000fe200078e023a */
[----:B------:R-:W-:Y:S01]  /*21b0*/  LOP3.LUT R23, R23, 0xfffffffe, RZ, 0xc0, !PT ;  /* 0xfffffffe17177812 */ /* 0x000fe200078ec0ff */
[----:B------:R-:W-:Y:S05]  /*21c0*/  YIELD ;  /* 0x0000000000007946 */ /* 0x000fea0003800000 */
[----:B------:R-:W-:Y:S01]  /*21d0*/  IADD3 R12, -R12, RZ, RZ ;  /* 0x000000ff0c0c7210 */ /* 0x000fe20007ffe1ff */
[C---:B------:R-:W-:Y:S01]  /*21e0*/  VIADD R70, R10.reuse, 0x20 ;  /* 0x000000200a467836 */ /* 0x040fe20000000000 */
[----:B------:R-:W-:Y:S01]  /*21f0*/  BSSY B0, `(.L_x_2640) ;  /* 0x000032d000007945 */ /* 0x000fe20003800000 */
[----:B------:R-:W-:-:S02]  /*2200*/  IMAD R71, R10, 0x2, R25 ;  /* 0x000000020a477824 */ /* 0x000fc400078e0219 */
[----:B------:R-:W-:Y:S01]  /*2210*/  @P3 LOP3.LUT R23, R23, 0x1, RZ, 0xfc, !PT ;  /* 0x0000000117173812 */ /* 0x000fe200078efcff */
[----:B------:R-:W-:Y:S01]  /*2220*/  IMAD R73, R73, R12, R36 ;  /* 0x0000000c49497224 */ /* 0x000fe200078e0224 */
[----:B------:R-:W-:Y:S02]  /*2230*/  ISETP.GE.AND P3, PT, R78, 0x1, PT ;  /* 0x000000014e00780c */ /* 0x000fe40003f66270 */
[----:B--2---:R-:W-:-:S13]  /*2240*/  LOP3.LUT P5, RZ, R37, 0x4, RZ, 0xc0, !PT ;  /* 0x0000000425ff7812 */ /* 0x004fda00078ac0ff */
[----:B------:R-:W-:-:S04]  /*2250*/  @P5 VIADD R70, R10, 0xffffffe0 ;  /* 0xffffffe00a465836 */ /* 0x000fc80000000000 */
[----:B------:R-:W-:Y:S01]  /*2260*/  IMAD R70, R70, 0x2, R25 ;  /* 0x0000000246467824 */ /* 0x000fe200078e0219 */
[----:B0-----:R-:W-:Y:S06]  /*2270*/  @!P3 BRA `(.L_x_2641) ;  /* 0x0000002c007cb947 */ /* 0x001fec0003800000 */
[----:B------:R-:W-:Y:S01]  /*2280*/  SHF.R.S32.HI R74, RZ, 0x1f, R73 ;  /* 0x0000001fff4a7819 */ /* 0x000fe20000011449 */
[----:B------:R-:W-:Y:S01]  /*2290*/  ULDC.64 UR4, c[0x0][0x300] ;  /* 0x0000c00000047ab9 */ /* 0x000fe20000000a00 */
[----:B-----5:R-:W-:Y:S01]  /*22a0*/  SHF.R.S32.HI R75, RZ, 0x1f, R72 ;  /* 0x0000001fff4b7819 */ /* 0x020fe20000011448 */
[----:B------:R-:W-:-:S04]  /*22b0*/  IMAD.WIDE.U32 R8, R73, UR4, RZ ;  /* 0x0000000449087c25 */ /* 0x000fc8000f8e00ff */
[----:B------:R-:W-:Y:S02]  /*22c0*/  IMAD R10, R74, UR4, RZ ;  /* 0x000000044a0a7c24 */ /* 0x000fe4000f8e02ff */
[----:B------:R-:W-:Y:S02]  /*22d0*/  IMAD R76, R26, -0x80, R29 ;  /* 0xffffff801a4c7824 */ /* 0x000fe400078e021d */
[----:B------:R-:W-:Y:S01]  /*22e0*/  IMAD R11, R73, UR5, R10 ;  /* 0x00000005490b7c24 */ /* 0x000fe2000f8e020a */
[----:B------:R-:W-:Y:S01]  /*22f0*/  ULDC.64 UR4, c[0x0][0x310] ;  /* 0x0000c40000047ab9 */ /* 0x000fe20000000a00 */
[----:B------:R-:W-:Y:S01]  /*2300*/  IMAD R10, R66, R26, RZ ;  /* 0x0000001a420a7224 */ /* 0x000fe200078e02ff */
[----:B------:R-:W-:Y:S01]  /*2310*/  VIMNMX R76, R76, 0x80, PT ;  /* 0x000000804c4c7848 */ /* 0x000fe20003fe0100 */
[----:B------:R-:W-:Y:S02]  /*2320*/  IMAD R13, R75, UR4, RZ ;  /* 0x000000044b0d7c24 */ /* 0x000fe4000f8e02ff */
[----:B------:R-:W-:-:S02]  /*2330*/  IMAD.IADD R9, R9, 0x1, R11 ;  /* 0x0000000109097824 */ /* 0x000fc400078e020b */
[C---:B------:R-:W-:Y:S02]  /*2340*/  IMAD R13, R72.reuse, UR5, R13 ;  /* 0x00000005480d7c24 */ /* 0x040fe4000f8e020d */
[----:B------:R-:W-:Y:S01]  /*2350*/  IMAD.WIDE.U32 R8, R72, UR4, R8 ;  /* 0x0000000448087c25 */ /* 0x000fe2000f8e0008 */
[----:B------:R-:W-:-:S03]  /*2360*/  ULDC.64 UR4, c[0x0][0x308] ;  /* 0x0000c20000047ab9 */ /* 0x000fc60000000a00 */
[----:B------:R-:W-:Y:S02]  /*2370*/  IMAD R11, R61, UR4, RZ ;  /* 0x000000043d0b7c24 */ /* 0x000fe4000f8e02ff */
[----:B------:R-:W-:Y:S02]  /*2380*/  IMAD.IADD R9, R9, 0x1, R13 ;  /* 0x0000000109097824 */ /* 0x000fe400078e020d */
[C---:B------:R-:W-:Y:S02]  /*2390*/  IMAD R11, R34.reuse, UR5, R11 ;  /* 0x00000005220b7c24 */ /* 0x040fe4000f8e020b */
[----:B------:R-:W-:Y:S01]  /*23a0*/  IMAD.WIDE.U32 R86, R34, UR4, R8 ;  /* 0x0000000422567c25 */ /* 0x000fe2000f8e0008 */
[----:B------:R-:W-:Y:S01]  /*23b0*/  ULDC.64 UR4, c[0x0][0x2e8] ;  /* 0x0000ba0000047ab9 */ /* 0x000fe20000000a00 */
[----:B------:R-:W-:Y:S02]  /*23c0*/  SHF.R.S32.HI R8, RZ, 0x1f, R26 ;  /* 0x0000001fff087819 */ /* 0x000fe4000001141a */
[----:B------:R-:W-:Y:S01]  /*23d0*/  IMAD.IADD R9, R87, 0x1, R11 ;  /* 0x0000000157097824 */ /* 0x000fe200078e020b */
[----:B------:R-:W-:Y:S01]  /*23e0*/  LEA R85, P3, R86, UR4, 0x1 ;  /* 0x0000000456557c11 */ /* 0x000fe2000f8608ff */
[----:B------:R-:W-:Y:S01]  /*23f0*/  ULDC.U8 UR4, c[0x0][0x410] ;  /* 0x0001040000047ab9 */ /* 0x000fe20000000000 */
[----:B------:R-:W-:-:S02]  /*2400*/  IMAD R13, R64, R26, RZ ;  /* 0x0000001a400d7224 */ /* 0x000fc400078e02ff */
        /* <DEDUP_REMOVED lines=41> */
.L_x_2644:
[----:B------:R-:W-:Y:S05]  /*26a0*/  BSYNC B1 ;  /* 0x0000000000017941 */ /* 0x000fea0003800000 */
.L_x_2643:
        /* <DEDUP_REMOVED lines=34> */
.L_x_2646:
[----:B------:R-:W-:Y:S05]  /*28d0*/  BSYNC B1 ;  /* 0x0000000000017941 */ /* 0x000fea0003800000 */
.L_x_2645:
[----:B0-----:R-:W-:Y:S01]  /*28e0*/  IMAD.MOV.U32 R8, RZ, RZ, R48 ;  /* 0x000000ffff087224 */ /* 0x001fe200078e0030 */
[----:B------:R-:W-:Y:S01]  /*28f0*/  ISETP.NE.AND P5, PT, R157, 0x3, PT ;  /* 0x000000039d00780c */ /* 0x000fe20003fa5270 */
[----:B------:R-:W-:Y:S01]  /*2900*/  IMAD.MOV.U32 R9, RZ, RZ, R49 ;  /* 0x000000ffff097224 */ /* 0x000fe200078e0031 */
[----:B------:R-:W-:Y:S01]  /*2910*/  PRMT R96, R15, 0x7610, R96 ;  /* 0x000076100f607816 */ /* 0x000fe20000000060 */
[----:B------:R-:W-:Y:S01]  /*2920*/  IMAD.MOV.U32 R10, RZ, RZ, R50 ;  /* 0x000000ffff0a7224 */ /* 0x000fe200078e0032 */
[----:B------:R-:W-:Y:S01]  /*2930*/  PRMT R99, R8, 0x7610, R99 ;  /* 0x0000761008637816 */ /* 0x000fe20000000063 */
[----:B------:R-:W-:Y:S01]  /*2940*/  IMAD.MOV.U32 R8, RZ, RZ, R46 ;  /* 0x000000ffff087224 */ /* 0x000fe200078e002e */
[----:B------:R-:W-:Y:S01]  /*2950*/  PRMT R80, R80, 0x5410, R9 ;  /* 0x0000541050507816 */ /* 0x000fe20000000009 */
[----:B------:R-:W-:Y:S01]  /*2960*/  IMAD.MOV.U32 R11, RZ, RZ, R51 ;  /* 0x000000ffff0b7224 */ /* 0x000fe200078e0033 */
[----:B------:R-:W-:Y:S02]  /*2970*/  MOV R9, R47 ;  /* 0x0000002f00097202 */ /* 0x000fe40000000f00 */
        /* <DEDUP_REMOVED lines=23> */
.L_x_2647:
[----:B------:R-:W2:Y:S01]  /*2af0*/  LDL R8, [R1] ;  /* 0x0000000001087983 */ /* 0x000ea20000100800 */
[----:B------:R-:W-:Y:S01]  /*2b00*/  IMAD R69, R19, 0x8, R2 ;  /* 0x0000000813457824 */ /* 0x000fe200078e0202 */
[----:B------:R-:W-:Y:S01]  /*2b10*/  BSSY B1, `(.L_x_2648) ;  /* 0x0000004000017945 */ /* 0x000fe20003800000 */
[----:B--2---:R-:W-:-:S04]  /*2b20*/  SHF.L.U32 R77, R8, 0x1f, RZ ;  /* 0x0000001f084d7819 */ /* 0x004fc800000006ff */
[----:B------:R-:W0:Y:S02]  /*2b30*/  SYNCS.PHASECHK.TRANS64.TRYWAIT P6, [R69+URZ+0x16890], R77 ;  /* 0x0168904d450075a7 */ /* 0x000e2400080c017f */
[----:B0-----:R-:W-:Y:S05]  /*2b40*/  @!P6 BRA `(.L_x_2649) ;  /* 0x000001600084e947 */ /* 0x001fea0003800000 */
.L_x_2891:
[----:B------:R-:W-:Y:S05]  /*2b50*/  BSYNC B1 ;  /* 0x0000000000017941 */ /* 0x000fea0003800000 */
.L_x_2648:
[----:B------:R-:W-:-:S03]  /*2b60*/  UMOV UR4, 0xffffffff ;  /* 0xffffffff00047882 */ /* 0x000fc60000000000 */
[----:B------:R-:W-:Y:S05]  /*2b70*/  BRA.DIV UR4, `(.L_x_2650) ;  /* 0x00000162048c7947 */ /* 0x000fea000b800000 */
[----:B------:R1:W2:Y:S04]  /*2b80*/  SHFL.IDX PT, R79, R86, RZ, 0x1c1f ;  /* 0x001c1fff564f7589 */ /* 0x0002a800000e0000 */
[----:B------:R1:W3:Y:S02]  /*2b90*/  SHFL.IDX PT, R14, R85, RZ, 0x1c1f ;  /* 0x001c1fff550e7589 */ /* 0x0002e400000e0000 */
.L_x_2895:
        /* <DEDUP_REMOVED lines=10> */
[--C-:B------:R-:W-:Y:S02]  /*2c40*/  SHF.R.U64 R100, R50, 0x10, R51.reuse ;  /* 0x0000001032647819 */ /* 0x100fe40000001233 */
[----:B------:R-:W-:Y:S01]  /*2c50*/  SHF.R.U32.HI R102, RZ, 0x10, R51 ;  /* 0x00000010ff667819 */ /* 0x000fe20000011633 */
[----:B0-----:R-:W-:Y:S01]  /*2c60*/  IMAD.U32 R51, R9, 0x10000, RZ ;  /* 0x0001000009337824 */ /* 0x001fe200078e00ff */
[--C-:B------:R-:W-:Y:S02]  /*2c70*/  SHF.R.U32.HI R98, RZ, 0x10, R49.reuse ;  /* 0x00000010ff627819 */ /* 0x100fe40000011631 */
[----:B------:R-:W-:Y:S01]  /*2c80*/  SHF.R.U64 R97, R48, 0x10, R49 ;  /* 0x0000001030617819 */ /* 0x000fe20000001231 */
[C---:B------:R-:W-:Y:S01]  /*2c90*/  IMAD.U32 R48, R10.reuse, 0x10000, RZ ;  /* 0x000100000a307824 */ /* 0x040fe200078e00ff */
[----:B------:R-:W-:Y:S01]  /*2ca0*/  LOP3.LUT R49, R10, 0xffff0000, RZ, 0xc0, !PT ;  /* 0xffff00000a317812 */ /* 0x000fe200078ec0ff */
[----:B------:R-:W-:Y:S01]  /*2cb0*/  IMAD.U32 R10, R11, 0x10000, RZ ;  /* 0x000100000b0a7824 */ /* 0x000fe200078e00ff */
[----:B------:R-:W-:-:S02]  /*2cc0*/  PRMT R100, R81, 0x5432, R100 ;  /* 0x0000543251647816 */ /* 0x000fc40000000064 */
[----:B------:R-:W-:Y:S02]  /*2cd0*/  PRMT R102, R87, 0x5432, R102 ;  /* 0x0000543257667816 */ /* 0x000fe40000000066 */
[----:B------:R-:W-:Y:S02]  /*2ce0*/  LOP3.LUT R15, R11, 0xffff0000, RZ, 0xc0, !PT ;  /* 0xffff00000b0f7812 */ /* 0x000fe400078ec0ff */
[----:B------:R-:W-:Y:S01]  /*2cf0*/  PRMT R98, R80, 0x5432, R98 ;  /* 0x0000543250627816 */ /* 0x000fe20000000062 */
[----:B------:R-:W-:Y:S01]  /*2d00*/  IMAD.U32 R103, R102, 0x10000, RZ ;  /* 0x0001000066677824 */ /* 0x000fe200078e00ff */
[----:B------:R-:W-:Y:S02]  /*2d10*/  PRMT R11, R99, 0x5410, R97 ;  /* 0x00005410630b7816 */ /* 0x000fe40000000061 */
        /* <DEDUP_REMOVED lines=8> */
[----:B------:R-:W-:Y:S01]  /*2da0*/  LOP3.LUT R98, R98, 0xffff0000, RZ, 0xc0, !PT ;  /* 0xffff000062627812 */ /* 0x000fe200078ec0ff */
[-C--:B------:R-:W-:Y:S01]  /*2db0*/  FMUL.FTZ R106, R50, R97.reuse ;  /* 0x00000061326a7220 */ /* 0x080fe20000410000 */
[C---:B------:R-:W-:Y:S01]  /*2dc0*/  IMAD.U32 R9, R8.reuse, 0x10000, RZ ;  /* 0x0001000008097824 */ /* 0x040fe200078e00ff */
[----:B------:R-:W-:Y:S01]  /*2dd0*/  LOP3.LUT R50, R8, 0xffff0000, RZ, 0xc0, !PT ;  /* 0xffff000008327812 */ /* 0x000fe200078ec0ff */
[----:B------:R-:W-:Y:S01]  /*2de0*/  FFMA.FTZ R8, R51, R97, -R104 ;  /* 0x0000006133087223 */ /* 0x000fe20000010868 */
[----:B------:R-:W-:-:S02]  /*2df0*/  IMAD.U32 R100, R100, 0x10000, RZ ;  /* 0x0001000064647824 */ /* 0x000fc400078e00ff */
[C---:B------:R-:W-:Y:S01]  /*2e00*/  FFMA.FTZ R104, R48.reuse, R103, R49 ;  /* 0x0000006730687223 */ /* 0x040fe20000010031 */
[----:B------:R-:W-:Y:S02]  /*2e10*/  IMAD.U32 R11, R11, 0x10000, RZ ;  /* 0x000100000b0b7824 */ /* 0x000fe400078e00ff */
[C---:B------:R-:W-:Y:S01]  /*2e20*/  FMUL.FTZ R49, R15.reuse, R102 ;  /* 0x000000660f317220 */ /* 0x040fe20000410000 */
[----:B------:R-:W-:Y:S01]  /*2e30*/  FFMA.FTZ R105, R48, R99, -R105 ;  /* 0x0000006330697223 */ /* 0x000fe20000010869 */
[----:B------:R-:W-:Y:S01]  /*2e40*/  FMUL.FTZ R97, R15, R98 ;  /* 0x000000620f617220 */ /* 0x000fe20000410000 */
[C---:B------:R-:W-:Y:S01]  /*2e50*/  FMUL.FTZ R48, R50.reuse, R100 ;  /* 0x0000006432307220 */ /* 0x040fe20000410000 */
[----:B------:R-:W-:Y:S01]  /*2e60*/  FMUL.FTZ R15, R50, R11 ;  /* 0x0000000b320f7220 */ /* 0x000fe20000410000 */
[C---:B------:R-:W-:Y:S01]  /*2e70*/  FFMA.FTZ R49, R10.reuse, R98, -R49 ;  /* 0x000000620a317223 */ /* 0x040fe20000010831 */
[----:B------:R-:W-:Y:S01]  /*2e80*/  FFMA.FTZ R51, R51, R101, R106 ;  /* 0x0000006533337223 */ /* 0x000fe2000001006a */
[----:B------:R-:W-:Y:S01]  /*2e90*/  FFMA.FTZ R10, R10, R102, R97 ;  /* 0x000000660a0a7223 */ /* 0x000fe20000010061 */
[C---:B------:R-:W-:Y:S01]  /*2ea0*/  FFMA.FTZ R48, R9.reuse, R11, -R48 ;  /* 0x0000000b09307223 */ /* 0x040fe20000010830 */
[----:B------:R-:W-:-:S02]  /*2eb0*/  FFMA.FTZ R15, R9, R100, R15 ;  /* 0x00000064090f7223 */ /* 0x000fc4000001000f */
[----:B------:R-:W-:Y:S02]  /*2ec0*/  F2FP.BF16.F32.PACK_AB R9, R51, R8 ;  /* 0x000000083309723e */ /* 0x000fe400000010ff */
[----:B------:R-:W-:Y:S02]  /*2ed0*/  F2FP.BF16.F32.PACK_AB R11, R10, R49 ;  /* 0x000000310a0b723e */ /* 0x000fe400000010ff */
[----:B------:R-:W-:Y:S02]  /*2ee0*/  F2FP.BF16.F32.PACK_AB R10, R104, R105 ;  /* 0x00000069680a723e */ /* 0x000fe400000010ff */
[----:B------:R-:W-:-:S07]  /*2ef0*/  F2FP.BF16.F32.PACK_AB R8, R15, R48 ;  /* 0x000000300f08723e */ /* 0x000fce00000010ff */
.L_x_2656:
[----:B------:R-:W-:Y:S05]  /*2f00*/  BSYNC B3 ;  /* 0x0000000000037941 */ /* 0x000fea0003800000 */
.L_x_2655:
[----:B0-----:R4:W-:Y:S02]  /*2f10*/  ST.E.128 desc[UR40][R12.64], R8 ;  /* 0x000000080c007985 */ /* 0x0019e4000c101d28 */
.L_x_2654:
[----:B------:R-:W-:Y:S05]  /*2f20*/  BSYNC B2 ;  /* 0x0000000000027941 */ /* 0x000fea0003800000 */
.L_x_2653:
[----:B------:R-:W-:Y:S05]  /*2f30*/  @P2 BRA `(.L_x_2652) ;  /* 0x0000000000d82947 */ /* 0x000fea0003800000 */
[----:B------:R-:W5:Y:S01]  /*2f40*/  LDL R15, [R1+0x4] ;  /* 0x00000400010f7983 */ /* 0x000f620000100800 */
[C---:B---34-:R-:W-:Y:S01]  /*2f50*/  LEA R12, P3, R18.reuse, R14, 0x1 ;  /* 0x0000000e120c7211 */ /* 0x058fe200078608ff */
[----:B------:R-:W-:Y:S02]  /*2f60*/  BSSY B2, `(.L_x_2657) ;  /* 0x0000032000027945 */ /* 0x000fe40003800000 */
[----:B------:R3:W4:Y:S01]  /*2f70*/  LDS.128 R8, [R70+0xe000] ;  /* 0x00e0000046087984 */ /* 0x0007220000000c00 */
[----:B--2---:R-:W-:Y:S02]  /*2f80*/  LEA.HI.X R13, R18, R79, R156, 0x1, P3 ;  /* 0x0000004f120d7211 */ /* 0x004fe400018f0c9c */
[----:B-----5:R-:W-:-:S13]  /*2f90*/  ISETP.GE.AND P3, PT, R15, R78, PT ;  /* 0x0000004e0f00720c */ /* 0x020fda0003f66270 */
[----:B---34-:R-:W-:Y:S05]  /*2fa0*/  @P3 BRA `(.L_x_2658) ;  /* 0x0000000000b43947 */ /* 0x018fea0003800000 */
[----:B------:R-:W-:Y:S02]  /*2fb0*/  SHF.R.U64 R51, R44, 0x10, R45 ;  /* 0x000000102c337819 */ /* 0x000fe4000000122d */
[--C-:B------:R-:W-:Y:S02]  /*2fc0*/  SHF.R.U64 R49, R46, 0x10, R47.reuse ;  /* 0x000000102e317819 */ /* 0x100fe4000000122f */
[----:B------:R-:W-:Y:S02]  /*2fd0*/  SHF.R.U32.HI R46, RZ, 0x10, R47 ;  /* 0x00000010ff2e7819 */ /* 0x000fe4000001162f */
[----:B------:R-:W-:Y:S02]  /*2fe0*/  SHF.R.U32.HI R14, RZ, 0x10, R45 ;  /* 0x00000010ff0e7819 */ /* 0x000fe4000001162d */
        /* <DEDUP_REMOVED lines=10> */
[----:B------:R-:W-:Y:S01]  /*3090*/  LOP3.LUT R44, R10, 0xffff0000, RZ, 0xc0, !PT ;  /* 0xffff00000a2c7812 */ /* 0x000fe200078ec0ff */
[----:B------:R-:W-:Y:S01]  /*30a0*/  FMUL.FTZ R50, R14, R48 ;  /* 0x000000300e327220 */ /* 0x000fe20000410000 */
[----:B------:R-:W-:Y:S01]  /*30b0*/  SHF.L.U32 R15, R10, 0x10, RZ ;  /* 0x000000100a0f7819 */ /* 0x000fe200000006ff */
[----:B------:R-:W-:Y:S01]  /*30c0*/  FMUL.FTZ R51, R14, R46 ;  /* 0x0000002e0e337220 */ /* 0x000fe20000410000 */
[C---:B------:R-:W-:Y:S01]  /*30d0*/  LOP3.LUT R45, R11.reuse, 0xffff0000, RZ, 0xc0, !PT ;  /* 0xffff00000b2d7812 */ /* 0x040fe200078ec0ff */
[----:B------:R-:W-:-:S02]  /*30e0*/  IMAD.U32 R10, R11, 0x10000, RZ ;  /* 0x000100000b0a7824 */ /* 0x000fc400078e00ff */
[C---:B------:R-:W-:Y:S01]  /*30f0*/  FMUL.FTZ R14, R44.reuse, R49 ;  /* 0x000000312c0e7220 */ /* 0x040fe20000410000 */
[----:B------:R-:W-:Y:S02]  /*3100*/  IMAD.U32 R11, R9, 0x10000, RZ ;  /* 0x00010000090b7824 */ /* 0x000fe400078e00ff */
[-C--:B------:R-:W-:Y:S01]  /*3110*/  FMUL.FTZ R44, R44, R47.reuse ;  /* 0x0000002f2c2c7220 */ /* 0x080fe20000410000 */
[----:B------:R-:W-:Y:S01]  /*3120*/  LOP3.LUT R93, R93, 0xffff0000, RZ, 0xc0, !PT ;  /* 0xffff00005d5d7812 */ /* 0x000fe200078ec0ff */
[C---:B------:R-:W-:Y:S01]  /*3130*/  IMAD.U32 R9, R8.reuse, 0x10000, RZ ;  /* 0x0001000008097824 */ /* 0x040fe200078e00ff */
[----:B------:R-:W-:Y:S01]  /*3140*/  LOP3.LUT R95, R95, 0xffff0000, RZ, 0xc0, !PT ;  /* 0xffff00005f5f7812 */ /* 0x000fe200078ec0ff */
[----:B------:R-:W-:Y:S01]  /*3150*/  FFMA.FTZ R50, R11, R46, -R50 ;  /* 0x0000002e0b327223 */ /* 0x000fe20000010832 */
[----:B------:R-:W-:Y:S01]  /*3160*/  LOP3.LUT R8, R8, 0xffff0000, RZ, 0xc0, !PT ;  /* 0xffff000008087812 */ /* 0x000fe200078ec0ff */
[C---:B------:R-:W-:Y:S01]  /*3170*/  FFMA.FTZ R47, R15.reuse, R47, -R14 ;  /* 0x0000002f0f2f7223 */ /* 0x040fe2000001080e */
        /* <DEDUP_REMOVED lines=16> */
.L_x_2658:
[----:B------:R-:W-:Y:S05]  /*3280*/  BSYNC B2 ;  /* 0x0000000000027941 */ /* 0x000fea0003800000 */
.L_x_2657:
[----:B------:R2:W-:Y:S02]  /*3290*/  ST.E.128 desc[UR40][R12.64], R8 ;  /* 0x000000080c007985 */ /* 0x0005e4000c101d28 */
.L_x_2652:
[----:B------:R-:W-:Y:S05]  /*32a0*/  BSYNC B1 ;  /* 0x0000000000017941 */ /* 0x000fea0003800000 */
.L_x_2651:
[----:B------:R-:W-:-:S03]  /*32b0*/  UMOV UR4, 0xffffffff ;  /* 0xffffffff00047882 */ /* 0x000fc60000000000 */
[----:B------:R-:W-:Y:S05]  /*32c0*/  BRA.DIV UR4, `(.L_x_2659) ;  /* 0x0000015e04007947 */ /* 0x000fea000b800000 */
[----:B------:R0:W0:Y:S04]  /*32d0*/  SHFL.IDX PT, R45, R86, 0x1, 0x1c1f ;  /* 0x003c1f00562d7f89 */ /* 0x00002800000e0000 */
[----:B---3--:R3:W0:Y:S02]  /*32e0*/  SHFL.IDX PT, R14, R85, 0x1, 0x1c1f ;  /* 0x003c1f00550e7f89 */ /* 0x00862400000e0000 */
.L_x_2899:
[----:B------:R-:W-:Y:S05]  /*32f0*/  @P4 BRA `(.L_x_2660) ;  /* 0x0000002000704947 */ /* 0x000fea0003800000 */
[----:B------:R-:W-:Y:S04]  /*3300*/  BSSY B1, `(.L_x_2661) ;  /* 0x0000038000017945 */ /* 0x000fe80003800000 */
[----:B------:R-:W-:Y:S05]  /*3310*/  @P1 BRA `(.L_x_2662) ;  /* 0x0000000000d81947 */ /* 0x000fea0003800000 */
[----:B--2-4-:R2:W4:Y:S01]  /*3320*/  LDS.128 R8, [R71+0x11000] ;  /* 0x0110000047087984 */ /* 0x0145220000000c00 */
[C---:B0-----:R-:W-:Y:S01]  /*3330*/  LEA R12, P3, R16.reuse, R14, 0x1 ;  /* 0x0000000e100c7211 */ /* 0x041fe200078608ff */
[----:B------:R-:W-:Y:S03]  /*3340*/  BSSY B2, `(.L_x_2663) ;  /* 0x0000032000027945 */ /* 0x000fe60003800000 */
[----:B------:R-:W-:Y:S02]  /*3350*/  LEA.HI.X R13, R16, R45, R17, 0x1, P3 ;  /* 0x0000002d100d7211 */ /* 0x000fe400018f0c11 */
[----:B------:R-:W-:-:S13]  /*3360*/  ISETP.GE.AND P3, PT, R152, R78, PT ;  /* 0x0000004e9800720c */ /* 0x000fda0003f66270 */
[----:B--2---:R-:W-:Y:S05]  /*3370*/  @P3 BRA `(.L_x_2664) ;  /* 0x0000000000b83947 */ /* 0x004fea0003800000 */
[----:B------:R-:W-:Y:S01]  /*3380*/  SHF.R.U64 R44, R42, 0x10, R43 ;  /* 0x000000102a2c7819 */ /* 0x000fe2000000122b */
[----:B----4-:R-:W-:Y:S01]  /*3390*/  IMAD.U32 R15, R10, 0x10000, RZ ;  /* 0x000100000a0f7824 */ /* 0x010fe200078e00ff */
[----:B------:R-:W-:Y:S02]  /*33a0*/  SHF.R.U64 R46, R40, 0x10, R41 ;  /* 0x00000010282e7819 */ /* 0x000fe40000001229 */
[----:B------:R-:W-:Y:S02]  /*33b0*/  SHF.R.U32.HI R43, RZ, 0x10, R43 ;  /* 0x00000010ff2b7819 */ /* 0x000fe4000001162b */
[----:B------:R-:W-:Y:S01]  /*33c0*/  SHF.R.U32.HI R47, RZ, 0x10, R41 ;  /* 0x00000010ff2f7819 */ /* 0x000fe20000011629 */
[----:B------:R-:W-:Y:S01]  /*33d0*/  IMAD.U32 R41, R11, 0x10000, RZ ;  /* 0x000100000b297824 */ /* 0x000fe200078e00ff */
[----:B------:R-:W-:Y:S02]  /*33e0*/  PRMT R91, R91, 0x5410, R44 ;  /* 0x000054105b5b7816 */ /* 0x000fe4000000002c */
[----:B------:R-:W-:-:S02]  /*33f0*/  PRMT R89, R89, 0x5410, R46 ;  /* 0x0000541059597816 */ /* 0x000fc4000000002e */
[----:B------:R-:W-:Y:S02]  /*3400*/  PRMT R92, R92, 0x5410, R43 ;  /* 0x000054105c5c7816 */ /* 0x000fe4000000002b */
[----:B------:R-:W-:Y:S02]  /*3410*/  LOP3.LUT R42, R11, 0xffff0000, RZ, 0xc0, !PT ;  /* 0xffff00000b2a7812 */ /* 0x000fe400078ec0ff */
[----:B------:R-:W-:Y:S01]  /*3420*/  PRMT R90, R90, 0x5410, R47 ;  /* 0x000054105a5a7816 */ /* 0x000fe2000000002f */
[----:B------:R-:W-:Y:S01]  /*3430*/  IMAD.U32 R47, R92, 0x10000, RZ ;  /* 0x000100005c2f7824 */ /* 0x000fe200078e00ff */
[----:B------:R-:W-:Y:S02]  /*3440*/  LOP3.LUT R11, R9, 0xffff0000, RZ, 0xc0, !PT ;  /* 0xffff0000090b7812 */ /* 0x000fe400078ec0ff */
[----:B------:R-:W-:Y:S01]  /*3450*/  LOP3.LUT R46, R91, 0xffff0000, RZ, 0xc0, !PT ;  /* 0xffff00005b2e7812 */ /* 0x000fe200078ec0ff */
[----:B------:R-:W-:Y:S01]  /*3460*/  IMAD.U32 R44, R90, 0x10000, RZ ;  /* 0x000100005a2c7824 */ /* 0x000fe200078e00ff */
[----:B------:R-:W-:Y:S01]  /*3470*/  LOP3.LUT R43, R89, 0xffff0000, RZ, 0xc0, !PT ;  /* 0xffff0000592b7812 */ /* 0x000fe200078ec0ff */
[----:B------:R-:W-:Y:S01]  /*3480*/  IMAD.U32 R91, R91, 0x10000, RZ ;  /* 0x000100005b5b7824 */ /* 0x000fe200078e00ff */
[----:B------:R-:W-:Y:S01]  /*3490*/  LOP3.LUT R40, R10, 0xffff0000, RZ, 0xc0, !PT ;  /* 0xffff00000a287812 */ /* 0x000fe200078ec0ff */
[----:B------:R-:W-:-:S02]  /*34a0*/  IMAD.U32 R10, R9, 0x10000, RZ ;  /* 0x00010000090a7824 */ /* 0x000fc400078e00ff */
[C---:B------:R-:W-:Y:S01]  /*34b0*/  FMUL.FTZ R49, R11.reuse, R46 ;  /* 0x0000002e0b317220 */ /* 0x040fe20000410000 */
[C---:B------:R-:W-:Y:S02]  /*34c0*/  IMAD.U32 R9, R8.reuse, 0x10000, RZ ;  /* 0x0001000008097824 */ /* 0x040fe400078e00ff */
[----:B------:R-:W-:Y:S01]  /*34d0*/  FMUL.FTZ R11, R11, R43 ;  /* 0x0000002b0b0b7220 */ /* 0x000fe20000410000 */
[----:B------:R-:W-:Y:S01]  /*34e0*/  LOP3.LUT R8, R8, 0xffff0000, RZ, 0xc0, !PT ;  /* 0xffff000008087812 */ /* 0x000fe200078ec0ff */
[C---:B------:R-:W-:Y:S01]  /*34f0*/  FMUL.FTZ R48, R40.reuse, R47 ;  /* 0x0000002f28307220 */ /* 0x040fe20000410000 */
[----:B------:R-:W-:Y:S01]  /*3500*/  FMUL.FTZ R40, R40, R44 ;  /* 0x0000002c28287220 */ /* 0x000fe20000410000 */
[----:B------:R-:W-:Y:S01]  /*3510*/  LOP3.LUT R92, R92, 0xffff0000, RZ, 0xc0, !PT ;  /* 0xffff00005c5c7812 */ /* 0x000fe200078ec0ff */
[----:B------:R-:W-:Y:S01]  /*3520*/  IMAD.U32 R89, R89, 0x10000, RZ ;  /* 0x0001000059597824 */ /* 0x000fe200078e00ff */
[----:B------:R-:W-:Y:S01]  /*3530*/  LOP3.LUT R90, R90, 0xffff0000, RZ, 0xc0, !PT ;  /* 0xffff00005a5a7812 */ /* 0x000fe200078ec0ff */
[C---:B------:R-:W-:Y:S01]  /*3540*/  FFMA.FTZ R49, R10.reuse, R43, -R49 ;  /* 0x0000002b0a317223 */ /* 0x040fe20000010831 */
        /* <DEDUP_REMOVED lines=17> */
.L_x_2664:
[----:B------:R-:W-:Y:S05]  /*3660*/  BSYNC B2 ;  /* 0x0000000000027941 */ /* 0x000fea0003800000 */
.L_x_2663:
[----:B----4-:R0:W-:Y:S02]  /*3670*/  ST.E.128 desc[UR40][R12.64], R8 ;  /* 0x000000080c007985 */ /* 0x0101e4000c101d28 */
.L_x_2662:
[----:B------:R-:W-:Y:S05]  /*3680*/  BSYNC B1 ;  /* 0x0000000000017941 */ /* 0x000fea0003800000 */
.L_x_2661:
[----:B------:R-:W-:Y:S05]  /*3690*/  @P2 BRA `(.L_x_2660) ;  /* 0x0000001c00882947 */ /* 0x000fea0003800000 */
[----:B------:R-:W5:Y:S01]  /*36a0*/  LDL R15, [R1+0x4] ;  /* 0x00000400010f7983 */ /* 0x000f620000100800 */
[C---:B0-2-4-:R-:W-:Y:S01]  /*36b0*/  LEA R12, P3, R18.reuse, R14, 0x1 ;  /* 0x0000000e120c7211 */ /* 0x055fe200078608ff */
[----:B------:R-:W-:Y:S02]  /*36c0*/  BSSY B1, `(.L_x_2665) ;  /* 0x0000033000017945 */ /* 0x000fe40003800000 */
[----:B------:R0:W2:Y:S01]  /*36d0*/  LDS.128 R8, [R70+0x11000] ;  /* 0x0110000046087984 */ /* 0x0000a20000000c00 */
[----:B------:R-:W-:Y:S02]  /*36e0*/  LEA.HI.X R13, R18, R45, R156, 0x1, P3 ;  /* 0x0000002d120d7211 */ /* 0x000fe400018f0c9c */
[----:B-----5:R-:W-:-:S13]  /*36f0*/  ISETP.GE.AND P3, PT, R15, R78, PT ;  /* 0x0000004e0f00720c */ /* 0x020fda0003f66270 */
[----:B0-2---:R-:W-:Y:S05]  /*3700*/  @P3 BRA `(.L_x_2666) ;  /* 0x0000000000b83947 */ /* 0x005fea0003800000 */
[----:B------:R-:W-:Y:S01]  /*3710*/  SHF.R.U64 R38, R38, 0x10, R39 ;  /* 0x0000001026267819 */ /* 0x000fe20000001227 */
[----:B------:R-:W-:Y:S01]  /*3720*/  IMAD.U32 R14, R10, 0x10000, RZ ;  /* 0x000100000a0e7824 */ /* 0x000fe200078e00ff */
[----:B------:R-:W-:Y:S02]  /*3730*/  SHF.R.U64 R41, R36, 0x10, R37 ;  /* 0x0000001024297819 */ /* 0x000fe40000001225 */
[----:B------:R-:W-:Y:S02]  /*3740*/  SHF.R.U32.HI R39, RZ, 0x10, R39 ;  /* 0x00000010ff277819 */ /* 0x000fe40000011627 */
[----:B------:R-:W-:Y:S02]  /*3750*/  SHF.R.U32.HI R40, RZ, 0x10, R37 ;  /* 0x00000010ff287819 */ /* 0x000fe40000011625 */
[----:B------:R-:W-:Y:S02]  /*3760*/  PRMT R87, R87, 0x5410, R38 ;  /* 0x0000541057577816 */ /* 0x000fe40000000026 */
[----:B------:R-:W-:-:S02]  /*3770*/  PRMT R80, R80, 0x5410, R41 ;  /* 0x0000541050507816 */ /* 0x000fc40000000029 */
[----:B------:R-:W-:Y:S02]  /*3780*/  PRMT R88, R88, 0x5410, R39 ;  /* 0x0000541058587816 */ /* 0x000fe40000000027 */
[C---:B------:R-:W-:Y:S02]  /*3790*/  LOP3.LUT R37, R11.reuse, 0xffff0000, RZ, 0xc0, !PT ;  /* 0xffff00000b257812 */ /* 0x040fe400078ec0ff */
[----:B------:R-:W-:Y:S01]  /*37a0*/  SHF.L.U32 R36, R11, 0x10, RZ ;  /* 0x000000100b247819 */ /* 0x000fe200000006ff */
[----:B------:R-:W-:Y:S01]  /*37b0*/  IMAD.U32 R41, R88, 0x10000, RZ ;  /* 0x0001000058297824 */ /* 0x000fe200078e00ff */
[----:B------:R-:W-:Y:S02]  /*37c0*/  PRMT R81, R81, 0x5410, R40 ;  /* 0x0000541051517816 */ /* 0x000fe40000000028 */
        /* <DEDUP_REMOVED lines=12> */
[----:B------:R-:W-:Y:S01]  /*3890*/  LOP3.LUT R88, R88, 0xffff0000, RZ, 0xc0, !PT ;  /* 0xffff000058587812 */ /* 0x000fe200078ec0ff */
[-C--:B------:R-:W-:Y:S01]  /*38a0*/  FMUL.FTZ R15, R15, R39.reuse ;  /* 0x000000270f0f7220 */ /* 0x080fe20000410000 */
[----:B------:R-:W-:Y:S01]  /*38b0*/  LOP3.LUT R81, R81, 0xffff0000, RZ, 0xc0, !PT ;  /* 0xffff000051517812 */ /* 0x000fe200078ec0ff */
[----:B------:R-:W-:Y:S02]  /*38c0*/  IMAD.U32 R80, R80, 0x10000, RZ ;  /* 0x0001000050507824 */ /* 0x000fe400078e00ff */
[C---:B------:R-:W-:Y:S01]  /*38d0*/  FFMA.FTZ R43, R10.reuse, R38, -R43 ;  /* 0x000000260a2b7223 */ /* 0x040fe2000001082b */
[----:B------:R-:W-:Y:S01]  /*38e0*/  FFMA.FTZ R40, R10, R40, R11 ;  /* 0x000000280a287223 */ /* 0x000fe2000001000b */
[----:B------:R-:W-:Y:S01]  /*38f0*/  FFMA.FTZ R45, R14, R39, -R45 ;  /* 0x000000270e2d7223 */ /* 0x000fe2000001082d */
[----:B------:R-:W-:Y:S01]  /*3900*/  FMUL.FTZ R10, R8, R87 ;  /* 0x00000057080a7220 */ /* 0x000fe20000410000 */
[----:B------:R-:W-:Y:S01]  /*3910*/  FFMA.FTZ R14, R14, R41, R15 ;  /* 0x000000290e0e7223 */ /* 0x000fe2000001000f */
[C---:B------:R-:W-:Y:S01]  /*3920*/  FMUL.FTZ R11, R37.reuse, R88 ;  /* 0x00000058250b7220 */ /* 0x040fe20000410000 */
[-C--:B------:R-:W-:Y:S01]  /*3930*/  FMUL.FTZ R8, R8, R80.reuse ;  /* 0x0000005008087220 */ /* 0x080fe20000410000 */
[-C--:B------:R-:W-:Y:S01]  /*3940*/  FMUL.FTZ R37, R37, R81.reuse ;  /* 0x0000005125257220 */ /* 0x080fe20000410000 */
[C---:B------:R-:W-:Y:S01]  /*3950*/  FFMA.FTZ R10, R9.reuse, R80, -R10 ;  /* 0x00000050090a7223 */ /* 0x040fe2000001080a */
[C---:B------:R-:W-:Y:S01]  /*3960*/  FFMA.FTZ R11, R36.reuse, R81, -R11 ;  /* 0x00000051240b7223 */ /* 0x040fe2000001080b */
[----:B------:R-:W-:Y:S01]  /*3970*/  FFMA.FTZ R9, R9, R87, R8 ;  /* 0x0000005709097223 */ /* 0x000fe20000010008 */
[----:B------:R-:W-:Y:S01]  /*3980*/  FFMA.FTZ R36, R36, R88, R37 ;  /* 0x0000005824247223 */ /* 0x000fe20000010025 */
[----:B------:R-:W-:-:S02]  /*3990*/  F2FP.BF16.F32.PACK_AB R40, R40, R43 ;  /* 0x0000002b2828723e */ /* 0x000fc400000010ff */
[----:B------:R-:W-:Y:S02]  /*39a0*/  F2FP.BF16.F32.PACK_AB R14, R14, R45 ;  /* 0x0000002d0e0e723e */ /* 0x000fe400000010ff */
[----:B------:R-:W-:Y:S01]  /*39b0*/  F2FP.BF16.F32.PACK_AB R8, R9, R10 ;  /* 0x0000000a0908723e */ /* 0x000fe200000010ff */
[----:B------:R-:W-:Y:S01]  /*39c0*/  IMAD.MOV.U32 R9, RZ, RZ, R40 ;  /* 0x000000ffff097224 */ /* 0x000fe200078e0028 */
[----:B------:R-:W-:Y:S01]  /*39d0*/  F2FP.BF16.F32.PACK_AB R11, R36, R11 ;  /* 0x0000000b240b723e */ /* 0x000fe200000010ff */
[----:B------:R-:W-:-:S07]  /*39e0*/  IMAD.MOV.U32 R10, RZ, RZ, R14 ;  /* 0x000000ffff0a7224 */ /* 0x000fce00078e000e */
.L_x_2666:
[----:B------:R-:W-:Y:S05]  /*39f0*/  BSYNC B1 ;  /* 0x0000000000017941 */ /* 0x000fea0003800000 */
.L_x_2665:
[----:B------:R0:W-:Y:S01]  /*3a00*/  ST.E.128 desc[UR40][R12.64], R8 ;  /* 0x000000080c007985 */ /* 0x0001e2000c101d28 */
[----:B------:R-:W-:Y:S05]  /*3a10*/  BRA `(.L_x_2660) ;  /* 0x0000001800a87947 */ /* 0x000fea0003800000 */
.L_x_2642:
        /* <DEDUP_REMOVED lines=48> */
.L_x_2668:
[----:B------:R-:W-:Y:S05]  /*3d20*/  BSYNC B1 ;  /* 0x0000000000017941 */ /* 0x000fea0003800000 */
.L_x_2667:
[----:B-----5:R-:W-:Y:S01]  /*3d30*/  IMAD.MOV.U32 R8, RZ, RZ, R46 ;  /* 0x000000ffff087224 */ /* 0x020fe200078e002e */
[----:B------:R-:W-:Y:S01]  /*3d40*/  ISETP.NE.AND P5, PT, R157, 0x3, PT ;  /* 0x000000039d00780c */ /* 0x000fe20003fa5270 */
        /* <DEDUP_REMOVED lines=33> */
.L_x_2669:
[----:B------:R-:W2:Y:S01]  /*3f60*/  LDL R8, [R1] ;  /* 0x0000000001087983 */ /* 0x000ea20000100800 */
[----:B------:R-:W-:Y:S01]  /*3f70*/  IMAD R69, R19, 0x8, R2 ;  /* 0x0000000813457824 */ /* 0x000fe200078e0202 */
[----:B------:R-:W1:Y:S01]  /*3f80*/  LDC R88, c[0x0][0x2f4] ;  /* 0x0000bd00ff587b82 */ /* 0x000e620000000800 */
[----:B------:R-:W-:Y:S01]  /*3f90*/  BSSY B1, `(.L_x_2670) ;  /* 0x0000004000017945 */ /* 0x000fe20003800000 */
[----:B--2---:R-:W-:-:S04]  /*3fa0*/  SHF.L.U32 R77, R8, 0x1f, RZ ;  /* 0x0000001f084d7819 */ /* 0x004fc800000006ff */
[----:B------:R-:W2:Y:S02]  /*3fb0*/  SYNCS.PHASECHK.TRANS64.TRYWAIT P4, [R69+URZ+0x16890], R77 ;  /* 0x0168904d450075a7 */ /* 0x000ea4000808017f */
[----:B-12---:R-:W-:Y:S05]  /*3fc0*/  @!P4 BRA `(.L_x_2671) ;  /* 0x000001500008c947 */ /* 0x006fea0003800000 */
.L_x_2900:
[----:B------:R-:W-:Y:S05]  /*3fd0*/  BSYNC B1 ;  /* 0x0000000000017941 */ /* 0x000fea0003800000 */
.L_x_2670:
[----:B------:R-:W-:Y:S01]  /*3fe0*/  UMOV UR4, 0xffffffff ;  /* 0xffffffff00047882 */ /* 0x000fe20000000000 */
[----:B------:R-:W-:Y:S02]  /*3ff0*/  IMAD.IADD R90, R88, 0x1, -R59 ;  /* 0x00000001585a7824 */ /* 0x000fe400078e0a3b */
[----:B------:R-:W-:Y:S05]  /*4000*/  BRA.DIV UR4, `(.L_x_2672) ;  /* 0x00000152040c7947 */ /* 0x000fea000b800000 */
[----:B------:R2:W3:Y:S04]  /*4010*/  SHFL.IDX PT, R81, R86, RZ, 0x1c1f ;  /* 0x001c1fff56517589 */ /* 0x0004e800000e0000 */
[----:B------:R2:W4:Y:S02]  /*4020*/  SHFL.IDX PT, R80, R85, RZ, 0x1c1f ;  /* 0x001c1fff55507589 */ /* 0x00052400000e0000 */
.L_x_2904:
        /* <DEDUP_REMOVED lines=26> */
[----:B------:R-:W-:Y:S01]  /*41d0*/  SHF.R.U64 R36, R36, 0x10, R37 ;  /* 0x0000001024247819 */ /* 0x000fe20000001225 */
[----:B---3--:R-:W-:Y:S01]  /*41e0*/  IMAD.U32 R103, R13, 0x10000, RZ ;  /* 0x000100000d677824 */ /* 0x008fe200078e00ff */
[----:B------:R-:W-:Y:S01]  /*41f0*/  SHF.R.U32.HI R105, RZ, 0x10, R41 ;  /* 0x00000010ff697819 */ /* 0x000fe20000011629 */
[----:B------:R-:W-:Y:S01]  /*4200*/  IMAD.U32 R104, R15, 0x10000, RZ ;  /* 0x000100000f687824 */ /* 0x000fe200078e00ff */
[----:B------:R-:W-:Y:S02]  /*4210*/  SHF.R.U32.HI R37, RZ, 0x10, R37 ;  /* 0x00000010ff257819 */ /* 0x000fe40000011625 */
[----:B------:R-:W-:Y:S02]  /*4220*/  PRMT R109, R109, 0x5410, R105 ;  /* 0x000054106d6d7816 */ /* 0x000fe40000000069 */
[----:B------:R-:W-:Y:S02]  /*4230*/  PRMT R106, R106, 0x5410, R37 ;  /* 0x000054106a6a7816 */ /* 0x000fe40000000025 */
[----:B------:R-:W-:Y:S01]  /*4240*/  SHF.R.U32.HI R89, RZ, 0x10, R39 ;  /* 0x00000010ff597819 */ /* 0x000fe20000011627 */
[----:B------:R-:W-:Y:S01]  /*4250*/  IMAD.U32 R105, R109, 0x10000, RZ ;  /* 0x000100006d697824 */ /* 0x000fe200078e00ff */
[--C-:B------:R-:W-:Y:S01]  /*4260*/  SHF.R.U64 R91, R42, 0x10, R43.reuse ;  /* 0x000000102a5b7819 */ /* 0x100fe2000000122b */
[----:B------:R-:W-:Y:S01]  /*4270*/  IMAD.U32 R37, R106, 0x10000, RZ ;  /* 0x000100006a257824 */ /* 0x000fe200078e00ff */
[----:B------:R-:W-:Y:S01]  /*4280*/  SHF.R.U32.HI R92, RZ, 0x10, R43 ;  /* 0x00000010ff5c7819 */ /* 0x000fe2000001162b */
[----:B0-----:R-:W-:Y:S01]  /*4290*/  IMAD.U32 R42, R9, 0x10000, RZ ;  /* 0x00010000092a7824 */ /* 0x001fe200078e00ff */
[----:B------:R-:W-:Y:S01]  /*42a0*/  PRMT R89, R108, 0x5410, R89 ;  /* 0x000054106c597816 */ /* 0x000fe20000000059 */
[----:B------:R-:W-:Y:S01]  /*42b0*/  FMUL.FTZ R111, R103, R105 ;  /* 0x00000069676f7220 */ /* 0x000fe20000410000 */
[----:B------:R-:W-:Y:S01]  /*42c0*/  PRMT R91, R107, 0x5410, R91 ;  /* 0x000054106b5b7816 */ /* 0x000fe2000000005b */
[-C--:B------:R-:W-:Y:S01]  /*42d0*/  FMUL.FTZ R103, R103, R37.reuse ;  /* 0x0000002567677220 */ /* 0x080fe20000410000 */
[----:B------:R-:W-:Y:S01]  /*42e0*/  PRMT R108, R95, 0x5432, R92 ;  /* 0x000054325f6c7816 */ /* 0x000fe2000000005c */
[C---:B------:R-:W-:Y:S01]  /*42f0*/  FFMA.FTZ R37, R42.reuse, R37, -R111 ;  /* 0x000000252a257223 */ /* 0x040fe2000001086f */
[----:B------:R-:W-:Y:S01]  /*4300*/  LOP3.LUT R94, R13, 0xffff0000, RZ, 0xc0, !PT ;  /* 0xffff00000d5e7812 */ /* 0x000fe200078ec0ff */
[----:B------:R-:W-:Y:S01]  /*4310*/  FFMA.FTZ R42, R42, R105, R103 ;  /* 0x000000692a2a7223 */ /* 0x000fe20000010067 */
[----:B------:R-:W-:Y:S01]  /*4320*/  LOP3.LUT R107, R109, 0xffff0000, RZ, 0xc0, !PT ;  /* 0xffff00006d6b7812 */ /* 0x000fe200078ec0ff */
[----:B------:R-:W-:Y:S01]  /*4330*/  IMAD.U32 R109, R108, 0x10000, RZ ;  /* 0x000100006c6d7824 */ /* 0x000fe200078e00ff */
[----:B------:R-:W-:Y:S01]  /*4340*/  LOP3.LUT R92, R106, 0xffff0000, RZ, 0xc0, !PT ;  /* 0xffff00006a5c7812 */ /* 0x000fe200078ec0ff */
[----:B------:R-:W-:Y:S01]  /*4350*/  IMAD.U32 R103, R89, 0x10000, RZ ;  /* 0x0001000059677824 */ /* 0x000fe200078e00ff */
[----:B------:R-:W-:Y:S01]  /*4360*/  SHF.R.U64 R38, R38, 0x10, R39 ;  /* 0x0000001026267819 */ /* 0x000fe20000001227 */
[----:B------:R-:W-:Y:S01]  /*4370*/  FMUL.FTZ R106, R94, R107 ;  /* 0x0000006b5e6a7220 */ /* 0x000fe20000410000 */
[----:B------:R-:W-:Y:S01]  /*4380*/  SHF.R.U64 R40, R40, 0x10, R41 ;  /* 0x0000001028287819 */ /* 0x000fe20000001229 */
[-C--:B------:R-:W-:Y:S01]  /*4390*/  FMUL.FTZ R94, R94, R92.reuse ;  /* 0x0000005c5e5e7220 */ /* 0x080fe20000410000 */
[----:B------:R-:W-:Y:S01]  /*43a0*/  LOP3.LUT R39, R9, 0xffff0000, RZ, 0xc0, !PT ;  /* 0xffff000009277812 */ /* 0x000fe200078ec0ff */
[----:B------:R-:W-:Y:S01]  /*43b0*/  IMAD.U32 R43, R11, 0x10000, RZ ;  /* 0x000100000b2b7824 */ /* 0x000fe200078e00ff */
[----:B------:R-:W-:Y:S01]  /*43c0*/  PRMT R40, R98, 0x5432, R40 ;  /* 0x0000543262287816 */ /* 0x000fe20000000028 */
[C---:B------:R-:W-:Y:S01]  /*43d0*/  FMUL.FTZ R110, R104.reuse, R109 ;  /* 0x0000006d686e7220 */ /* 0x040fe20000410000 */
[----:B------:R-:W-:Y:S01]  /*43e0*/  PRMT R36, R97, 0x5432, R36 ;  /* 0x0000543261247816 */ /* 0x000fe20000000024 */
[C---:B------:R-:W-:Y:S01]  /*43f0*/  FFMA.FTZ R92, R39.reuse, R92, -R106 ;  /* 0x0000005c275c7223 */ /* 0x040fe2000001086a */
[----:B------:R-:W-:Y:S01]  /*4400*/  FMUL.FTZ R104, R104, R103 ;  /* 0x0000006768687220 */ /* 0x000fe20000410000 */
[----:B------:R-:W-:Y:S01]  /*4410*/  LOP3.LUT R106, R108, 0xffff0000, RZ, 0xc0, !PT ;  /* 0xffff00006c6a7812 */ /* 0x000fe200078ec0ff */
[----:B------:R-:W-:Y:S01]  /*4420*/  FFMA.FTZ R39, R39, R107, R94 ;  /* 0x0000006b27277223 */ /* 0x000fe2000001005e */
[----:B------:R-:W-:Y:S01]  /*4430*/  LOP3.LUT R15, R15, 0xffff0000, RZ, 0xc0, !PT ;  /* 0xffff00000f0f7812 */ /* 0x000fe200078ec0ff */
[----:B------:R-:W-:Y:S01]  /*4440*/  FFMA.FTZ R94, R43, R103, -R110 ;  /* 0x000000672b5e7223 */ /* 0x000fe2000001086e */
[----:B------:R-:W-:Y:S01]  /*4450*/  LOP3.LUT R108, R89, 0xffff0000, RZ, 0xc0, !PT ;  /* 0xffff0000596c7812 */ /* 0x000fe200078ec0ff */
[----:B------:R-:W-:-:S02]  /*4460*/  IMAD.U32 R13, R12, 0x10000, RZ ;  /* 0x000100000c0d7824 */ /* 0x000fc400078e00ff */
[----:B------:R-:W-:Y:S01]  /*4470*/  FFMA.FTZ R43, R43, R109, R104 ;  /* 0x0000006d2b2b7223 */ /* 0x000fe20000010068 */
[----:B------:R-:W-:Y:S01]  /*4480*/  IMAD.U32 R110, R40, 0x10000, RZ ;  /* 0x00010000286e7824 */ /* 0x000fe200078e00ff */
[----:B------:R-:W-:Y:S01]  /*4490*/  LOP3.LUT R11, R11, 0xffff0000, RZ, 0xc0, !PT ;  /* 0xffff00000b0b7812 */ /* 0x000fe200078ec0ff */
[----:B------:R-:W-:Y:S01]  /*44a0*/  IMAD.U32 R104, R36, 0x10000, RZ ;  /* 0x0001000024687824 */ /* 0x000fe200078e00ff */
[----:B------:R-:W-:Y:S01]  /*44b0*/  SHF.L.U32 R9, R8, 0x10, RZ ;  /* 0x0000001008097819 */ /* 0x000fe200000006ff */
[C---:B------:R-:W-:Y:S01]  /*44c0*/  FMUL.FTZ R112, R15.reuse, R106 ;  /* 0x0000006a0f707220 */ /* 0x040fe20000410000 */
[----:B------:R-:W-:Y:S01]  /*44d0*/  FMUL.FTZ R114, R15, R108 ;  /* 0x0000006c0f727220 */ /* 0x000fe20000410000 */
[----:B------:R-:W-:Y:S01]  /*44e0*/  LOP3.LUT R103, R40, 0xffff0000, RZ, 0xc0, !PT ;  /* 0xffff000028677812 */ /* 0x000fe200078ec0ff */
[C---:B------:R-:W-:Y:S01]  /*44f0*/  FMUL.FTZ R40, R13.reuse, R110 ;  /* 0x0000006e0d287220 */ /* 0x040fe20000410000 */
[----:B------:R-:W-:Y:S01]  /*4500*/  LOP3.LUT R12, R12, 0xffff0000, RZ, 0xc0, !PT ;  /* 0xffff00000c0c7812 */ /* 0x000fe200078ec0ff */
[----:B------:R-:W-:Y:S01]  /*4510*/  FMUL.FTZ R13, R13, R104 ;  /* 0x000000680d0d7220 */ /* 0x000fe20000410000 */
[----:B------:R-:W-:Y:S01]  /*4520*/  LOP3.LUT R89, R36, 0xffff0000, RZ, 0xc0, !PT ;  /* 0xffff000024597812 */ /* 0x000fe200078ec0ff */
[C---:B------:R-:W-:Y:S01]  /*4530*/  FFMA.FTZ R15, R11.reuse, R108, -R112 ;  /* 0x0000006c0b0f7223 */ /* 0x040fe20000010870 */
[----:B------:R-:W-:Y:S01]  /*4540*/  PRMT R38, R96, 0x5432, R38 ;  /* 0x0000543260267816 */ /* 0x000fe20000000026 */
[----:B------:R-:W-:Y:S01]  /*4550*/  FFMA.FTZ R36, R11, R106, R114 ;  /* 0x0000006a0b247223 */ /* 0x000fe20000010072 */
[C---:B------:R-:W-:Y:S01]  /*4560*/  FFMA.FTZ R11, R9.reuse, R104, -R40 ;  /* 0x00000068090b7223 */ /* 0x040fe20000010828 */
[C---:B------:R-:W-:Y:S01]  /*4570*/  IMAD.U32 R41, R10.reuse, 0x10000, RZ ;  /* 0x000100000a297824 */ /* 0x040fe200078e00ff */
[----:B------:R-:W-:Y:S01]  /*4580*/  LOP3.LUT R93, R10, 0xffff0000, RZ, 0xc0, !PT ;  /* 0xffff00000a5d7812 */ /* 0x000fe200078ec0ff */
[----:B------:R-:W-:Y:S01]  /*4590*/  FFMA.FTZ R9, R9, R110, R13 ;  /* 0x0000006e09097223 */ /* 0x000fe2000001000d */
[----:B------:R-:W-:-:S02]  /*45a0*/  IMAD.U32 R10, R14, 0x10000, RZ ;  /* 0x000100000e0a7824 */ /* 0x000fc400078e00ff */
[C---:B------:R-:W-:Y:S01]  /*45b0*/  FMUL.FTZ R105, R12.reuse, R103 ;  /* 0x000000670c697220 */ /* 0x040fe20000410000 */
[----:B------:R-:W-:Y:S01]  /*45c0*/  FMUL.FTZ R107, R12, R89 ;  /* 0x000000590c6b7220 */ /* 0x000fe20000410000 */
[C---:B------:R-:W-:Y:S01]  /*45d0*/  IMAD.U32 R13, R91.reuse, 0x10000, RZ ;  /* 0x000100005b0d7824 */ /* 0x040fe200078e00ff */
        /* <DEDUP_REMOVED lines=8> */
[C---:B------:R-:W-:Y:S01]  /*4660*/  FFMA.FTZ R104, R41.reuse, R12, -R104 ;  /* 0x0000000c29687223 */ /* 0x040fe20000010868 */
[-C--:B------:R-:W-:Y:S01]  /*4670*/  FMUL.FTZ R14, R14, R38.reuse ;  /* 0x000000260e0e7220 */ /* 0x080fe20000410000 */
[----:B------:R-:W-:Y:S01]  /*4680*/  FFMA.FTZ R10, R41, R13, R10 ;  /* 0x0000000d290a7223 */ /* 0x000fe2000001000a */
[C---:B------:R-:W-:Y:S01]  /*4690*/  FFMA.FTZ R13, R93.reuse, R38, -R106 ;  /* 0x000000265d0d7223 */ /* 0x040fe2000001086a */
[C---:B------:R-:W-:Y:S01]  /*46a0*/  FFMA.FTZ R40, R8.reuse, R89, -R105 ;  /* 0x0000005908287223 */ /* 0x040fe20000010869 */
[----:B------:R-:W-:Y:S01]  /*46b0*/  FFMA.FTZ R91, R93, R91, R14 ;  /* 0x0000005b5d5b7223 */ /* 0x000fe2000001000e */
[----:B------:R-:W-:Y:S01]  /*46c0*/  FFMA.FTZ R8, R8, R103, R107 ;  /* 0x0000006708087223 */ /* 0x000fe2000001006b */
[----:B------:R-:W-:-:S02]  /*46d0*/  F2FP.BF16.F32.PACK_AB R15, R15, R94 ;  /* 0x0000005e0f0f723e */ /* 0x000fc400000010ff */
[----:B------:R-:W-:Y:S02]  /*46e0*/  F2FP.BF16.F32.PACK_AB R43, R36, R43 ;  /* 0x0000002b242b723e */ /* 0x000fe400000010ff */
[----:B------:R-:W-:Y:S02]  /*46f0*/  F2FP.BF16.F32.PACK_AB R14, R13, R104 ;  /* 0x000000680d0e723e */ /* 0x000fe400000010ff */
[----:B------:R-:W-:Y:S02]  /*4700*/  F2FP.BF16.F32.PACK_AB R37, R92, R37 ;  /* 0x000000255c25723e */ /* 0x000fe400000010ff */
[----:B------:R-:W-:Y:S02]  /*4710*/  F2FP.BF16.F32.PACK_AB R39, R39, R42 ;  /* 0x0000002a2727723e */ /* 0x000fe400000010ff */
[----:B------:R-:W-:Y:S01]  /*4720*/  F2FP.BF16.F32.PACK_AB R36, R40, R11 ;  /* 0x0000000b2824723e */ /* 0x000fe200000010ff */
[----:B------:R-:W-:Y:S01]  /*4730*/  IMAD.MOV.U32 R11, RZ, RZ, R15 ;  /* 0x000000ffff0b7224 */ /* 0x000fe200078e000f */
[----:B------:R-:W-:Y:S01]  /*4740*/  F2FP.BF16.F32.PACK_AB R42, R91, R10 ;  /* 0x0000000a5b2a723e */ /* 0x000fe200000010ff */
[----:B------:R-:W-:Y:S01]  /*4750*/  IMAD.MOV.U32 R10, RZ, RZ, R14 ;  /* 0x000000ffff0a7224 */ /* 0x000fe200078e000e */
[----:B------:R-:W-:Y:S01]  /*4760*/  F2FP.BF16.F32.PACK_AB R12, R8, R9 ;  /* 0x00000009080c723e */ /* 0x000fe200000010ff */
[----:B------:R-:W-:Y:S01]  /*4770*/  IMAD.MOV.U32 R8, RZ, RZ, R36 ;  /* 0x000000ffff087224 */ /* 0x000fe200078e0024 */
[----:B------:R-:W-:Y:S01]  /*4780*/  MOV R14, R42 ;  /* 0x0000002a000e7202 */ /* 0x000fe20000000f00 */
[----:B------:R-:W-:-:S02]  /*4790*/  IMAD.MOV.U32 R9, RZ, RZ, R37 ;  /* 0x000000ffff097224 */ /* 0x000fc400078e0025 */
[----:B------:R-:W-:Y:S02]  /*47a0*/  IMAD.MOV.U32 R13, RZ, RZ, R39 ;  /* 0x000000ffff0d7224 */ /* 0x000fe400078e0027 */
[----:B------:R-:W-:-:S07]  /*47b0*/  IMAD.MOV.U32 R15, RZ, RZ, R43 ;  /* 0x000000ffff0f7224 */ /* 0x000fce00078e002b */
.L_x_2676:
[----:B------:R-:W-:Y:S05]  /*47c0*/  BSYNC B2 ;  /* 0x0000000000027941 */ /* 0x000fea0003800000 */
.L_x_2675:
[----:B------:R-:W-:Y:S01]  /*47d0*/  ISETP.GE.AND P4, PT, R87, R88, PT ;  /* 0x000000585700720c */ /* 0x000fe20003f86270 */
[----:B0-----:R0:W-:-:S12]  /*47e0*/  ST.E.128 desc[UR40][R78.64], R8 ;  /* 0x000000084e007985 */ /* 0x0011d8000c101d28 */
[----:B------:R-:W-:-:S05]  /*47f0*/  @!P4 IMAD.WIDE R80, R87, 0x2, R80 ;  /* 0x000000025750c825 */ /* 0x000fca00078e0250 */
[----:B---3--:R0:W-:Y:S02]  /*4800*/  @!P4 ST.E.128 desc[UR40][R80.64], R12 ;  /* 0x0000000c5000c985 */ /* 0x0081e4000c101d28 */
.L_x_2674:
[----:B------:R-:W-:Y:S05]  /*4810*/  BSYNC B1 ;  /* 0x0000000000017941 */ /* 0x000fea0003800000 */
.L_x_2673:
[----:B------:R-:W-:-:S03]  /*4820*/  UMOV UR4, 0xffffffff ;  /* 0xffffffff00047882 */ /* 0x000fc60000000000 */
[----:B------:R-:W-:Y:S05]  /*4830*/  BRA.DIV UR4, `(.L_x_2677) ;  /* 0x0000014a044c7947 */ /* 0x000fea000b800000 */
[----:B------:R0:W0:Y:S04]  /*4840*/  SHFL.IDX PT, R39, R86, 0x1, 0x1c1f ;  /* 0x003c1f0056277f89 */ /* 0x00002800000e0000 */
[----:B------:R0:W0:Y:S02]  /*4850*/  SHFL.IDX PT, R38, R85, 0x1, 0x1c1f ;  /* 0x003c1f0055267f89 */ /* 0x00002400000e0000 */
.L_x_2908:
        /* <DEDUP_REMOVED lines=11> */
[----:B------:R-:W-:Y:S01]  /*4910*/  IMAD.SHL.U32 R8, R8, 0x40, RZ ;  /* 0x0000004008087824 */ /* 0x000fe200078e00ff */
[----:B------:R-:W-:Y:S01]  /*4920*/  LEA.HI R90, R9, R90, RZ, 0x4 ;  /* 0x0000005a095a7211 */ /* 0x000fe200078f20ff */
[----:B------:R-:W-:Y:S01]  /*4930*/  IMAD R9, R19, 0x2000, R0 ;  /* 0x0000200013097824 */ /* 0x000fe200078e0200 */
[----:B------:R-:W-:-:S02]  /*4940*/  LOP3.LUT R11, R11, 0x1c0, RZ, 0xc0, !PT ;  /* 0x000001c00b0b7812 */ /* 0x000fc400078ec0ff */
[----:B------:R-:W-:Y:S01]  /*4950*/  LEA.HI.SX32 R41, R90, R7, 0x1c ;  /* 0x000000075a297211 */ /* 0x000fe200078fe2ff */
[----:B------:R-:W-:Y:S01]  /*4960*/  IMAD R9, R9, 0x2, R2 ;  /* 0x0000000209097824 */ /* 0x000fe200078e0202 */
[----:B------:R-:W-:Y:S02]  /*4970*/  LOP3.LUT R8, R8, 0x1c0, RZ, 0xc0, !PT ;  /* 0x000001c008087812 */ /* 0x000fe400078ec0ff */
[----:B------:R-:W-:Y:S01]  /*4980*/  SHF.R.U32.HI R11, RZ, 0x3, R11 ;  /* 0x00000003ff0b7819 */ /* 0x000fe2000001160b */
[----:B------:R-:W-:Y:S01]  /*4990*/  IMAD.SHL.U32 R41, R41, 0x8, RZ ;  /* 0x0000000829297824 */ /* 0x000fe200078e00ff */
[----:B------:R-:W-:-:S04]  /*49a0*/  LEA.HI.X R37, R6, R39, R4, 0x1, P4 ;  /* 0x0000002706257211 */ /* 0x000fc800020f0c04 */
[----:B------:R-:W-:-:S04]  /*49b0*/  LOP3.LUT R8, R8, 0x38, R41, 0xf8, !PT ;  /* 0x0000003808087812 */ /* 0x000fc800078ef829 */
[----:B------:R-:W-:-:S05]  /*49c0*/  LOP3.LUT R8, R8, R11, RZ, 0x3c, !PT ;  /* 0x0000000b08087212 */ /* 0x000fca00078e3cff */
[----:B-----5:R-:W-:-:S04]  /*49d0*/  IMAD.IADD R8, R10, 0x1, R8 ;  /* 0x000000010a087824 */ /* 0x020fc800078e0208 */
[----:B------:R-:W-:-:S04]  /*49e0*/  IMAD R11, R19, 0x2000, R8 ;  /* 0x00002000130b7824 */ /* 0x000fc800078e0208 */
[----:B------:R-:W-:Y:S02]  /*49f0*/  IMAD R12, R11, 0x2, R2 ;  /* 0x000000020b0c7824 */ /* 0x000fe400078e0202 */
[----:B------:R-:W0:Y:S04]  /*4a00*/  LDS.128 R8, [R9+0xe400] ;  /* 0x00e4000009087984 */ /* 0x000e280000000c00 */
[----:B------:R-:W0:Y:S01]  /*4a10*/  LDS.128 R12, [R12+0xe400] ;  /* 0x00e400000c0c7984 */ /* 0x000e220000000c00 */
[----:B------:R-:W-:Y:S05]  /*4a20*/  @P3 BRA `(.L_x_2679) ;  /* 0x00000004006c3947 */ /* 0x000fea0003800000 */
[----:B------:R-:W-:Y:S01]  /*4a30*/  SHF.R.U32.HI R79, RZ, 0x10, R49 ;  /* 0x00000010ff4f7819 */ /* 0x000fe20000011631 */
[----:B0-----:R-:W-:Y:S01]  /*4a40*/  IMAD.U32 R43, R9, 0x10000, RZ ;  /* 0x00010000092b7824 */ /* 0x001fe200078e00ff */
[----:B--2---:R-:W-:Y:S01]  /*4a50*/  SHF.R.U32.HI R85, RZ, 0x10, R45 ;  /* 0x00000010ff557819 */ /* 0x004fe2000001162d */
[----:B------:R-:W-:Y:S01]  /*4a60*/  IMAD.U32 R40, R8, 0x10000, RZ ;  /* 0x0001000008287824 */ /* 0x000fe200078e00ff */
[----:B------:R-:W-:Y:S02]  /*4a70*/  PRMT R102, R102, 0x5410, R79 ;  /* 0x0000541066667816 */ /* 0x000fe4000000004f */
[----:B------:R-:W-:Y:S02]  /*4a80*/  PRMT R98, R98, 0x5410, R85 ;  /* 0x0000541062627816 */ /* 0x000fe40000000055 */
[----:B------:R-:W-:Y:S01]  /*4a90*/  SHF.R.U64 R90, R44, 0x10, R45 ;  /* 0x000000102c5a7819 */ /* 0x000fe2000000122d */
[----:B------:R-:W-:Y:S01]  /*4aa0*/  IMAD.U32 R44, R13, 0x10000, RZ ;  /* 0x000100000d2c7824 */ /* 0x000fe200078e00ff */
[----:B----4-:R-:W-:Y:S01]  /*4ab0*/  SHF.R.U64 R80, R48, 0x10, R49 ;  /* 0x0000001030507819 */ /* 0x010fe20000001231 */
[----:B------:R-:W-:Y:S01]  /*4ac0*/  IMAD.U32 R49, R15, 0x10000, RZ ;  /* 0x000100000f317824 */ /* 0x000fe200078e00ff */
[--C-:B------:R-:W-:Y:S01]  /*4ad0*/  SHF.R.U64 R78, R50, 0x10, R51.reuse ;  /* 0x00000010324e7819 */ /* 0x100fe20000001233 */
[----:B------:R-:W-:Y:S01]  /*4ae0*/  IMAD.U32 R50, R102, 0x10000, RZ ;  /* 0x0001000066327824 */ /* 0x000fe200078e00ff */
[----:B------:R-:W-:-:S02]  /*4af0*/  SHF.R.U32.HI R51, RZ, 0x10, R51 ;  /* 0x00000010ff337819 */ /* 0x000fc40000011633 */
[----:B------:R-:W-:Y:S01]  /*4b00*/  LOP3.LUT R45, R15, 0xffff0000, RZ, 0xc0, !PT ;  /* 0xffff00000f2d7812 */ /* 0x000fe200078ec0ff */
[----:B------:R-:W-:Y:S01]  /*4b10*/  IMAD.U32 R15, R98, 0x10000, RZ ;  /* 0x00010000620f7824 */ /* 0x000fe200078e00ff */
[----:B---3--:R-:W-:Y:S02]  /*4b20*/  SHF.R.U32.HI R81, RZ, 0x10, R47 ;  /* 0x00000010ff517819 */ /* 0x008fe4000001162f */
[----:B------:R-:W-:Y:S01]  /*4b30*/  PRMT R99, R99, 0x5410, R78 ;  /* 0x0000541063637816 */ /* 0x000fe2000000004e */
[-C--:B------:R-:W-:Y:S01]  /*4b40*/  FMUL.FTZ R78, R44, R50.reuse ;  /* 0x000000322c4e7220 */ /* 0x080fe20000410000 */
        /* <DEDUP_REMOVED lines=10> */
[----:B------:R-:W-:Y:S01]  /*4bf0*/  SHF.R.U64 R86, R46, 0x10, R47 ;  /* 0x000000102e567819 */ /* 0x000fe2000000122f */
[----:B------:R-:W-:Y:S01]  /*4c00*/  FMUL.FTZ R81, R48, R79 ;  /* 0x0000004f30517220 */ /* 0x000fe20000410000 */
[----:B------:R-:W-:-:S02]  /*4c10*/  IMAD.U32 R47, R11, 0x10000, RZ ;  /* 0x000100000b2f7824 */ /* 0x000fc400078e00ff */
[----:B------:R-:W-:Y:S01]  /*4c20*/  FMUL.FTZ R85, R48, R51 ;  /* 0x0000003330557220 */ /* 0x000fe20000410000 */
[----:B------:R-:W-:Y:S01]  /*4c30*/  PRMT R101, R101, 0x5410, R80 ;  /* 0x0000541065657816 */ /* 0x000fe20000000050 */
[----:B------:R-:W-:Y:S01]  /*4c40*/  FMUL.FTZ R48, R49, R78 ;  /* 0x0000004e31307220 */ /* 0x000fe20000410000 */
[----:B------:R-:W-:Y:S01]  /*4c50*/  LOP3.LUT R46, R9, 0xffff0000, RZ, 0xc0, !PT ;  /* 0xffff0000092e7812 */ /* 0x000fe200078ec0ff */
[-C--:B------:R-:W-:Y:S01]  /*4c60*/  FMUL.FTZ R49, R49, R50.reuse ;  /* 0x0000003231317220 */ /* 0x080fe20000410000 */
[----:B------:R-:W-:Y:S01]  /*4c70*/  PRMT R97, R97, 0x5410, R90 ;  /* 0x0000541061617816 */ /* 0x000fe2000000005a */
[C---:B------:R-:W-:Y:S01]  /*4c80*/  FFMA.FTZ R50, R47.reuse, R50, -R48 ;  /* 0x000000322f327223 */ /* 0x040fe20000010830 */
[----:B------:R-:W-:Y:S01]  /*4c90*/  LOP3.LUT R100, R100, 0xffff0000, RZ, 0xc0, !PT ;  /* 0xffff000064647812 */ /* 0x000fe200078ec0ff */
[----:B------:R-:W-:Y:S01]  /*4ca0*/  IMAD.U32 R13, R12, 0x10000, RZ ;  /* 0x000100000c0d7824 */ /* 0x000fe200078e00ff */
[----:B------:R-:W-:Y:S01]  /*4cb0*/  LOP3.LUT R96, R96, 0xffff0000, RZ, 0xc0, !PT ;  /* 0xffff000060607812 */ /* 0x000fe200078ec0ff */
[----:B------:R-:W-:Y:S01]  /*4cc0*/  FFMA.FTZ R78, R47, R78, R49 ;  /* 0x0000004e2f4e7223 */ /* 0x000fe20000010031 */
[----:B------:R-:W-:-:S02]  /*4cd0*/  IMAD.U32 R48, R101, 0x10000, RZ ;  /* 0x0001000065307824 */ /* 0x000fc400078e00ff */
[C---:B------:R-:W-:Y:S01]  /*4ce0*/  FFMA.FTZ R44, R46.reuse, R51, -R81 ;  /* 0x000000332e2c7223 */ /* 0x040fe20000010851 */
[----:B------:R-:W-:Y:S02]  /*4cf0*/  IMAD.U32 R47, R97, 0x10000, RZ ;  /* 0x00010000612f7824 */ /* 0x000fe400078e00ff */
[----:B------:R-:W-:Y:S01]  /*4d00*/  FFMA.FTZ R46, R46, R79, R85 ;  /* 0x0000004f2e2e7223 */ /* 0x000fe20000010055 */
[C---:B------:R-:W-:Y:S01]  /*4d10*/  FMUL.FTZ R49, R45.reuse, R100 ;  /* 0x000000642d317220 */ /* 0x040fe20000410000 */
[----:B------:R-:W-:Y:S01]  /*4d20*/  FMUL.FTZ R79, R45, R96 ;  /* 0x000000602d4f7220 */ /* 0x000fe20000410000 */
[-C--:B------:R-:W-:Y:S01]  /*4d30*/  FMUL.FTZ R45, R13, R48.reuse ;  /* 0x000000300d2d7220 */ /* 0x080fe20000410000 */
[----:B------:R-:W-:Y:S01]  /*4d40*/  LOP3.LUT R42, R11, 0xffff0000, RZ, 0xc0, !PT ;  /* 0xffff00000b2a7812 */ /* 0x000fe200078ec0ff */
[-C--:B------:R-:W-:Y:S01]  /*4d50*/  FMUL.FTZ R13, R13, R47.reuse ;  /* 0x0000002f0d0d7220 */ /* 0x080fe20000410000 */
[----:B------:R-:W-:Y:S01]  /*4d60*/  LOP3.LUT R12, R12, 0xffff0000, RZ, 0xc0, !PT ;  /* 0xffff00000c0c7812 */ /* 0x000fe200078ec0ff */
[----:B------:R-:W-:Y:S01]  /*4d70*/  FFMA.FTZ R45, R40, R47, -R45 ;  /* 0x0000002f282d7223 */ /* 0x000fe2000001082d */
[----:B------:R-:W-:Y:S01]  /*4d80*/  LOP3.LUT R101, R101, 0xffff0000, RZ, 0xc0, !PT ;  /* 0xffff000065657812 */ /* 0x000fe200078ec0ff */
[----:B------:R-:W-:Y:S01]  /*4d90*/  IMAD.U32 R9, R10, 0x10000, RZ ;  /* 0x000100000a097824 */ /* 0x000fe200078e00ff */
[----:B------:R-:W-:Y:S01]  /*4da0*/  LOP3.LUT R97, R97, 0xffff0000, RZ, 0xc0, !PT ;  /* 0xffff000061617812 */ /* 0x000fe200078ec0ff */
[----:B------:R-:W-:Y:S01]  /*4db0*/  FFMA.FTZ R40, R40, R48, R13 ;  /* 0x0000003028287223 */ /* 0x000fe2000001000d */
[----:B------:R-:W-:Y:S01]  /*4dc0*/  PRMT R95, R95, 0x5410, R86 ;  /* 0x000054105f5f7816 */ /* 0x000fe20000000056 */
[----:B------:R-:W-:Y:S01]  /*4dd0*/  FFMA.FTZ R51, R42, R96, -R49 ;  /* 0x000000602a337223 */ /* 0x000fe20000010831 */
[----:B------:R-:W-:Y:S01]  /*4de0*/  LOP3.LUT R11, R10, 0xffff0000, RZ, 0xc0, !PT ;  /* 0xffff00000a0b7812 */ /* 0x000fe200078ec0ff */
[----:B------:R-:W-:Y:S01]  /*4df0*/  IMAD.U32 R13, R99, 0x10000, RZ ;  /* 0x00010000630d7824 */ /* 0x000fe200078e00ff */
[----:B------:R-:W-:Y:S01]  /*4e00*/  LOP3.LUT R8, R8, 0xffff0000, RZ, 0xc0, !PT ;  /* 0xffff000008087812 */ /* 0x000fe200078ec0ff */
[----:B------:R-:W-:Y:S01]  /*4e10*/  FMUL.FTZ R49, R12, R101 ;  /* 0x000000650c317220 */ /* 0x000fe20000410000 */
[----:B------:R-:W-:Y:S01]  /*4e20*/  SHF.L.U32 R10, R14, 0x10, RZ ;  /* 0x000000100e0a7819 */ /* 0x000fe200000006ff */
[-C--:B------:R-:W-:Y:S01]  /*4e30*/  FMUL.FTZ R47, R12, R97.reuse ;  /* 0x000000610c2f7220 */ /* 0x080fe20000410000 */
[----:B------:R-:W-:Y:S01]  /*4e40*/  LOP3.LUT R14, R14, 0xffff0000, RZ, 0xc0, !PT ;  /* 0xffff00000e0e7812 */ /* 0x000fe200078ec0ff */
[----:B------:R-:W-:Y:S01]  /*4e50*/  IMAD.U32 R12, R95, 0x10000, RZ ;  /* 0x000100005f0c7824 */ /* 0x000fe200078e00ff */
[----:B------:R-:W-:Y:S01]  /*4e60*/  LOP3.LUT R99, R99, 0xffff0000, RZ, 0xc0, !PT ;  /* 0xffff000063637812 */ /* 0x000fe200078ec0ff */
[----:B------:R-:W-:Y:S01]  /*4e70*/  FFMA.FTZ R79, R42, R100, R79 ;  /* 0x000000642a4f7223 */ /* 0x000fe2000001004f */
[----:B------:R-:W-:Y:S01]  /*4e80*/  LOP3.LUT R95, R95, 0xffff0000, RZ, 0xc0, !PT ;  /* 0xffff00005f5f7812 */ /* 0x000fe200078ec0ff */
[C---:B------:R-:W-:Y:S01]  /*4e90*/  FFMA.FTZ R42, R8.reuse, R97, -R49 ;  /* 0x00000061082a7223 */ /* 0x040fe20000010831 */
[----:B------:R-:W-:Y:S01]  /*4ea0*/  FFMA.FTZ R47, R8, R101, R47 ;  /* 0x00000065082f7223 */ /* 0x000fe2000001002f */
[----:B------:R-:W-:Y:S01]  /*4eb0*/  FMUL.FTZ R8, R10, R13 ;  /* 0x0000000d0a087220 */ /* 0x000fe20000410000 */
[C---:B------:R-:W-:Y:S01]  /*4ec0*/  FMUL.FTZ R48, R14.reuse, R99 ;  /* 0x000000630e307220 */ /* 0x040fe20000410000 */
        /* <DEDUP_REMOVED lines=16> */
[----:B------:R-:W-:-:S07]  /*4fd0*/  F2FP.BF16.F32.PACK_AB R12, R47, R40 ;  /* 0x000000282f0c723e */ /* 0x000fce00000010ff */
.L_x_2679:
[----:B------:R-:W-:Y:S05]  /*4fe0*/  BSYNC B1 ;  /* 0x0000000000017941 */ /* 0x000fea0003800000 */
.L_x_2678:
[----:B------:R-:W-:Y:S01]  /*4ff0*/  ISETP.GE.AND P3, PT, R41, R88, PT ;  /* 0x000000582900720c */ /* 0x000fe20003f66270 */
[----:B0-----:R0:W-:Y:S02]  /*5000*/  ST.E.128 desc[UR40][R36.64], R8 ;  /* 0x0000000824007985 */ /* 0x0011e4000c101d28 */
[----:B0-----:R-:W-:Y:S02]  /*5010*/  IMAD.MOV.U32 R8, RZ, RZ, R38 ;  /* 0x000000ffff087224 */ /* 0x001fe400078e0026 */
[----:B------:R-:W-:-:S08]  /*5020*/  IMAD.MOV.U32 R9, RZ, RZ, R39 ;  /* 0x000000ffff097224 */ /* 0x000fd000078e0027 */
[----:B------:R-:W-:Y:S05]  /*5030*/  @P3 BRA `(.L_x_2660) ;  /* 0x0000000400203947 */ /* 0x000fea0003800000 */
[----:B------:R-:W-:-:S05]  /*5040*/  IMAD.WIDE R8, R41, 0x2, R8 ;  /* 0x0000000229087825 */ /* 0x000fca00078e0208 */
[----:B------:R0:W-:Y:S01]  /*5050*/  ST.E.128 desc[UR40][R8.64], R12 ;  /* 0x0000000c08007985 */ /* 0x0001e2000c101d28 */
[----:B------:R-:W-:Y:S05]  /*5060*/  BRA `(.L_x_2660) ;  /* 0x0000000400147947 */ /* 0x000fea0003800000 */
.L_x_2641:
[----:B------:R-:W-:-:S13]  /*5070*/  ISETP.NE.AND P5, PT, R157, 0x3, PT ;  /* 0x000000039d00780c */ /* 0x000fda0003fa5270 */
[----:B------:R-:W-:Y:S05]  /*5080*/  @!P5 BRA `(.L_x_2680) ;  /* 0x000000000004d947 */ /* 0x000fea0003800000 */
[----:B------:R-:W-:Y:S01]  /*5090*/  BPT.TRAP 0x1 ;  /* 0x000000040000795c */ /* 0x000fe20000300000 */
.L_x_2680:
[----:B------:R-:W2:Y:S01]  /*50a0*/  LDL R8, [R1] ;  /* 0x0000000001087983 */ /* 0x000ea20000100800 */
[----:B------:R-:W-:Y:S01]  /*50b0*/  IMAD R69, R19, 0x8, R2 ;  /* 0x0000000813457824 */ /* 0x000fe200078e0202 */
[----:B------:R-:W-:Y:S01]  /*50c0*/  BSSY B1, `(.L_x_2681) ;  /* 0x0000005000017945 */ /* 0x000fe20003800000 */
[----:B------:R-:W-:Y:S02]  /*50d0*/  SHF.R.S32.HI R74, RZ, 0x1f, R73 ;  /* 0x0000001fff4a7819 */ /* 0x000fe40000011449 */
[----:B--2---:R-:W-:-:S04]  /*50e0*/  SHF.L.U32 R77, R8, 0x1f, RZ ;  /* 0x0000001f084d7819 */ /* 0x004fc800000006ff */
[----:B------:R-:W0:Y:S02]  /*50f0*/  SYNCS.PHASECHK.TRANS64.TRYWAIT P3, [R69+URZ+0x16890], R77 ;  /* 0x0168904d450075a7 */ /* 0x000e24000806017f */
[----:B0-----:R-:W-:Y:S05]  /*5100*/  @!P3 BRA `(.L_x_2682) ;  /* 0x000001400064b947 */ /* 0x001fea0003800000 */
.L_x_2909:
[----:B------:R-:W-:Y:S05]  /*5110*/  BSYNC B1 ;  /* 0x0000000000017941 */ /* 0x000fea0003800000 */
.L_x_2681:
        /* <DEDUP_REMOVED lines=27> */
.L_x_2913:
        /* <DEDUP_REMOVED lines=13> */
.L_x_2685:
[----:B------:R-:W-:Y:S05]  /*53a0*/  BSYNC B1 ;  /* 0x0000000000017941 */ /* 0x000fea0003800000 */
.L_x_2684:
[----:B------:R-:W-:-:S03]  /*53b0*/  UMOV UR4, 0xffffffff ;  /* 0xffffffff00047882 */ /* 0x000fc60000000000 */
[----:B------:R-:W-:Y:S05]  /*53c0*/  BRA.DIV UR4, `(.L_x_2686) ;  /* 0x0000014204147947 */ /* 0x000fea000b800000 */
[----:B--2-4-:R2:W4:Y:S04]  /*53d0*/  SHFL.IDX PT, R9, R38, 0x1, 0x1c1f ;  /* 0x003c1f0026097f89 */ /* 0x01452800000e0000 */
[----:B---3--:R2:W3:Y:S02]  /*53e0*/  SHFL.IDX PT, R37, R36, 0x1, 0x1c1f ;  /* 0x003c1f0024257f89 */ /* 0x0084e400000e0000 */
.L_x_2917:
        /* <DEDUP_REMOVED lines=13> */
.L_x_2660:
[----:B------:R-:W-:Y:S05]  /*54c0*/  BSYNC B0 ;  /* 0x0000000000007941 */ /* 0x000fea0003800000 */
.L_x_2640:
        /* <DEDUP_REMOVED lines=16> */
.L_x_2688:
[----:B------:R-:W-:Y:S05]  /*55d0*/  BSYNC B0 ;  /* 0x0000000000007941 */ /* 0x000fea0003800000 */
.L_x_2687:
[----:B------:R-:W0:Y:S01]  /*55e0*/  SYNCS.PHASECHK.TRANS64.TRYWAIT P4, [R69+URZ+0x168b0], R77 ;  /* 0x0168b04d450075a7 */ /* 0x000e22000808017f */
[----:B------:R-:W-:Y:S01]  /*55f0*/  ULDC UR36, c[0x0][0x2f4] ;  /* 0x0000bd0000247ab9 */ /* 0x000fe20000000800 */
[----:B------:R-:W-:Y:S04]  /*5600*/  BSSY B0, `(.L_x_2689) ;  /* 0x0000002000007945 */ /* 0x000fe80003800000 */
[----:B0-----:R-:W-:Y:S05]  /*5610*/  @!P4 BRA `(.L_x_2690) ;  /* 0x0000013c00ccc947 */ /* 0x001fea0003800000 */
.L_x_2918:
[----:B------:R-:W-:Y:S05]  /*5620*/  BSYNC B0 ;  /* 0x0000000000007941 */ /* 0x000fea0003800000 */
.L_x_2689:
        /* <DEDUP_REMOVED lines=18> */
[----:B-1----:R-:W-:-:S04]  /*5750*/  LEA R36, P4, R8, UR4, 0x1 ;  /* 0x0000000408247c11 */ /* 0x002fc8000f8808ff */
        /* <DEDUP_REMOVED lines=15> */
.L_x_2692:
[----:B------:R-:W-:Y:S05]  /*5850*/  BSYNC B0 ;  /* 0x0000000000007941 */ /* 0x000fea0003800000 */
.L_x_2691:
        /* <DEDUP_REMOVED lines=15> */
.L_x_2694:
[----:B------:R-:W-:Y:S05]  /*5950*/  BSYNC B0 ;  /* 0x0000000000007941 */ /* 0x000fea0003800000 */
.L_x_2693:
[----:B-1-3--:R-:W3:Y:S01]  /*5960*/  LDL.LU R9, [R1] ;  /* 0x0000000001097983 */ /* 0x00aee20000300800 */
        /* <DEDUP_REMOVED lines=16> */
[----:B------:R0:W-:Y:S01]  /*5a70*/  STL [R1], R9 ;  /* 0x0000000901007387 */ /* 0x0001e20000100800 */
[----:B------:R-:W-:Y:S05]  /*5a80*/  @P4 BRA `(.L_x_2695) ;  /* 0xffffffc4005c4947 */ /* 0x000fea000383ffff */
[----:B0-----:R-:W0:Y:S01]  /*5a90*/  S2R R9, SR_TID.X ;  /* 0x0000000000097919 */ /* 0x001e220000002100 */
[----:B------:R-:W-:Y:S02]  /*5aa0*/  PLOP3.LUT P0, PT, PT, PT, PT, 0x8, 0x0 ;  /* 0x000000000000781c */ /* 0x000fe40003f0e170 */
[----:B0-----:R-:W-:-:S04]  /*5ab0*/  SHF.R.U32.HI R9, RZ, 0x7, R9 ;  /* 0x00000007ff097819 */ /* 0x001fc80000011609 */
[----:B------:R-:W-:-:S13]  /*5ac0*/  ISETP.NE.AND P4, PT, R9, 0x1, PT ;  /* 0x000000010900780c */ /* 0x000fda0003f85270 */
[----:B------:R-:W-:Y:S06]  /*5ad0*/  @!P4 BAR.ARV 0x9, 0x100 ;  /* 0x024400000000cb1d */ /* 0x000fec0000002000 */
.L_x_2635:
[----:B------:R-:W3:Y:S01]  /*5ae0*/  LDL R5, [R1+0x28] ;  /* 0x0000280001057983 */ /* 0x000ee20000100800 */
[----:B------:R-:W0:Y:S01]  /*5af0*/  LDC R0, c[0x0][0x448] ;  /* 0x00011200ff007b82 */ /* 0x000e220000000800 */
        /* <DEDUP_REMOVED lines=14> */
[----:B------:R-:W-:Y:S02]  /*5be0*/  IMAD.MOV.U32 R94, RZ, RZ, RZ ;  /* 0x000000ffff5e7224 */ /* 0x000fe400078e00ff */
[----:B--2---:R-:W-:Y:S02]  /*5bf0*/  IMAD.MOV.U32 R13, RZ, RZ, RZ ;  /* 0x000000ffff0d7224 */ /* 0x004fe400078e00ff */
[----:B------:R-:W-:Y:S01]  /*5c00*/  IMAD.MOV.U32 R90, RZ, RZ, RZ ;  /* 0x000000ffff5a7224 */ /* 0x000fe200078e00ff */
[----:B0-----:R-:W-:-:S13]  /*5c10*/  ISETP.NE.AND P1, PT, R0, 0x1, PT ;  /* 0x000000010000780c */ /* 0x001fda0003f25270 */
[----:B------:R-:W0:Y:S08]  /*5c20*/  @P1 LDC R3, c[0x0][0x44c] ;  /* 0x00011300ff031b82 */ /* 0x000e300000000800 */
[----:B------:R-:W1:Y:S01]  /*5c30*/  @P1 LDC R4, c[0x0][0x450] ;  /* 0x00011400ff041b82 */ /* 0x000e620000000800 */
[----:B---3--:R-:W-:-:S04]  /*5c40*/  VIADD R0, R5, 0xbf ;  /* 0x000000bf05007836 */ /* 0x008fc80000000000 */
[----:B0-----:R-:W-:-:S05]  /*5c50*/  @P1 IMAD.HI.U32 R3, R0, R3, RZ ;  /* 0x0000000300031227 */ /* 0x001fca00078e00ff */
[----:B-1----:R-:W-:Y:S02]  /*5c60*/  @P1 SHF.R.U32.HI R0, RZ, R4, R3 ;  /* 0x00000004ff001219 */ /* 0x002fe40000011603 */
[----:B------:R-:W-:-:S03]  /*5c70*/  PLOP3.LUT P1, PT, PT, PT, PT, 0x80, 0x0 ;  /* 0x000000000000781c */ /* 0x000fc60003f2f070 */
[----:B------:R-:W-:-:S05]  /*5c80*/  IMAD.IADD R0, R83, 0x1, R0 ;  /* 0x0000000153007824 */ /* 0x000fca00078e0200 */
[----:B------:R-:W-:-:S04]  /*5c90*/  SHF.R.S32.HI R3, RZ, 0x1f, R0 ;  /* 0x0000001fff037819 */ /* 0x000fc80000011400 */
[----:B------:R-:W-:-:S04]  /*5ca0*/  LEA.HI R3, R3, R0, RZ, 0x7 ;  /* 0x0000000003037211 */ /* 0x000fc800078f38ff */
[----:B------:R-:W-:-:S04]  /*5cb0*/  SHF.R.S32.HI R3, RZ, 0x7, R3 ;  /* 0x00000007ff037819 */ /* 0x000fc80000011403 */
[----:B------:R-:W-:Y:S01]  /*5cc0*/  VIMNMX R88, R84, R3, PT ;  /* 0x0000000354587248 */ /* 0x000fe20003fe0100 */
[----:B------:R-:W-:-:S03]  /*5cd0*/  IMAD.MOV.U32 R3, RZ, RZ, RZ ;  /* 0x000000ffff037224 */ /* 0x000fc600078e00ff */
[----:B------:R-:W-:Y:S01]  /*5ce0*/  ISETP.GE.AND P2, PT, R88, 0x1, PT ;  /* 0x000000015800780c */ /* 0x000fe20003f46270 */
[----:B------:R-:W-:-:S12]  /*5cf0*/  @P0 BRA `(.L_x_2696) ;  /* 0x00000000000c0947 */ /* 0x000fd80003800000 */
[----:B------:R-:W0:Y:S01]  /*5d00*/  FENCE.VIEW.ASYNC.G ;  /* 0x00000000000073c6 */ /* 0x000e220000000100 */
[----:B------:R-:W-:Y:S05]  /*5d10*/  WARPSYNC.ALL ;  /* 0x0000000000007948 */ /* 0x000fea0003800000 */
[----:B0-----:R-:W-:Y:S06]  /*5d20*/  BAR.ARV 0xc, 0x200 ;  /* 0x0308000000007b1d */ /* 0x001fec0000002000 */
.L_x_2696:
        /* <DEDUP_REMOVED lines=12> */
.L_x_2921:
[----:B------:R-:W1:Y:S01]  /*5df0*/  LDL R3, [R1+0x1c] ;  /* 0x00001c0001037983 */ /* 0x000e620000100800 */
[----:B------:R-:W-:Y:S01]  /*5e00*/  BSSY B6, `(.L_x_2699) ;  /* 0x000001b000067945 */ /* 0x000fe20003800000 */
[----:B-1----:R-:W-:-:S05]  /*5e10*/  IMAD.HI R0, R3, 0x55555556, RZ ;  /* 0x5555555603007827 */ /* 0x002fca00078e02ff */
        /* <DEDUP_REMOVED lines=13> */
[----:B0-----:R0:W1:Y:S01]  /*5ef0*/  LDC.64 R14, c[0x4][R0] ;  /* 0x01000000000e7b82 */ /* 0x0010620000000a00 */
        /* <DEDUP_REMOVED lines=10> */
[----:B-1--45:R-:W-:Y:S05]  /*5fa0*/  CALL.ABS.NOINC R14 ;  /* 0x000000000e007343 */ /* 0x032fea0003c00000 */
.L_x_2700:
[----:B------:R-:W-:Y:S05]  /*5fb0*/  BSYNC B6 ;  /* 0x0000000000067941 */ /* 0x000fea0003800000 */
.L_x_2699:
[----:B------:R-:W-:Y:S02]  /*5fc0*/  ULDC UR4, c[0x0][0x3f4] ;  /* 0x0000fd0000047ab9 */ /* 0x000fe40000000800 */
[----:B------:R-:W-:-:S13]  /*5fd0*/  ISETP.LT.AND P0, PT, RZ, UR4, PT ;  /* 0x00000004ff007c0c */ /* 0x000fda000bf01270 */
[----:B------:R-:W-:Y:S05]  /*5fe0*/  @P0 BRA `(.L_x_2701) ;  /* 0x0000000000400947 */ /* 0x000fea0003800000 */
[----:B------:R-:W2:Y:S02]  /*5ff0*/  LDL R20, [R1+0x58] ;  /* 0x0000580001147983 */ /* 0x000ea40000100800 */
[----:B--2---:R-:W-:-:S04]  /*6000*/  LEA.HI R0, R20, R20, RZ, 0x1 ;  /* 0x0000001414007211 */ /* 0x004fc800078f08ff */
[----:B------:R-:W-:-:S05]  /*6010*/  LOP3.LUT R0, R0, 0xfffffffe, RZ, 0xc0, !PT ;  /* 0xfffffffe00007812 */ /* 0x000fca00078ec0ff */
[----:B------:R-:W-:-:S05]  /*6020*/  IMAD.IADD R0, R20, 0x1, -R0 ;  /* 0x0000000114007824 */ /* 0x000fca00078e0a00 */
[----:B------:R-:W-:-:S04]  /*6030*/  SHF.L.U32 R3, R0, 0x1f, RZ ;  /* 0x0000001f00037819 */ /* 0x000fc800000006ff */
[----:B------:R1:W2:Y:S03]  /*6040*/  SYNCS.PHASECHK.TRANS64.TRYWAIT P0, [R2+URZ+0x16800], R3 ;  /* 0x01680003020075a7 */ /* 0x0002a6000800017f */
[----:B--2---:R-:W-:Y:S05]  /*6050*/  @!P0 NANOSLEEP.SYNCS 0x989680 ;  /* 0x009896800000895d */ /* 0x004fea0003900000 */
[----:B------:R-:W2:Y:S01]  /*6060*/  @!P0 SYNCS.PHASECHK.TRANS64 P0, [R2+URZ+0x16800], R3 ;  /* 0x01680003020085a7 */ /* 0x000ea2000800007f */
[----:B------:R-:W-:Y:S04]  /*6070*/  BSSY B0, `(.L_x_2702) ;  /* 0x0000006000007945 */ /* 0x000fe80003800000 */
[----:B--2---:R-:W-:Y:S05]  /*6080*/  @P0 BRA `(.L_x_2703) ;  /* 0x0000000000100947 */ /* 0x004fea0003800000 */
.L_x_2704:
[----:B--2---:R2:W3:Y:S02]  /*6090*/  SYNCS.PHASECHK.TRANS64.TRYWAIT P0, [R2+URZ+0x16800], R3 ;  /* 0x01680003020075a7 */ /* 0x0044e4000800017f */
[----:B---3--:R-:W-:Y:S05]  /*60a0*/  @!P0 NANOSLEEP.SYNCS 0x989680 ;  /* 0x009896800000895d */ /* 0x008fea0003900000 */
[----:B------:R-:W3:Y:S02]  /*60b0*/  @!P0 SYNCS.PHASECHK.TRANS64 P0, [R2+URZ+0x16800], R3 ;  /* 0x01680003020085a7 */ /* 0x000ee4000800007f */
[----:B---3--:R-:W-:Y:S05]  /*60c0*/  @!P0 BRA `(.L_x_2704) ;  /* 0xfffffffc00f08947 */ /* 0x008fea000383ffff */
.L_x_2703:
[----:B------:R-:W-:Y:S05]  /*60d0*/  BSYNC B0 ;  /* 0x0000000000007941 */ /* 0x000fea0003800000 */
.L_x_2702:
[----:B------:R-:W-:Y:S05]  /*60e0*/  BRA `(.L_x_2705) ;  /* 0x00000030003c7947 */ /* 0x000fea0003800000 */
.L_x_2701:
        /* <DEDUP_REMOVED lines=18> */
[----:B0-----:R0:W1:Y:S01]  /*6210*/  LDC.64 R14, c[0x4][R0] ;  /* 0x01000000000e7b82 */ /* 0x0010620000000a00 */
        /* <DEDUP_REMOVED lines=10> */
[----:B-1--4-:R-:W-:Y:S05]  /*62c0*/  CALL.ABS.NOINC R14 ;  /* 0x000000000e007343 */ /* 0x012fea0003c00000 */
.L_x_2707:
[----:B------:R-:W-:Y:S05]  /*62d0*/  BSYNC B6 ;  /* 0x0000000000067941 */ /* 0x000fea0003800000 */
.L_x_2706:
[----:B------:R-:W2:Y:S01]  /*62e0*/  LDL R20, [R1+0x28] ;  /* 0x0000280001147983 */ /* 0x000ea20000100800 */
[----:B------:R-:W-:Y:S01]  /*62f0*/  ULDC.U8 UR4, c[0x0][0x410] ;  /* 0x0001040000047ab9 */ /* 0x000fe20000000000 */
[----:B------:R-:W-:Y:S01]  /*6300*/  BSSY B0, `(.L_x_2708) ;  /* 0x00002e5000007945 */ /* 0x000fe20003800000 */
[----:B------:R-:W-:Y:S01]  /*6310*/  ISETP.NE.AND P0, PT, RZ, UR4, PT ;  /* 0x00000004ff007c0c */ /* 0x000fe2000bf05270 */
[----:B--2---:R-:W-:-:S12]  /*6320*/  IMAD.IADD R41, R154, 0x1, R20 ;  /* 0x000000019a297824 */ /* 0x004fd800078e0214 */
[----:B------:R-:W-:Y:S05]  /*6330*/  @!P0 BRA `(.L_x_2709) ;  /* 0x0000001400f08947 */ /* 0x000fea0003800000 */
[----:B------:R-:W1:Y:S01]  /*6340*/  LDC R32, c[0x0][0x448] ;  /* 0x00011200ff207b82 */ /* 0x000e620000000800 */
[----:B------:R-:W2:Y:S01]  /*6350*/  S2R R20, SR_TID.X ;  /* 0x0000000000147919 */ /* 0x000ea20000002100 */
[----:B------:R-:W-:Y:S01]  /*6360*/  ULDC.64 UR4, c[0x0][0x3f8] ;  /* 0x0000fe0000047ab9 */ /* 0x000fe20000000a00 */
[----:B------:R-:W-:Y:S01]  /*6370*/  ULDC.64 UR6, c[0x0][0x408] ;  /* 0x0001020000067ab9 */ /* 0x000fe20000000a00 */
[----:B------:R-:W-:Y:S02]  /*6380*/  IMAD.MOV.U32 R8, RZ, RZ, R26 ;  /* 0x000000ffff087224 */ /* 0x000fe400078e001a */
[----:B------:R-:W-:Y:S02]  /*6390*/  IMAD.MOV.U32 R9, RZ, RZ, R29 ;  /* 0x000000ffff097224 */ /* 0x000fe400078e001d */
[----:B------:R-:W-:Y:S02]  /*63a0*/  IMAD.MOV.U32 R10, RZ, RZ, R24 ;  /* 0x000000ffff0a7224 */ /* 0x000fe400078e0018 */
[----:B------:R-:W-:Y:S01]  /*63b0*/  IMAD.MOV.U32 R11, RZ, RZ, R31 ;  /* 0x000000ffff0b7224 */ /* 0x000fe200078e001f */
[----:B-1----:R-:W-:Y:S01]  /*63c0*/  ISETP.NE.AND P0, PT, R32, 0x1, PT ;  /* 0x000000012000780c */ /* 0x002fe20003f05270 */
[----:B--2---:R-:W-:-:S12]  /*63d0*/  VIADD R21, R20, 0xffffff80 ;  /* 0xffffff8014157836 */ /* 0x004fd80000000000 */
[----:B------:R-:W1:Y:S01]  /*63e0*/  @P0 LDC R0, c[0x0][0x44c] ;  /* 0x00011300ff000b82 */ /* 0x000e620000000800 */
[----:B------:R-:W-:-:S04]  /*63f0*/  SHF.R.S32.HI R20, RZ, 0x1f, R21 ;  /* 0x0000001fff147819 */ /* 0x000fc80000011415 */
[----:B------:R-:W-:-:S03]  /*6400*/  LEA.HI R20, R20, R21, RZ, 0x2 ;  /* 0x0000001514147211 */ /* 0x000fc600078f10ff */
[----:B------:R-:W2:Y:S01]  /*6410*/  @P0 LDC R5, c[0x0][0x450] ;  /* 0x00011400ff050b82 */ /* 0x000ea20000000800 */
[----:B------:R-:W-:-:S04]  /*6420*/  LOP3.LUT R20, R20, 0xfffffffc, RZ, 0xc0, !PT ;  /* 0xfffffffc14147812 */ /* 0x000fc800078ec0ff */
[----:B------:R-:W-:-:S05]  /*6430*/  IADD3 R20, R21, -R20, RZ ;  /* 0x8000001415147210 */ /* 0x000fca0007ffe0ff */
[----:B------:R-:W-:-:S04]  /*6440*/  IMAD R3, R20, 0x60, R41 ;  /* 0x0000006014037824 */ /* 0x000fc800078e0229 */
[----:B-1----:R-:W-:-:S05]  /*6450*/  @P0 IMAD.HI.U32 R0, R3, R0, RZ ;  /* 0x0000000003000227 */ /* 0x002fca00078e00ff */
[----:B--2---:R-:W-:-:S04]  /*6460*/  @P0 SHF.R.U32.HI R3, RZ, R5, R0 ;  /* 0x00000005ff030219 */ /* 0x004fc80000011600 */
        /* <DEDUP_REMOVED lines=17> */
[----:B------:R1:W2:Y:S04]  /*6580*/  SHFL.IDX PT, R3, R6, RZ, 0x1c1f ;  /* 0x001c1fff06037589 */ /* 0x0002a800000e0000 */
[----:B------:R1:W3:Y:S04]  /*6590*/  SHFL.IDX PT, R0, R4, RZ, 0x1c1f ;  /* 0x001c1fff04007589 */ /* 0x0002e800000e0000 */
[----:B------:R1:W1:Y:S04]  /*65a0*/  SHFL.IDX PT, R5, R8, RZ, 0x1c1f ;  /* 0x001c1fff08057589 */ /* 0x00026800000e0000 */
[----:B0-----:R0:W0:Y:S02]  /*65b0*/  SHFL.IDX PT, R14, R7, RZ, 0x1c1f ;  /* 0x001c1fff070e7589 */ /* 0x00102400000e0000 */
.L_x_2927:
[----:B------:R-:W5:Y:S01]  /*65c0*/  LDL R9, [R1+0x18] ;  /* 0x0000180001097983 */ /* 0x000f620000100800 */
[----:B------:R-:W-:Y:S01]  /*65d0*/  BSSY B1, `(.L_x_2711) ;  /* 0x0000020000017945 */ /* 0x000fe20003800000 */
[----:B------:R-:W-:Y:S02]  /*65e0*/  CS2R R34, SRZ ;  /* 0x0000000000227805 */ /* 0x000fe4000001ff00 */
[----:B------:R-:W-:Y:S02]  /*65f0*/  CS2R R20, SRZ ;  /* 0x0000000000147805 */ /* 0x000fe4000001ff00 */
[----:B------:R-:W-:Y:S02]  /*6600*/  CS2R R28, SRZ ;  /* 0x00000000001c7805 */ /* 0x000fe4000001ff00 */
[----:B------:R-:W-:Y:S01]  /*6610*/  CS2R R24, SRZ ;  /* 0x0000000000187805 */ /* 0x000fe2000001ff00 */
[----:B-----5:R-:W-:-:S05]  /*6620*/  IMAD R32, R9, R32, RZ ;  /* 0x0000002009207224 */ /* 0x020fca00078e02ff */
[----:B------:R-:W-:-:S13]  /*6630*/  ISETP.GE.AND P0, PT, R41, R32, PT ;  /* 0x000000202900720c */ /* 0x000fda0003f06270 */
[----:B------:R-:W-:Y:S05]  /*6640*/  @P0 BRA `(.L_x_2712) ;  /* 0x0000000000600947 */ /* 0x000fea0003800000 */
[----:B------:R-:W4:Y:S01]  /*6650*/  LDL R9, [R1+0x4] ;  /* 0x0000040001097983 */ /* 0x000f220000100800 */
[----:B------:R-:W-:-:S03]  /*6660*/  ULDC UR4, c[0x0][0x3f4] ;  /* 0x0000fd0000047ab9 */ /* 0x000fc60000000800 */
[----:B------:R-:W4:Y:S01]  /*6670*/  LDL R12, [R1+0x60] ;  /* 0x00006000010c7983 */ /* 0x000f220000100800 */
[----:B------:R-:W-:Y:S01]  /*6680*/  ISETP.GE.AND P2, PT, R152, UR4, PT ;  /* 0x0000000498007c0c */ /* 0x000fe2000bf46270 */
[----:B---3--:R-:W-:Y:S02]  /*6690*/  IMAD.MOV.U32 R10, RZ, RZ, R0 ;  /* 0x000000ffff0a7224 */ /* 0x008fe400078e0000 */
[----:B--2---:R-:W-:Y:S02]  /*66a0*/  IMAD.MOV.U32 R11, RZ, RZ, R3 ;  /* 0x000000ffff0b7224 */ /* 0x004fe400078e0003 */
[----:B-1----:R-:W-:Y:S01]  /*66b0*/  IMAD.MOV.U32 R15, RZ, RZ, R5 ;  /* 0x000000ffff0f7224 */ /* 0x002fe200078e0005 */
[----:B------:R-:W-:Y:S02]  /*66c0*/  CS2R R28, SRZ ;  /* 0x00000000001c7805 */ /* 0x000fe4000001ff00 */
[----:B------:R-:W-:Y:S02]  /*66d0*/  CS2R R34, SRZ ;  /* 0x0000000000227805 */ /* 0x000fe4000001ff00 */
[----:B------:R-:W-:-:S03]  /*66e0*/  CS2R R24, SRZ ;  /* 0x0000000000187805 */ /* 0x000fc6000001ff00 */
[----:B------:R-:W-:-:S05]  /*66f0*/  @!P2 IMAD.WIDE R10, R152, 0x2, R10 ;  /* 0x00000002980aa825 */ /* 0x000fca00078e020a */
[----:B------:R1:W5:Y:S01]  /*6700*/  @!P2 LD.E.64 R28, desc[UR40][R10.64] ;  /* 0x000000280a1ca980 */ /* 0x000362000c101b00 */
[----:B----4-:R-:W-:-:S13]  /*6710*/  ISETP.GE.AND P3, PT, R9, UR4, PT ;  /* 0x0000000409007c0c */ /* 0x010fda000bf66270 */
[C---:B------:R-:W-:Y:S01]  /*6720*/  @!P3 IMAD.SHL.U32 R37, R9.reuse, 0x2, RZ ;  /* 0x000000020925b824 */ /* 0x040fe200078e00ff */
[----:B------:R-:W-:-:S04]  /*6730*/  @!P3 SHF.L.U64.HI R20, R9, 0x1, R12 ;  /* 0x000000010914b819 */ /* 0x000fc8000001020c */
[-C--:B------:R-:W-:Y:S02]  /*6740*/  @!P3 IADD3 R26, P0, R0, R37.reuse, RZ ;  /* 0x00000025001ab210 */ /* 0x080fe40007f1e0ff */
[----:B0-----:R-:W-:Y:S01]  /*6750*/  @!P3 IADD3 R36, P1, R14, R37, RZ ;  /* 0x000000250e24b210 */ /* 0x001fe20007f3e0ff */
[----:B------:R-:W-:-:S04]  /*6760*/  @!P2 IMAD.WIDE R12, R152, 0x2, R14 ;  /* 0x00000002980ca825 */ /* 0x000fc800078e020e */
[--C-:B------:R-:W-:Y:S01]  /*6770*/  @!P3 IMAD.X R27, R3, 0x1, R20.reuse, P0 ;  /* 0x00000001031bb824 */ /* 0x100fe200000e0614 */
[----:B------:R1:W5:Y:S01]  /*6780*/  @!P2 LD.E.64 R34, desc[UR40][R12.64] ;  /* 0x000000280c22a980 */ /* 0x000362000c101b00 */
[----:B------:R-:W-:Y:S01]  /*6790*/  @!P3 IMAD.X R37, R5, 0x1, R20, P1 ;  /* 0x000000010525b824 */ /* 0x000fe200008e0614 */
[----:B------:R-:W-:Y:S02]  /*67a0*/  CS2R R20, SRZ ;  /* 0x0000000000147805 */ /* 0x000fe4000001ff00 */
[----:B------:R1:W5:Y:S04]  /*67b0*/  @!P3 LD.E.64 R24, desc[UR40][R26.64] ;  /* 0x000000281a18b980 */ /* 0x000368000c101b00 */
[----:B------:R1:W5:Y:S02]  /*67c0*/  @!P3 LD.E.64 R20, desc[UR40][R36.64] ;  /* 0x000000282414b980 */ /* 0x000364000c101b00 */
.L_x_2712:
[----:B------:R-:W-:Y:S05]  /*67d0*/  BSYNC B1 ;  /* 0x0000000000017941 */ /* 0x000fea0003800000 */
.L_x_2711:
[----:B---3-5:R-:W-:Y:S01]  /*67e0*/  IMAD.MOV.U32 R0, RZ, RZ, R34 ;  /* 0x000000ffff007224 */ /* 0x028fe200078e0022 */
[----:B------:R-:W-:Y:S01]  /*67f0*/  UMOV UR4, 0xffffffff ;  /* 0xffffffff00047882 */ /* 0x000fe20000000000 */
[----:B--2---:R-:W-:Y:S01]  /*6800*/  IMAD.MOV.U32 R3, RZ, RZ, R35 ;  /* 0x000000ffff037224 */ /* 0x004fe200078e0023 */
[----:B-1----:R-:W-:Y:S01]  /*6810*/  CS2R R26, SRZ ;  /* 0x00000000001a7805 */ /* 0x002fe2000001ff00 */
        /* <DEDUP_REMOVED lines=9> */
[----:B------:R-:W-:Y:S02]  /*68b0*/  PRMT R46, R0, 0x7610, R46 ;  /* 0x00007610002e7816 */ /* 0x000fe4000000002e */
[----:B------:R-:W-:Y:S02]  /*68c0*/  PRMT R39, R39, 0x5410, R3 ;  /* 0x0000541027277816 */ /* 0x000fe40000000003 */
[----:B------:R-:W-:Y:S02]  /*68d0*/  PRMT R40, R40, 0x5410, R5 ;  /* 0x0000541028287816 */ /* 0x000fe40000000005 */
[----:B------:R-:W-:Y:S01]  /*68e0*/  PRMT R50, R9, 0x7610, R50 ;  /* 0x0000761009327816 */ /* 0x000fe20000000032 */
[----:B------:R-:W-:Y:S06]  /*68f0*/  BRA.DIV UR4, `(.L_x_2713) ;  /* 0x0000012e04d87947 */ /* 0x000fec000b800000 */
[----:B------:R1:W2:Y:S04]  /*6900*/  SHFL.IDX PT, R3, R6, 0x1, 0x1c1f ;  /* 0x003c1f0006037f89 */ /* 0x0002a800000e0000 */
[----:B------:R1:W3:Y:S04]  /*6910*/  SHFL.IDX PT, R0, R4, 0x1, 0x1c1f ;  /* 0x003c1f0004007f89 */ /* 0x0002e800000e0000 */
[----:B------:R1:W1:Y:S04]  /*6920*/  SHFL.IDX PT, R5, R8, 0x1, 0x1c1f ;  /* 0x003c1f0008057f89 */ /* 0x00026800000e0000 */
[----:B0-----:R0:W0:Y:S02]  /*6930*/  SHFL.IDX PT, R14, R7, 0x1, 0x1c1f ;  /* 0x003c1f00070e7f89 */ /* 0x00102400000e0000 */
.L_x_2933:
[----:B-1----:R-:W5:Y:S04]  /*6940*/  LDL R6, [R1+0x58] ;  /* 0x0000580001067983 */ /* 0x002f680000100800 */
[----:B------:R-:W4:Y:S01]  /*6950*/  LDL R42, [R1+0x38] ;  /* 0x00003800012a7983 */ /* 0x000f220000100800 */
[----:B------:R-:W-:Y:S01]  /*6960*/  VIADD R41, R41, 0x60 ;  /* 0x0000006029297836 */ /* 0x000fe20000000000 */
[----:B------:R-:W-:Y:S01]  /*6970*/  BSSY B1, `(.L_x_2714) ;  /* 0x0000023000017945 */ /* 0x000fe20003800000 */
[----:B------:R-:W-:Y:S02]  /*6980*/  CS2R R10, SRZ ;  /* 0x00000000000a7805 */ /* 0x000fe4000001ff00 */
[----:B------:R-:W-:Y:S02]  /*6990*/  CS2R R12, SRZ ;  /* 0x00000000000c7805 */ /* 0x000fe4000001ff00 */
[----:B------:R-:W-:-:S02]  /*69a0*/  CS2R R8, SRZ ;  /* 0x0000000000087805 */ /* 0x000fc4000001ff00 */
[----:B------:R-:W-:Y:S02]  /*69b0*/  ISETP.GE.AND P0, PT, R41, R32, PT ;  /* 0x000000202900720c */ /* 0x000fe40003f06270 */
[----:B-----5:R-:W-:-:S04]  /*69c0*/  LEA.HI R4, R6, R6, RZ, 0x1 ;  /* 0x0000000606047211 */ /* 0x020fc800078f08ff */
[----:B------:R-:W-:Y:S01]  /*69d0*/  LOP3.LUT R4, R4, 0xfffffffe, RZ, 0xc0, !PT ;  /* 0xfffffffe04047812 */ /* 0x000fe200078ec0ff */
[----:B----4-:R-:W-:-:S04]  /*69e0*/  IMAD.SHL.U32 R31, R42, 0x40, RZ ;  /* 0x000000402a1f7824 */ /* 0x010fc800078e00ff */
[----:B------:R-:W-:-:S05]  /*69f0*/  IMAD.IADD R4, R6, 0x1, -R4 ;  /* 0x0000000106047824 */ /* 0x000fca00078e0a04 */
[----:B------:R-:W-:Y:S01]  /*6a00*/  SHF.L.U32 R41, R4, 0x1f, RZ ;  /* 0x0000001f04297819 */ /* 0x000fe200000006ff */
[----:B------:R-:W-:Y:S06]  /*6a10*/  @P0 BRA `(.L_x_2715) ;  /* 0x0000000000600947 */ /* 0x000fec0003800000 */
[----:B------:R-:W4:Y:S01]  /*6a20*/  LDL R15, [R1+0x4] ;  /* 0x00000400010f7983 */ /* 0x000f220000100800 */
[----:B------:R-:W-:-:S03]  /*6a30*/  ULDC UR4, c[0x0][0x3f4] ;  /* 0x0000fd0000047ab9 */ /* 0x000fc60000000800 */
[----:B------:R-:W4:Y:S01]  /*6a40*/  LDL R36, [R1+0x60] ;  /* 0x0000600001247983 */ /* 0x000f220000100800 */
[----:B------:R-:W-:Y:S01]  /*6a50*/  ISETP.GE.AND P2, PT, R152, UR4, PT ;  /* 0x0000000498007c0c */ /* 0x000fe2000bf46270 */
[----:B---3--:R-:W-:Y:S02]  /*6a60*/  IMAD.MOV.U32 R6, RZ, RZ, R0 ;  /* 0x000000ffff067224 */ /* 0x008fe400078e0000 */
[----:B0-2---:R-:W-:Y:S01]  /*6a70*/  IMAD.MOV.U32 R7, RZ, RZ, R3 ;  /* 0x000000ffff077224 */ /* 0x005fe200078e0003 */
[----:B------:R-:W-:Y:S02]  /*6a80*/  CS2R R12, SRZ ;  /* 0x00000000000c7805 */ /* 0x000fe4000001ff00 */
[----:B------:R-:W-:-:S07]  /*6a90*/  CS2R R26, SRZ ;  /* 0x00000000001a7805 */ /* 0x000fce000001ff00 */
[----:B------:R-:W-:-:S05]  /*6aa0*/  @!P2 IMAD.WIDE R6, R152, 0x2, R6 ;  /* 0x000000029806a825 */ /* 0x000fca00078e0206 */
[----:B------:R1:W5:Y:S01]  /*6ab0*/  @!P2 LD.E.64 R12, desc[UR40][R6.64] ;  /* 0x00000028060ca980 */ /* 0x000362000c101b00 */
[----:B----4-:R-:W-:-:S13]  /*6ac0*/  ISETP.GE.AND P3, PT, R15, UR4, PT ;  /* 0x000000040f007c0c */ /* 0x010fda000bf66270 */
        /* <DEDUP_REMOVED lines=13> */
.L_x_2715:
[----:B------:R-:W-:Y:S05]  /*6ba0*/  BSYNC B1 ;  /* 0x0000000000017941 */ /* 0x000fea0003800000 */
.L_x_2714:
[----:B01----:R-:W0:Y:S01]  /*6bb0*/  S2R R7, SR_TID.X ;  /* 0x0000000000077919 */ /* 0x003e220000002100 */
[----:B------:R-:W1:Y:S01]  /*6bc0*/  SYNCS.PHASECHK.TRANS64.TRYWAIT P0, [R2+URZ+0x16800], R41 ;  /* 0x01680029020075a7 */ /* 0x000e62000800017f */
[----:B------:R-:W-:Y:S01]  /*6bd0*/  LOP3.LUT R31, R31, 0x1c0, RZ, 0xc0, !PT ;  /* 0x000001c01f1f7812 */ /* 0x000fe200078ec0ff */
[----:B--2--5:R-:W-:Y:S01]  /*6be0*/  IMAD.MOV.U32 R3, RZ, RZ, R26 ;  /* 0x000000ffff037224 */ /* 0x024fe200078e001a */
[----:B------:R-:W-:Y:S01]  /*6bf0*/  BSSY B1, `(.L_x_2716) ;  /* 0x000001f000017945 */ /* 0x000fe20003800000 */
[----:B------:R-:W-:Y:S01]  /*6c00*/  IMAD.MOV.U32 R4, RZ, RZ, R10 ;  /* 0x000000ffff047224 */ /* 0x000fe200078e000a */
[----:B---3--:R-:W-:Y:S01]  /*6c10*/  LOP3.LUT R0, R31, 0x18, R16, 0xf8, !PT ;  /* 0x000000181f007812 */ /* 0x008fe200078ef810 */
[----:B------:R-:W-:Y:S01]  /*6c20*/  IMAD R15, R33, -0xc0, R32 ;  /* 0xffffff40210f7824 */ /* 0x000fe200078e0220 */
[----:B------:R-:W-:Y:S01]  /*6c30*/  SHF.R.U32.HI R31, RZ, 0x3, R31 ;  /* 0x00000003ff1f7819 */ /* 0x000fe2000001161f */
[----:B------:R-:W-:Y:S01]  /*6c40*/  IMAD.MOV.U32 R5, RZ, RZ, R11 ;  /* 0x000000ffff057224 */ /* 0x000fe200078e000b */
[----:B------:R-:W-:Y:S01]  /*6c50*/  PRMT R37, R3, 0x7610, R37 ;  /* 0x0000761003257816 */ /* 0x000fe20000000025 */
[----:B------:R-:W-:Y:S01]  /*6c60*/  IMAD.MOV.U32 R3, RZ, RZ, R27 ;  /* 0x000000ffff037224 */ /* 0x000fe200078e001b */
[----:B------:R-:W-:Y:S01]  /*6c70*/  LOP3.LUT R0, R0, R31, RZ, 0x3c, !PT ;  /* 0x0000001f00007212 */ /* 0x000fe200078e3cff */
[----:B------:R-:W-:Y:S01]  /*6c80*/  IMAD.MOV.U32 R6, RZ, RZ, R12 ;  /* 0x000000ffff067224 */ /* 0x000fe200078e000c */
[----:B------:R-:W-:Y:S01]  /*6c90*/  PRMT R14, R4, 0x7610, R14 ;  /* 0x00007610040e7816 */ /* 0x000fe2000000000e */
[----:B------:R-:W-:Y:S01]  /*6ca0*/  IMAD.MOV.U32 R4, RZ, RZ, R8 ;  /* 0x000000ffff047224 */ /* 0x000fe200078e0008 */
[----:B------:R-:W-:-:S02]  /*6cb0*/  PRMT R36, R3, 0x7610, R36 ;  /* 0x0000761003247816 */ /* 0x000fc40000000024 */
[----:B------:R-:W-:Y:S02]  /*6cc0*/  VIMNMX R15, R15, 0xc0, PT ;  /* 0x000000c00f0f7848 */ /* 0x000fe40003fe0100 */
[----:B------:R-:W-:Y:S02]  /*6cd0*/  PRMT R31, R5, 0x7610, R31 ;  /* 0x00007610051f7816 */ /* 0x000fe4000000001f */
[----:B------:R-:W-:Y:S02]  /*6ce0*/  PRMT R32, R4, 0x7610, R32 ;  /* 0x0000761004207816 */ /* 0x000fe40000000020 */
[----:B------:R-:W-:Y:S02]  /*6cf0*/  PRMT R40, R6, 0x7610, R40 ;  /* 0x0000761006287816 */ /* 0x000fe40000000028 */
[----:B------:R-:W-:Y:S02]  /*6d00*/  LOP3.LUT P2, RZ, R42, 0x4, RZ, 0xc0, !PT ;  /* 0x000000042aff7812 */ /* 0x000fe4000784c0ff */
[----:B------:R-:W-:-:S02]  /*6d10*/  ISETP.GE.AND P1, PT, R154, R15, PT ;  /* 0x0000000f9a00720c */ /* 0x000fc40003f26270 */
[----:B------:R-:W-:Y:S01]  /*6d20*/  MOV R5, R9 ;  /* 0x0000000900057202 */ /* 0x000fe20000000f00 */
[----:B0-----:R-:W-:-:S05]  /*6d30*/  VIADD R44, R7, 0xffffff80 ;  /* 0xffffff80072c7836 */ /* 0x001fca0000000000 */
[----:B------:R-:W-:-:S04]  /*6d40*/  SHF.R.S32.HI R7, RZ, 0x1f, R44 ;  /* 0x0000001fff077819 */ /* 0x000fc8000001142c */
[----:B------:R-:W-:-:S04]  /*6d50*/  LEA.HI R7, R7, R44, RZ, 0x5 ;  /* 0x0000002c07077211 */ /* 0x000fc800078f28ff */
[----:B------:R-:W-:-:S05]  /*6d60*/  SHF.R.S32.HI R7, RZ, 0x5, R7 ;  /* 0x00000005ff077819 */ /* 0x000fca0000011407 */
[----:B------:R-:W-:Y:S02]  /*6d70*/  IMAD R3, R7, 0x200, R0 ;  /* 0x0000020007037824 */ /* 0x000fe400078e0200 */
[----:B------:R-:W-:Y:S02]  /*6d80*/  IMAD.MOV.U32 R0, RZ, RZ, R13 ;  /* 0x000000ffff007224 */ /* 0x000fe400078e000d */
[----:B------:R-:W-:-:S03]  /*6d90*/  IMAD R3, R3, 0x2, R2 ;  /* 0x0000000203037824 */ /* 0x000fc600078e0202 */
[----:B------:R-:W-:Y:S01]  /*6da0*/  PRMT R51, R0, 0x7610, R51 ;  /* 0x0000761000337816 */ /* 0x000fe20000000033 */
[C---:B------:R-:W-:Y:S02]  /*6db0*/  VIADD R4, R3.reuse, 0x8400 ;  /* 0x0000840003047836 */ /* 0x040fe40000000000 */
[----:B------:R-:W-:Y:S01]  /*6dc0*/  VIADD R0, R3, 0x8440 ;  /* 0x0000844003007836 */ /* 0x000fe20000000000 */
[----:B-1----:R-:W-:Y:S06]  /*6dd0*/  @!P0 BRA `(.L_x_2717) ;  /* 0x0000012c00108947 */ /* 0x002fec0003800000 */
.L_x_2934:
[----:B------:R-:W-:Y:S05]  /*6de0*/  BSYNC B1 ;  /* 0x0000000000017941 */ /* 0x000fea0003800000 */
.L_x_2716:
[----:B------:R-:W-:Y:S01]  /*6df0*/  BSSY B1, `(.L_x_2718) ;  /* 0x0000068000017945 */ /* 0x000fe20003800000 */
[----:B------:R-:W-:Y:S01]  /*6e00*/  PRMT R33, R5, 0x7610, R33 ;  /* 0x0000761005217816 */ /* 0x000fe20000000021 */
[----:B------:R-:W-:Y:S02]  /*6e10*/  @P2 VIADD R0, R4, 0xffffffc0 ;  /* 0xffffffc004002836 */ /* 0x000fe40000000000 */
[----:B------:R-:W-:Y:S05]  /*6e20*/  @P1 BRA `(.L_x_2719) ;  /* 0x0000000400901947 */ /* 0x000fea0003800000 */
[----:B------:R-:W2:Y:S01]  /*6e30*/  LDL R6, [R1+0x4] ;  /* 0x0000040001067983 */ /* 0x000ea20000100800 */
[----:B------:R-:W1:Y:S01]  /*6e40*/  LDC R5, c[0x0][0x3f4] ;  /* 0x0000fd00ff057b82 */ /* 0x000e620000000800 */
[----:B------:R-:W-:Y:S01]  /*6e50*/  BSSY B2, `(.L_x_2720) ;  /* 0x0000032000027945 */ /* 0x000fe20003800000 */
[-C--:B-1----:R-:W-:Y:S02]  /*6e60*/  ISETP.GE.AND P0, PT, R152, R5.reuse, PT ;  /* 0x000000059800720c */ /* 0x082fe40003f06270 */
[----:B--2---:R-:W-:-:S11]  /*6e70*/  ISETP.GE.AND P1, PT, R6, R5, PT ;  /* 0x000000050600720c */ /* 0x004fd60003f26270 */
[----:B------:R-:W-:Y:S05]  /*6e80*/  @P0 BRA `(.L_x_2721) ;  /* 0x0000000000b80947 */ /* 0x000fea0003800000 */
[----:B------:R-:W1:Y:S01]  /*6e90*/  LDS.128 R4, [R3+0x8400] ;  /* 0x0084000003047984 */ /* 0x000e620000000c00 */
[----:B------:R-:W-:Y:S02]  /*6ea0*/  SHF.R.U32.HI R45, RZ, 0x10, R35 ;  /* 0x00000010ff2d7819 */ /* 0x000fe40000011623 */
[--C-:B------:R-:W-:Y:S02]  /*6eb0*/  SHF.R.U32.HI R42, RZ, 0x10, R29.reuse ;  /* 0x00000010ff2a7819 */ /* 0x100fe4000001161d */
[----:B0-----:R-:W-:Y:S02]  /*6ec0*/  SHF.R.U64 R41, R28, 0x10, R29 ;  /* 0x000000101c297819 */ /* 0x001fe4000000121d */
        /* <DEDUP_REMOVED lines=9> */
[C---:B-1----:R-:W-:Y:S01]  /*6f60*/  LOP3.LUT R29, R6.reuse, 0xffff0000, RZ, 0xc0, !PT ;  /* 0xffff0000061d7812 */ /* 0x042fe200078ec0ff */
        /* <DEDUP_REMOVED lines=32> */
.L_x_2721:
[----:B------:R-:W-:Y:S05]  /*7170*/  BSYNC B2 ;  /* 0x0000000000027941 */ /* 0x000fea0003800000 */
.L_x_2720:
[----:B------:R-:W-:Y:S05]  /*7180*/  @P1 BRA `(.L_x_2719) ;  /* 0x0000000000b81947 */ /* 0x000fea0003800000 */
[----:B-1----:R-:W1:Y:S01]  /*7190*/  LDS.128 R4, [R0] ;  /* 0x0000000000047984 */ /* 0x002e620000000c00 */
[--C-:B------:R-:W-:Y:S02]  /*71a0*/  SHF.R.U64 R28, R24, 0x10, R25.reuse ;  /* 0x00000010181c7819 */ /* 0x100fe40000001219 */
[----:B------:R-:W-:Y:S02]  /*71b0*/  SHF.R.U32.HI R29, RZ, 0x10, R25 ;  /* 0x00000010ff1d7819 */ /* 0x000fe40000011619 */
[--C-:B------:R-:W-:Y:S02]  /*71c0*/  SHF.R.U64 R25, R20, 0x10, R21.reuse ;  /* 0x0000001014197819 */ /* 0x100fe40000001215 */
        /* <DEDUP_REMOVED lines=9> */
[C---:B-1----:R-:W-:Y:S01]  /*7260*/  LOP3.LUT R21, R6.reuse, 0xffff0000, RZ, 0xc0, !PT ;  /* 0xffff000006157812 */ /* 0x042fe200078ec0ff */
[----:B------:R-:W-:Y:S01]  /*7270*/  IMAD.U32 R20, R6, 0x10000, RZ ;  /* 0x0001000006147824 */ /* 0x000fe200078e00ff */
[C---:B------:R-:W-:Y:S01]  /*7280*/  LOP3.LUT R25, R7.reuse, 0xffff0000, RZ, 0xc0, !PT ;  /* 0xffff000007197812 */ /* 0x040fe200078ec0ff */
[----:B------:R-:W-:-:S02]  /*7290*/  IMAD.U32 R24, R7, 0x10000, RZ ;  /* 0x0001000007187824 */ /* 0x000fc400078e00ff */
[C---:B0-----:R-:W-:Y:S01]  /*72a0*/  FMUL.FTZ R41, R21.reuse, R35 ;  /* 0x0000002315297220 */ /* 0x041fe20000410000 */
[-C--:B------:R-:W-:Y:S01]  /*72b0*/  FMUL.FTZ R42, R21, R34.reuse ;  /* 0x00000022152a7220 */ /* 0x080fe20000410000 */
[C---:B------:R-:W-:Y:S01]  /*72c0*/  FMUL.FTZ R21, R25.reuse, R39 ;  /* 0x0000002719157220 */ /* 0x040fe20000410000 */
[----:B------:R-:W-:Y:S02]  /*72d0*/  IMAD.U32 R6, R4, 0x10000, RZ ;  /* 0x0001000004067824 */ /* 0x000fe400078e00ff */
[C---:B------:R-:W-:Y:S01]  /*72e0*/  FFMA.FTZ R41, R20.reuse, R34, -R41 ;  /* 0x0000002214297223 */ /* 0x040fe20000010829 */
[----:B------:R-:W-:Y:S01]  /*72f0*/  FFMA.FTZ R42, R20, R35, R42 ;  /* 0x00000023142a7223 */ /* 0x000fe2000001002a */
[-C--:B------:R-:W-:Y:S01]  /*7300*/  FMUL.FTZ R35, R25, R29.reuse ;  /* 0x0000001d19237220 */ /* 0x080fe20000410000 */
[----:B------:R-:W-:Y:S01]  /*7310*/  FFMA.FTZ R34, R24, R29, -R21 ;  /* 0x0000001d18227223 */ /* 0x000fe20000010815 */
[C---:B------:R-:W-:Y:S01]  /*7320*/  IMAD.U32 R7, R5.reuse, 0x10000, RZ ;  /* 0x0001000005077824 */ /* 0x040fe200078e00ff */
[----:B------:R-:W-:Y:S01]  /*7330*/  LOP3.LUT R4, R4, 0xffff0000, RZ, 0xc0, !PT ;  /* 0xffff000004047812 */ /* 0x000fe200078ec0ff */
[----:B------:R-:W-:Y:S01]  /*7340*/  IMAD.U32 R25, R38, 0x10000, RZ ;  /* 0x0001000026197824 */ /* 0x000fe200078e00ff */
[----:B------:R-:W-:Y:S01]  /*7350*/  LOP3.LUT R5, R5, 0xffff0000, RZ, 0xc0, !PT ;  /* 0xffff000005057812 */ /* 0x000fe200078ec0ff */
[----:B------:R-:W-:Y:S01]  /*7360*/  IMAD.U32 R21, R28, 0x10000, RZ ;  /* 0x000100001c157824 */ /* 0x000fe200078e00ff */
        /* <DEDUP_REMOVED lines=16> */
.L_x_2719:
[----:B------:R-:W-:Y:S05]  /*7470*/  BSYNC B1 ;  /* 0x0000000000017941 */ /* 0x000fea0003800000 */
.L_x_2718:
[----:B-12---:R-:W-:-:S04]  /*7480*/  IADD3 R4, R154, 0x60, RZ ;  /* 0x000000609a047810 */ /* 0x006fc80007ffe0ff */
[----:B------:R-:W-:-:S13]  /*7490*/  ISETP.GE.AND P0, PT, R4, R15, PT ;  /* 0x0000000f0400720c */ /* 0x000fda0003f06270 */
        /* <DEDUP_REMOVED lines=17> */
[----:B------:R-:W-:Y:S01]  /*75b0*/  IMAD.U32 R24, R21, 0x10000, RZ ;  /* 0x0001000015187824 */ /* 0x000fe200078e00ff */
[----:B------:R-:W-:Y:S02]  /*75c0*/  PRMT R37, R37, 0x5410, R12 ;  /* 0x0000541025257816 */ /* 0x000fe4000000000c */
[----:B------:R-:W-:Y:S02]  /*75d0*/  LOP3.LUT R21, R21, 0xffff0000, RZ, 0xc0, !PT ;  /* 0xffff000015157812 */ /* 0x000fe400078ec0ff */
[C---:B-1----:R-:W-:Y:S01]  /*75e0*/  LOP3.LUT R13, R6.reuse, 0xffff0000, RZ, 0xc0, !PT ;  /* 0xffff0000060d7812 */ /* 0x042fe200078ec0ff */
[----:B------:R-:W-:Y:S01]  /*75f0*/  IMAD.U32 R12, R6, 0x10000, RZ ;  /* 0x00010000060c7824 */ /* 0x000fe200078e00ff */
[C---:B------:R-:W-:Y:S01]  /*7600*/  LOP3.LUT R20, R7.reuse, 0xffff0000, RZ, 0xc0, !PT ;  /* 0xffff000007147812 */ /* 0x040fe200078ec0ff */
[----:B------:R-:W-:-:S02]  /*7610*/  IMAD.U32 R15, R7, 0x10000, RZ ;  /* 0x00010000070f7824 */ /* 0x000fc400078e00ff */
[CC--:B------:R-:W-:Y:S01]  /*7620*/  FMUL.FTZ R27, R13.reuse, R25.reuse ;  /* 0x000000190d1b7220 */ /* 0x0c0fe20000410000 */
[----:B------:R-:W-:Y:S01]  /*7630*/  FMUL.FTZ R26, R13, R24 ;  /* 0x000000180d1a7220 */ /* 0x000fe20000410000 */
[----:B------:R-:W-:Y:S01]  /*7640*/  FMUL.FTZ R28, R20, R36 ;  /* 0x00000024141c7220 */ /* 0x000fe20000410000 */
[----:B------:R-:W-:Y:S02]  /*7650*/  IMAD.U32 R6, R4, 0x10000, RZ ;  /* 0x0001000004067824 */ /* 0x000fe400078e00ff */
[C---:B------:R-:W-:Y:S01]  /*7660*/  FFMA.FTZ R27, R12.reuse, R24, -R27 ;  /* 0x000000180c1b7223 */ /* 0x040fe2000001081b */
[C---:B------:R-:W-:Y:S02]  /*7670*/  IMAD.U32 R7, R5.reuse, 0x10000, RZ ;  /* 0x0001000005077824 */ /* 0x040fe400078e00ff */
[----:B------:R-:W-:Y:S01]  /*7680*/  FFMA.FTZ R26, R12, R25, R26 ;  /* 0x000000190c1a7223 */ /* 0x000fe2000001001a */
[----:B------:R-:W-:Y:S01]  /*7690*/  IMAD.U32 R13, R40, 0x10000, RZ ;  /* 0x00010000280d7824 */ /* 0x000fe200078e00ff */
[----:B------:R-:W-:Y:S01]  /*76a0*/  LOP3.LUT R4, R4, 0xffff0000, RZ, 0xc0, !PT ;  /* 0xffff000004047812 */ /* 0x000fe200078ec0ff */
[-C--:B------:R-:W-:Y:S01]  /*76b0*/  FMUL.FTZ R20, R20, R21.reuse ;  /* 0x0000001514147220 */ /* 0x080fe20000410000 */
[----:B------:R-:W-:Y:S01]  /*76c0*/  LOP3.LUT R5, R5, 0xffff0000, RZ, 0xc0, !PT ;  /* 0xffff000005057812 */ /* 0x000fe200078ec0ff */
[----:B------:R-:W-:Y:S01]  /*76d0*/  FFMA.FTZ R28, R15, R21, -R28 ;  /* 0x000000150f1c7223 */ /* 0x000fe2000001081c */
[C---:B------:R-:W-:Y:S01]  /*76e0*/  LOP3.LUT R12, R37.reuse, 0xffff0000, RZ, 0xc0, !PT ;  /* 0xffff0000250c7812 */ /* 0x040fe200078ec0ff */
[----:B------:R-:W-:Y:S01]  /*76f0*/  IMAD.U32 R21, R37, 0x10000, RZ ;  /* 0x0001000025157824 */ /* 0x000fe200078e00ff */
[----:B------:R-:W-:Y:S01]  /*7700*/  LOP3.LUT R40, R40, 0xffff0000, RZ, 0xc0, !PT ;  /* 0xffff000028287812 */ /* 0x000fe200078ec0ff */
[----:B------:R-:W-:Y:S01]  /*7710*/  FFMA.FTZ R29, R15, R36, R20 ;  /* 0x000000240f1d7223 */ /* 0x000fe20000010014 */
[C---:B------:R-:W-:Y:S01]  /*7720*/  FMUL.FTZ R20, R4.reuse, R13 ;  /* 0x0000000d04147220 */ /* 0x040fe20000410000 */
[-C--:B------:R-:W-:Y:S01]  /*7730*/  FMUL.FTZ R15, R4, R21.reuse ;  /* 0x00000015040f7220 */ /* 0x080fe20000410000 */
[C---:B------:R-:W-:Y:S01]  /*7740*/  FMUL.FTZ R24, R5.reuse, R12 ;  /* 0x0000000c05187220 */ /* 0x040fe20000410000 */
[-C--:B------:R-:W-:Y:S01]  /*7750*/  FMUL.FTZ R25, R5, R40.reuse ;  /* 0x0000002805197220 */ /* 0x080fe20000410000 */
[C---:B------:R-:W-:Y:S01]  /*7760*/  FFMA.FTZ R21, R6.reuse, R21, R20 ;  /* 0x0000001506157223 */ /* 0x040fe20000010014 */
[----:B------:R-:W-:Y:S01]  /*7770*/  FFMA.FTZ R4, R6, R13, -R15 ;  /* 0x0000000d06047223 */ /* 0x000fe2000001080f */
[C---:B------:R-:W-:Y:S01]  /*7780*/  FFMA.FTZ R5, R7.reuse, R40, -R24 ;  /* 0x0000002807057223 */ /* 0x040fe20000010818 */
[----:B------:R-:W-:Y:S01]  /*7790*/  FFMA.FTZ R12, R7, R12, R25 ;  /* 0x0000000c070c7223 */ /* 0x000fe20000010019 */
[----:B------:R-:W-:-:S02]  /*77a0*/  F2FP.BF16.F32.PACK_AB R6, R26, R27 ;  /* 0x0000001b1a06723e */ /* 0x000fc400000010ff */
[----:B------:R-:W-:Y:S02]  /*77b0*/  F2FP.BF16.F32.PACK_AB R7, R29, R28 ;  /* 0x0000001c1d07723e */ /* 0x000fe400000010ff */
[----:B------:R-:W-:Y:S02]  /*77c0*/  F2FP.BF16.F32.PACK_AB R4, R21, R4 ;  /* 0x000000041504723e */ /* 0x000fe400000010ff */
[----:B------:R-:W-:-:S05]  /*77d0*/  F2FP.BF16.F32.PACK_AB R5, R12, R5 ;  /* 0x000000050c05723e */ /* 0x000fca00000010ff */
[----:B------:R1:W-:Y:S02]  /*77e0*/  STS.128 [R3+0xb400], R4 ;  /* 0x00b4000403007388 */ /* 0x0003e40000000c00 */
.L_x_2724:
[----:B------:R-:W-:Y:S05]  /*77f0*/  BSYNC B1 ;  /* 0x0000000000017941 */ /* 0x000fea0003800000 */
.L_x_2723:
[----:B------:R-:W-:Y:S05]  /*7800*/  @P1 BRA `(.L_x_2722) ;  /* 0x0000001800501947 */ /* 0x000fea0003800000 */
[----:B-1----:R-:W1:Y:S01]  /*7810*/  LDS.128 R4, [R0+0x3000] ;  /* 0x0030000000047984 */ /* 0x002e620000000c00 */
[----:B------:R-:W-:Y:S02]  /*7820*/  SHF.R.U64 R3, R10, 0x10, R11 ;  /* 0x000000100a037819 */ /* 0x000fe4000000120b */
[----:B------:R-:W-:Y:S02]  /*7830*/  SHF.R.U64 R13, R8, 0x10, R9 ;  /* 0x00000010080d7819 */ /* 0x000fe40000001209 */
        /* <DEDUP_REMOVED lines=21> */
[C---:B------:R-:W-:Y:S01]  /*7990*/  IMAD.U32 R6, R5.reuse, 0x10000, RZ ;  /* 0x0001000005067824 */ /* 0x040fe200078e00ff */
        /* <DEDUP_REMOVED lines=22> */
.L_x_2709:
[----:B------:R-:W1:Y:S01]  /*7b00*/  S2R R0, SR_TID.X ;  /* 0x0000000000007919 */ /* 0x000e620000002100 */
[----:B------:R-:W2:Y:S01]  /*7b10*/  LDC R32, c[0x0][0x448] ;  /* 0x00011200ff207b82 */ /* 0x000ea20000000800 */
[----:B------:R-:W-:Y:S01]  /*7b20*/  ULDC.64 UR4, c[0x0][0x3f8] ;  /* 0x0000fe0000047ab9 */ /* 0x000fe20000000a00 */
[----:B------:R-:W-:Y:S01]  /*7b30*/  ULDC.64 UR6, c[0x0][0x408] ;  /* 0x0001020000067ab9 */ /* 0x000fe20000000a00 */
[----:B------:R-:W-:Y:S02]  /*7b40*/  IMAD.MOV.U32 R4, RZ, RZ, R26 ;  /* 0x000000ffff047224 */ /* 0x000fe400078e001a */
[----:B------:R-:W-:Y:S02]  /*7b50*/  IMAD.MOV.U32 R6, RZ, RZ, R24 ;  /* 0x000000ffff067224 */ /* 0x000fe400078e0018 */
[----:B------:R-:W-:Y:S01]  /*7b60*/  IMAD.MOV.U32 R7, RZ, RZ, R31 ;  /* 0x000000ffff077224 */ /* 0x000fe200078e001f */
[----:B--2---:R-:W-:Y:S01]  /*7b70*/  ISETP.NE.AND P0, PT, R32, 0x1, PT ;  /* 0x000000012000780c */ /* 0x004fe20003f05270 */
[----:B-1----:R-:W-:-:S05]  /*7b80*/  VIADD R0, R0, 0xffffff80 ;  /* 0xffffff8000007836 */ /* 0x002fca0000000000 */
[----:B------:R-:W-:-:S07]  /*7b90*/  SHF.R.S32.HI R3, RZ, 0x1f, R0 ;  /* 0x0000001fff037819 */ /* 0x000fce0000011400 */
[----:B------:R-:W1:Y:S01]  /*7ba0*/  @P0 LDC R5, c[0x0][0x450] ;  /* 0x00011400ff050b82 */ /* 0x000e620000000800 */
[----:B------:R-:W-:-:S04]  /*7bb0*/  LEA.HI R3, R3, R0, RZ, 0x2 ;  /* 0x0000000003037211 */ /* 0x000fc800078f10ff */
[----:B------:R-:W-:-:S05]  /*7bc0*/  LOP3.LUT R3, R3, 0xfffffffc, RZ, 0xc0, !PT ;  /* 0xfffffffc03037812 */ /* 0x000fca00078ec0ff */
[----:B------:R-:W-:Y:S02]  /*7bd0*/  IMAD.IADD R3, R0, 0x1, -R3 ;  /* 0x0000000100037824 */ /* 0x000fe400078e0a03 */
[----:B------:R-:W2:Y:S02]  /*7be0*/  @P0 LDC R0, c[0x0][0x44c] ;  /* 0x00011300ff000b82 */ /* 0x000ea40000000800 */
[----:B------:R-:W-:-:S04]  /*7bf0*/  IMAD R3, R3, 0x60, R41 ;  /* 0x0000006003037824 */ /* 0x000fc800078e0229 */
[----:B--2---:R-:W-:-:S05]  /*7c00*/  @P0 IMAD.HI.U32 R0, R3, R0, RZ ;  /* 0x0000000003000227 */ /* 0x004fca00078e00ff */
[----:B-1----:R-:W-:Y:S02]  /*7c10*/  @P0 SHF.R.U32.HI R3, RZ, R5, R0 ;  /* 0x00000005ff030219 */ /* 0x002fe40000011600 */
[----:B------:R-:W-:Y:S02]  /*7c20*/  MOV R5, R29 ;  /* 0x0000001d00057202 */ /* 0x000fe40000000f00 */
[----:B------:R-:W-:Y:S01]  /*7c30*/  SHF.R.S32.HI R0, RZ, 0x1f, R3 ;  /* 0x0000001fff007819 */ /* 0x000fe20000011403 */
[----:B------:R-:W-:-:S04]  /*7c40*/  IMAD.WIDE.U32 R6, R3, UR6, R6 ;  /* 0x0000000603067c25 */ /* 0x000fc8000f8e0006 */
[C---:B------:R-:W-:Y:S02]  /*7c50*/  IMAD R8, R0.reuse, UR4, RZ ;  /* 0x0000000400087c24 */ /* 0x040fe4000f8e02ff */
[----:B------:R-:W-:Y:S02]  /*7c60*/  IMAD R0, R0, UR6, RZ ;  /* 0x0000000600007c24 */ /* 0x000fe4000f8e02ff */
[----:B------:R-:W-:-:S04]  /*7c70*/  IMAD.WIDE.U32 R4, R3, UR4, R4 ;  /* 0x0000000403047c25 */ /* 0x000fc8000f8e0004 */
[C---:B------:R-:W-:Y:S01]  /*7c80*/  IMAD R9, R3.reuse, UR5, R8 ;  /* 0x0000000503097c24 */ /* 0x040fe2000f8e0208 */
[----:B------:R-:W-:Y:S01]  /*7c90*/  ULDC.64 UR4, c[0x0][0x3e8] ;  /* 0x0000fa0000047ab9 */ /* 0x000fe20000000a00 */
[----:B------:R-:W-:Y:S01]  /*7ca0*/  IMAD R3, R3, UR7, R0 ;  /* 0x0000000703037c24 */ /* 0x000fe2000f8e0200 */
[----:B------:R-:W-:Y:S01]  /*7cb0*/  ULDC.64 UR6, c[0x0][0x400] ;  /* 0x0001000000067ab9 */ /* 0x000fe20000000a00 */
[----:B------:R-:W-:Y:S01]  /*7cc0*/  IMAD.IADD R5, R5, 0x1, R9 ;  /* 0x0000000105057824 */ /* 0x000fe200078e0209 */
[----:B------:R-:W-:Y:S01]  /*7cd0*/  LEA R25, P0, R4, UR4, 0x1 ;  /* 0x0000000404197c11 */ /* 0x000fe2000f8008ff */
[----:B------:R-:W-:Y:S01]  /*7ce0*/  IMAD.IADD R3, R7, 0x1, R3 ;  /* 0x0000000107037824 */ /* 0x000fe200078e0203 */
[----:B------:R-:W-:Y:S01]  /*7cf0*/  LEA R27, P1, R6, UR6, 0x1 ;  /* 0x00000006061b7c11 */ /* 0x000fe2000f8208ff */
[----:B------:R-:W-:Y:S01]  /*7d00*/  UMOV UR4, 0xffffffff ;  /* 0xffffffff00047882 */ /* 0x000fe20000000000 */
[----:B------:R-:W-:Y:S02]  /*7d10*/  LEA.HI.X R26, R4, UR5, R5, 0x1, P0 ;  /* 0x00000005041a7c11 */ /* 0x000fe400080f0c05 */
[----:B------:R-:W-:Y:S01]  /*7d20*/  LEA.HI.X R24, R6, UR7, R3, 0x1, P1 ;  /* 0x0000000706187c11 */ /* 0x000fe200088f0c03 */
[----:B------:R-:W-:Y:S08]  /*7d30*/  BRA.DIV UR4, `(.L_x_2725) ;  /* 0x0000011e044c7947 */ /* 0x000ff0000b800000 */
[----:B------:R-:W2:Y:S01]  /*7d40*/  LDL R6, [R1+0x18] ;  /* 0x0000180001067983 */ /* 0x000ea20000100800 */
[----:B------:R-:W1:Y:S03]  /*7d50*/  LDC R35, c[0x0][0x3f4] ;  /* 0x0000fd00ff237b82 */ /* 0x000e660000000800 */
[----:B------:R-:W3:Y:S04]  /*7d60*/  SHFL.IDX PT, R3, R25, RZ, 0x1c1f ;  /* 0x001c1fff19037589 */ /* 0x000ee800000e0000 */
[----:B------:R-:W5:Y:S04]  /*7d70*/  SHFL.IDX PT, R0, R26, RZ, 0x1c1f ;  /* 0x001c1fff1a007589 */ /* 0x000f6800000e0000 */
[----:B0-----:R-:W0:Y:S04]  /*7d80*/  SHFL.IDX PT, R14, R27, RZ, 0x1c1f ;  /* 0x001c1fff1b0e7589 */ /* 0x001e2800000e0000 */
[----:B------:R-:W4:Y:S01]  /*7d90*/  SHFL.IDX PT, R4, R24, RZ, 0x1c1f ;  /* 0x001c1fff18047589 */ /* 0x000f2200000e0000 */
[----:B-1----:R-:W-:Y:S01]  /*7da0*/  ISETP.GE.AND P0, PT, R16, R35, PT ;  /* 0x000000231000720c */ /* 0x002fe20003f06270 */
[----:B--2---:R-:W-:-:S05]  /*7db0*/  IMAD R32, R6, R32, RZ ;  /* 0x0000002006207224 */ /* 0x004fca00078e02ff */
[----:B------:R-:W-:-:S13]  /*7dc0*/  ISETP.GE.OR P1, PT, R41, R32, P0 ;  /* 0x000000202900720c */ /* 0x000fda0000726670 */
[C---:B------:R-:W-:Y:S01]  /*7dd0*/  @!P1 IMAD.SHL.U32 R5, R16.reuse, 0x2, RZ ;  /* 0x0000000210059824 */ /* 0x040fe200078e00ff */
[----:B------:R-:W-:-:S04]  /*7de0*/  @!P1 SHF.L.U64.HI R21, R16, 0x1, R17 ;  /* 0x0000000110159819 */ /* 0x000fc80000010211 */
[----:B---3--:R-:W-:-:S05]  /*7df0*/  @!P1 IADD3 R6, P2, R3, R5, RZ ;  /* 0x0000000503069210 */ /* 0x008fca0007f5e0ff */
[----:B-----5:R-:W-:-:S05]  /*7e00*/  @!P1 IMAD.X R7, R0, 0x1, R21, P2 ;  /* 0x0000000100079824 */ /* 0x020fca00010e0615 */
[----:B------:R-:W2:Y:S01]  /*7e10*/  @!P1 LD.E.128 R8, desc[UR40][R6.64] ;  /* 0x0000002806089980 */ /* 0x000ea2000c101d00 */
[----:B0-----:R-:W-:-:S05]  /*7e20*/  @!P1 IADD3 R14, P2, R14, R5, RZ ;  /* 0x000000050e0e9210 */ /* 0x001fca0007f5e0ff */
[----:B----4-:R-:W-:-:S04]  /*7e30*/  @!P1 IMAD.X R3, R4, 0x1, R21, P2 ;  /* 0x0000000104039824 */ /* 0x010fc800010e0615 */
[----:B------:R-:W-:-:S05]  /*7e40*/  @!P1 IMAD.MOV.U32 R15, RZ, RZ, R3 ;  /* 0x000000ffff0f9224 */ /* 0x000fca00078e0003 */
[----:B------:R0:W3:Y:S01]  /*7e50*/  @!P1 LD.E.128 R4, desc[UR40][R14.64] ;  /* 0x000000280e049980 */ /* 0x0000e2000c101d00 */
[----:B------:R-:W-:Y:S02]  /*7e60*/  CS2R R36, SRZ ;  /* 0x0000000000247805 */ /* 0x000fe4000001ff00 */
[----:B------:R-:W-:Y:S02]  /*7e70*/  CS2R R38, SRZ ;  /* 0x0000000000267805 */ /* 0x000fe4000001ff00 */
[----:B------:R-:W-:Y:S01]  /*7e80*/  CS2R R28, SRZ ;  /* 0x00000000001c7805 */ /* 0x000fe2000001ff00 */
[----:B------:R-:W1:Y:S01]  /*7e90*/  SHFL.IDX PT, R24, R24, 0x1, 0x1c1f ;  /* 0x003c1f0018187f89 */ /* 0x000e6200000e0000 */
[----:B------:R-:W-:-:S03]  /*7ea0*/  CS2R R20, SRZ ;  /* 0x0000000000147805 */ /* 0x000fc6000001ff00 */
[----:B0-----:R0:W4:Y:S01]  /*7eb0*/  SHFL.IDX PT, R14, R27, 0x1, 0x1c1f ;  /* 0x003c1f001b0e7f89 */ /* 0x00112200000e0000 */
[----:B--2---:R-:W-:Y:S02]  /*7ec0*/  @!P1 IMAD.MOV.U32 R36, RZ, RZ, R8 ;  /* 0x000000ffff249224 */ /* 0x004fe400078e0008 */
[----:B------:R-:W-:Y:S02]  /*7ed0*/  @!P1 IMAD.MOV.U32 R37, RZ, RZ, R9 ;  /* 0x000000ffff259224 */ /* 0x000fe400078e0009 */
[----:B------:R-:W-:Y:S02]  /*7ee0*/  IMAD.MOV.U32 R0, RZ, RZ, R36 ;  /* 0x000000ffff007224 */ /* 0x000fe400078e0024 */
[----:B------:R-:W-:Y:S02]  /*7ef0*/  IMAD.MOV.U32 R3, RZ, RZ, R37 ;  /* 0x000000ffff037224 */ /* 0x000fe400078e0025 */
[----:B------:R-:W-:Y:S01]  /*7f00*/  @!P1 IMAD.MOV.U32 R38, RZ, RZ, R10 ;  /* 0x000000ffff269224 */ /* 0x000fe200078e000a */
[----:B------:R-:W-:Y:S01]  /*7f10*/  PRMT R48, R0, 0x7610, R48 ;  /* 0x0000761000307816 */ /* 0x000fe20000000030 */
[----:B------:R-:W-:Y:S01]  /*7f20*/  @!P1 IMAD.MOV.U32 R39, RZ, RZ, R11 ;  /* 0x000000ffff279224 */ /* 0x000fe200078e000b */
[----:B------:R-:W-:Y:S01]  /*7f30*/  PRMT R34, R34, 0x5410, R3 ;  /* 0x0000541022227816 */ /* 0x000fe20000000003 */
[----:B------:R0:W2:Y:S01]  /*7f40*/  SHFL.IDX PT, R0, R26, 0x1, 0x1c1f ;  /* 0x003c1f001a007f89 */ /* 0x0000a200000e0000 */
[----:B------:R-:W-:-:S02]  /*7f50*/  IMAD.MOV.U32 R8, RZ, RZ, R38 ;  /* 0x000000ffff087224 */ /* 0x000fc400078e0026 */
[----:B---3--:R-:W-:Y:S01]  /*7f60*/  @!P1 IMAD.MOV.U32 R28, RZ, RZ, R4 ;  /* 0x000000ffff1c9224 */ /* 0x008fe200078e0004 */
[----:B------:R0:W3:Y:S01]  /*7f70*/  SHFL.IDX PT, R3, R25, 0x1, 0x1c1f ;  /* 0x003c1f0019037f89 */ /* 0x0000e200000e0000 */
[----:B------:R-:W-:Y:S01]  /*7f80*/  @!P1 IMAD.MOV.U32 R29, RZ, RZ, R5 ;  /* 0x000000ffff1d9224 */ /* 0x000fe200078e0005 */
[----:B------:R-:W-:Y:S01]  /*7f90*/  @!P1 MOV R21, R7 ;  /* 0x0000000700159202 */ /* 0x000fe20000000f00 */
[----:B------:R-:W-:Y:S01]  /*7fa0*/  @!P1 IMAD.MOV.U32 R20, RZ, RZ, R6 ;  /* 0x000000ffff149224 */ /* 0x000fe200078e0006 */
[----:B------:R-:W-:Y:S01]  /*7fb0*/  PRMT R31, R8, 0x7610, R31 ;  /* 0x00007610081f7816 */ /* 0x000fe2000000001f */
[----:B------:R-:W-:Y:S02]  /*7fc0*/  IMAD.MOV.U32 R4, RZ, RZ, R28 ;  /* 0x000000ffff047224 */ /* 0x000fe400078e001c */
[----:B------:R-:W-:Y:S02]  /*7fd0*/  IMAD.MOV.U32 R5, RZ, RZ, R29 ;  /* 0x000000ffff057224 */ /* 0x000fe400078e001d */
[----:B------:R-:W-:Y:S01]  /*7fe0*/  IMAD.MOV.U32 R9, RZ, RZ, R39 ;  /* 0x000000ffff097224 */ /* 0x000fe200078e0027 */
[----:B------:R-:W-:Y:S01]  /*7ff0*/  PRMT R50, R4, 0x7610, R50 ;  /* 0x0000761004327816 */ /* 0x000fe20000000032 */
[----:B------:R-:W-:Y:S01]  /*8000*/  IMAD.MOV.U32 R6, RZ, RZ, R20 ;  /* 0x000000ffff067224 */ /* 0x000fe200078e0014 */
[----:B------:R-:W-:Y:S01]  /*8010*/  PRMT R54, R5, 0x7610, R54 ;  /* 0x0000761005367816 */ /* 0x000fe20000000036 */
[----:B------:R-:W-:Y:S01]  /*8020*/  IMAD.MOV.U32 R7, RZ, RZ, R21 ;  /* 0x000000ffff077224 */ /* 0x000fe200078e0015 */
[----:B------:R-:W-:-:S02]  /*8030*/  PRMT R34, R9, 0x7610, R34 ;  /* 0x0000761009227816 */ /* 0x000fc40000000022 */
[----:B------:R-:W-:Y:S02]  /*8040*/  CS2R R4, SRZ ;  /* 0x0000000000047805 */ /* 0x000fe4000001ff00 */
[----:B------:R-:W-:Y:S02]  /*8050*/  PRMT R31, R31, 0x5410, R6 ;  /* 0x000054101f1f7816 */ /* 0x000fe40000000006 */
[----:B012-4-:R-:W-:-:S07]  /*8060*/  PRMT R55, R7, 0x7610, R55 ;  /* 0x0000761007377816 */ /* 0x017fce0000000037 */
.L_x_2944:
[----:B------:R-:W2:Y:S01]  /*8070*/  LDL R7, [R1+0x58] ;  /* 0x0000580001077983 */ /* 0x000ea20000100800 */
[----:B------:R-:W-:Y:S01]  /*8080*/  VIADD R41, R41, 0x60 ;  /* 0x0000006029297836 */ /* 0x000fe20000000000 */
[----:B------:R-:W-:Y:S01]  /*8090*/  BSSY B1, `(.L_x_2726) ;  /* 0x0000016000017945 */ /* 0x000fe20003800000 */
[----:B------:R-:W-:Y:S02]  /*80a0*/  CS2R R8, SRZ ;  /* 0x0000000000087805 */ /* 0x000fe4000001ff00 */
[----:B------:R-:W-:Y:S02]  /*80b0*/  CS2R R10, SRZ ;  /* 0x00000000000a7805 */ /* 0x000fe4000001ff00 */
[----:B------:R-:W-:Y:S02]  /*80c0*/  ISETP.GE.AND P1, PT, R41, R32, PT ;  /* 0x000000202900720c */ /* 0x000fe40003f26270 */
[----:B--2---:R-:W-:-:S04]  /*80d0*/  LEA.HI R6, R7, R7, RZ, 0x1 ;  /* 0x0000000707067211 */ /* 0x004fc800078f08ff */
[----:B------:R-:W-:-:S05]  /*80e0*/  LOP3.LUT R6, R6, 0xfffffffe, RZ, 0xc0, !PT ;  /* 0xfffffffe06067812 */ /* 0x000fca00078ec0ff */
[----:B------:R-:W-:Y:S01]  /*80f0*/  IMAD.IADD R13, R7, 0x1, -R6 ;  /* 0x00000001070d7824 */ /* 0x000fe200078e0a06 */
[----:B------:R-:W-:-:S04]  /*8100*/  CS2R R6, SRZ ;  /* 0x0000000000067805 */ /* 0x000fc8000001ff00 */
[----:B------:R-:W-:Y:S01]  /*8110*/  SHF.L.U32 R13, R13, 0x1f, RZ ;  /* 0x0000001f0d0d7819 */ /* 0x000fe200000006ff */
[----:B------:R-:W-:Y:S06]  /*8120*/  @P1 BRA `(.L_x_2727) ;  /* 0x0000000000301947 */ /* 0x000fec0003800000 */
[----:B------:R-:W-:Y:S02]  /*8130*/  CS2R R6, SRZ ;  /* 0x0000000000067805 */ /* 0x000fe4000001ff00 */
[----:B------:R-:W-:Y:S02]  /*8140*/  CS2R R8, SRZ ;  /* 0x0000000000087805 */ /* 0x000fe4000001ff00 */
[----:B------:R-:W-:Y:S01]  /*8150*/  CS2R R10, SRZ ;  /* 0x00000000000a7805 */ /* 0x000fe2000001ff00 */
[----:B------:R-:W-:Y:S06]  /*8160*/  @P0 BRA `(.L_x_2727) ;  /* 0x0000000000200947 */ /* 0x000fec0003800000 */
[C---:B------:R-:W-:Y:S01]  /*8170*/  IMAD.SHL.U32 R4, R16.reuse, 0x2, RZ ;  /* 0x0000000210047824 */ /* 0x040fe200078e00ff */
[----:B------:R-:W-:-:S04]  /*8180*/  SHF.L.U64.HI R5, R16, 0x1, R17 ;  /* 0x0000000110057819 */ /* 0x000fc80000010211 */
[-C--:B---3--:R-:W-:Y:S02]  /*8190*/  IADD3 R8, P1, R3, R4.reuse, RZ ;  /* 0x0000000403087210 */ /* 0x088fe40007f3e0ff */
[----:B------:R-:W-:-:S03]  /*81a0*/  IADD3 R4, P2, R14, R4, RZ ;  /* 0x000000040e047210 */ /* 0x000fc60007f5e0ff */
[--C-:B------:R-:W-:Y:S02]  /*81b0*/  IMAD.X R9, R0, 0x1, R5.reuse, P1 ;  /* 0x0000000100097824 */ /* 0x100fe400008e0605 */
[----:B------:R-:W-:-:S04]  /*81c0*/  IMAD.X R5, R24, 0x1, R5, P2 ;  /* 0x0000000118057824 */ /* 0x000fc800010e0605 */
[----:B------:R-:W5:Y:S04]  /*81d0*/  LD.E.128 R8, desc[UR40][R8.64] ;  /* 0x0000002808087980 */ /* 0x000f68000c101d00 */
[----:B------:R-:W5:Y:S02]  /*81e0*/  LD.E.128 R4, desc[UR40][R4.64] ;  /* 0x0000002804047980 */ /* 0x000f64000c101d00 */
.L_x_2727:
[----:B------:R-:W-:Y:S05]  /*81f0*/  BSYNC B1 ;  /* 0x0000000000017941 */ /* 0x000fea0003800000 */
.L_x_2726:
[----:B------:R-:W0:Y:S01]  /*8200*/  SYNCS.PHASECHK.TRANS64.TRYWAIT P1, [R2+URZ+0x16800], R13 ;  /* 0x0168000d020075a7 */ /* 0x000e22000802017f */
[----:B------:R-:W-:Y:S01]  /*8210*/  IMAD R32, R33, -0xc0, R32 ;  /* 0xffffff4021207824 */ /* 0x000fe200078e0220 */
[----:B------:R-:W-:Y:S01]  /*8220*/  BSSY B1, `(.L_x_2728) ;  /* 0x0000014000017945 */ /* 0x000fe20003800000 */
[----:B------:R-:W-:Y:S02]  /*8230*/  VIADD R14, R154, 0x60 ;  /* 0x000000609a0e7836 */ /* 0x000fe40000000000 */
[----:B-----5:R-:W-:Y:S01]  /*8240*/  IMAD.MOV.U32 R0, RZ, RZ, R4 ;  /* 0x000000ffff007224 */ /* 0x020fe200078e0004 */
[----:B---3--:R-:W-:Y:S01]  /*8250*/  VIMNMX R3, R32, 0xc0, PT ;  /* 0x000000c020037848 */ /* 0x008fe20003fe0100 */
[----:B------:R-:W-:-:S03]  /*8260*/  IMAD.MOV.U32 R12, RZ, RZ, R5 ;  /* 0x000000ffff0c7224 */ /* 0x000fc600078e0005 */
[-C--:B------:R-:W-:Y:S02]  /*8270*/  ISETP.GE.OR P2, PT, R154, R3.reuse, P0 ;  /* 0x000000039a00720c */ /* 0x080fe40000746670 */
[----:B------:R-:W-:Y:S01]  /*8280*/  ISETP.GE.OR P0, PT, R14, R3, P0 ;  /* 0x000000030e00720c */ /* 0x000fe20000706670 */
        /* <DEDUP_REMOVED lines=12> */
[----:B0-----:R-:W-:Y:S06]  /*8350*/  @!P1 BRA `(.L_x_2729) ;  /* 0x0000011c00389947 */ /* 0x001fec0003800000 */
.L_x_2945:
[----:B------:R-:W-:Y:S05]  /*8360*/  BSYNC B1 ;  /* 0x0000000000017941 */ /* 0x000fea0003800000 */
.L_x_2728:
        /* <DEDUP_REMOVED lines=23> */
[----:B------:R-:W-:Y:S02]  /*84e0*/  PRMT R51, R54, 0x5410, R51 ;  /* 0x0000541036337816 */ /* 0x000fe40000000033 */
[----:B0-----:R-:W-:-:S04]  /*84f0*/  IADD3 R25, R14, -0x80, RZ ;  /* 0xffffff800e197810 */ /* 0x001fc80007ffe0ff */
[----:B------:R-:W-:-:S04]  /*8500*/  SHF.R.S32.HI R24, RZ, 0x1f, R25 ;  /* 0x0000001fff187819 */ /* 0x000fc80000011419 */
[----:B------:R-:W-:-:S04]  /*8510*/  LEA.HI R24, R24, R25, RZ, 0x5 ;  /* 0x0000001918187211 */ /* 0x000fc800078f28ff */
[----:B------:R-:W-:Y:S01]  /*8520*/  SHF.R.S32.HI R24, RZ, 0x5, R24 ;  /* 0x00000005ff187819 */ /* 0x000fe20000011418 */
[----:B--2---:R-:W-:-:S05]  /*8530*/  IMAD.SHL.U32 R12, R12, 0x40, RZ ;  /* 0x000000400c0c7824 */ /* 0x004fca00078e00ff */
[----:B------:R-:W-:-:S04]  /*8540*/  LOP3.LUT R14, R12, 0x1c0, RZ, 0xc0, !PT ;  /* 0x000001c00c0e7812 */ /* 0x000fc800078ec0ff */
[C---:B------:R-:W-:Y:S02]  /*8550*/  LOP3.LUT R12, R14.reuse, 0x38, R16, 0xf8, !PT ;  /* 0x000000380e0c7812 */ /* 0x040fe400078ef810 */
[----:B------:R-:W-:Y:S02]  /*8560*/  SHF.R.U32.HI R15, RZ, 0x3, R14 ;  /* 0x00000003ff0f7819 */ /* 0x000fe4000001160e */
        /* <DEDUP_REMOVED lines=13> */
[C---:B-1----:R-:W-:Y:S01]  /*8640*/  IMAD.U32 R31, R24.reuse, 0x10000, RZ ;  /* 0x00010000181f7824 */ /* 0x042fe200078e00ff */
[----:B------:R-:W-:Y:S01]  /*8650*/  LOP3.LUT R24, R24, 0xffff0000, RZ, 0xc0, !PT ;  /* 0xffff000018187812 */ /* 0x000fe200078ec0ff */
[C---:B------:R-:W-:Y:S01]  /*8660*/  IMAD.U32 R34, R25.reuse, 0x10000, RZ ;  /* 0x0001000019227824 */ /* 0x040fe200078e00ff */
[----:B------:R-:W-:Y:S01]  /*8670*/  LOP3.LUT R25, R25, 0xffff0000, RZ, 0xc0, !PT ;  /* 0xffff000019197812 */ /* 0x000fe200078ec0ff */
[C---:B------:R-:W-:Y:S01]  /*8680*/  FMUL.FTZ R55, R31.reuse, R50 ;  /* 0x000000321f377220 */ /* 0x040fe20000410000 */
[----:B------:R-:W-:Y:S01]  /*8690*/  FMUL.FTZ R57, R31, R39 ;  /* 0x000000271f397220 */ /* 0x000fe20000410000 */
[----:B------:R-:W-:Y:S01]  /*86a0*/  LOP3.LUT R31, R38, 0xffff0000, RZ, 0xc0, !PT ;  /* 0xffff0000261f7812 */ /* 0x000fe200078ec0ff */
[----:B------:R-:W-:-:S02]  /*86b0*/  IMAD.U32 R38, R51, 0x10000, RZ ;  /* 0x0001000033267824 */ /* 0x000fc400078e00ff */
[----:B------:R-:W-:Y:S01]  /*86c0*/  FFMA.FTZ R55, R20, R39, -R55 ;  /* 0x0000002714377223 */ /* 0x000fe20000010837 */
[----:B------:R-:W-:Y:S01]  /*86d0*/  FMUL.FTZ R39, R24, R49 ;  /* 0x0000003118277220 */ /* 0x000fe20000410000 */
[----:B------:R-:W-:Y:S01]  /*86e0*/  FFMA.FTZ R57, R20, R50, R57 ;  /* 0x0000003214397223 */ /* 0x000fe20000010039 */
[----:B------:R-:W-:Y:S02]  /*86f0*/  IMAD.U32 R20, R46, 0x10000, RZ ;  /* 0x000100002e147824 */ /* 0x000fe400078e00ff */
[-C--:B------:R-:W-:Y:S01]  /*8700*/  FMUL.FTZ R59, R24, R31.reuse ;  /* 0x0000001f183b7220 */ /* 0x080fe20000410000 */
[----:B------:R-:W-:Y:S01]  /*8710*/  FFMA.FTZ R50, R12, R31, -R39 ;  /* 0x0000001f0c327223 */ /* 0x000fe20000010827 */
[C---:B------:R-:W-:Y:S01]  /*8720*/  FMUL.FTZ R54, R34.reuse, R38 ;  /* 0x0000002622367220 */ /* 0x040fe20000410000 */
[----:B------:R-:W-:Y:S01]  /*8730*/  FMUL.FTZ R31, R34, R20 ;  /* 0x00000014221f7220 */ /* 0x000fe20000410000 */
[----:B------:R-:W-:Y:S01]  /*8740*/  LOP3.LUT R24, R51, 0xffff0000, RZ, 0xc0, !PT ;  /* 0xffff000033187812 */ /* 0x000fe200078ec0ff */
[----:B------:R-:W-:Y:S01]  /*8750*/  IMAD.U32 R36, R26, 0x10000, RZ ;  /* 0x000100001a247824 */ /* 0x000fe200078e00ff */
[----:B------:R-:W-:Y:S01]  /*8760*/  LOP3.LUT R46, R46, 0xffff0000, RZ, 0xc0, !PT ;  /* 0xffff00002e2e7812 */ /* 0x000fe200078ec0ff */
[C---:B------:R-:W-:Y:S01]  /*8770*/  FFMA.FTZ R38, R21.reuse, R38, R31 ;  /* 0x0000002615267223 */ /* 0x040fe2000001001f */
[----:B------:R-:W-:Y:S01]  /*8780*/  FFMA.FTZ R34, R12, R49, R59 ;  /* 0x000000310c227223 */ /* 0x000fe2000001003b */
[----:B------:R-:W-:Y:S01]  /*8790*/  FFMA.FTZ R54, R21, R20, -R54 ;  /* 0x0000001415367223 */ /* 0x000fe20000010836 */
[----:B------:R-:W-:-:S02]  /*87a0*/  IMAD.U32 R31, R52, 0x10000, RZ ;  /* 0x00010000341f7824 */ /* 0x000fc400078e00ff */
[----:B------:R-:W-:Y:S01]  /*87b0*/  FMUL.FTZ R12, R25, R24 ;  /* 0x00000018190c7220 */ /* 0x000fe20000410000 */
[----:B------:R-:W-:Y:S02]  /*87c0*/  IMAD.U32 R21, R47, 0x10000, RZ ;  /* 0x000100002f157824 */ /* 0x000fe400078e00ff */
[-C--:B------:R-:W-:Y:S01]  /*87d0*/  FMUL.FTZ R56, R25, R46.reuse ;  /* 0x0000002e19387220 */ /* 0x080fe20000410000 */
[----:B------:R-:W-:Y:S01]  /*87e0*/  SHF.L.U32 R20, R53, 0x10, RZ ;  /* 0x0000001035147819 */ /* 0x000fe200000006ff */
[----:B------:R-:W-:Y:S02]  /*87f0*/  IMAD.U32 R37, R27, 0x10000, RZ ;  /* 0x000100001b257824 */ /* 0x000fe400078e00ff */
[----:B------:R-:W-:Y:S01]  /*8800*/  FMUL.FTZ R49, R36, R31 ;  /* 0x0000001f24317220 */ /* 0x000fe20000410000 */
[----:B------:R-:W-:Y:S02]  /*8810*/  IMAD.U32 R28, R14, 0x10000, RZ ;  /* 0x000100000e1c7824 */ /* 0x000fe400078e00ff */
[C---:B------:R-:W-:Y:S01]  /*8820*/  FFMA.FTZ R25, R13.reuse, R46, -R12 ;  /* 0x0000002e0d197223 */ /* 0x040fe2000001080c */
[----:B------:R-:W-:Y:S01]  /*8830*/  FMUL.FTZ R36, R36, R21 ;  /* 0x0000001524247220 */ /* 0x000fe20000410000 */
[----:B------:R-:W-:Y:S01]  /*8840*/  FFMA.FTZ R39, R13, R24, R56 ;  /* 0x000000180d277223 */ /* 0x000fe20000010038 */
[----:B------:R-:W-:-:S02]  /*8850*/  IMAD.U32 R29, R15, 0x10000, RZ ;  /* 0x000100000f1d7824 */ /* 0x000fc400078e00ff */
[C---:B------:R-:W-:Y:S01]  /*8860*/  FMUL.FTZ R24, R37.reuse, R20 ;  /* 0x0000001425187220 */ /* 0x040fe20000410000 */
[----:B------:R-:W-:Y:S02]  /*8870*/  IMAD.U32 R12, R48, 0x10000, RZ ;  /* 0x00010000300c7824 */ /* 0x000fe400078e00ff */
        /* <DEDUP_REMOVED lines=8> */
[----:B------:R-:W-:-:S02]  /*8900*/  LOP3.LUT R12, R53, 0xffff0000, RZ, 0xc0, !PT ;  /* 0xffff0000350c7812 */ /* 0x000fc400078ec0ff */
[----:B------:R-:W-:Y:S01]  /*8910*/  LOP3.LUT R47, R47, 0xffff0000, RZ, 0xc0, !PT ;  /* 0xffff00002f2f7812 */ /* 0x000fe200078ec0ff */
[----:B------:R-:W-:Y:S01]  /*8920*/  FMUL.FTZ R21, R26, R13 ;  /* 0x0000000d1a157220 */ /* 0x000fe20000410000 */
[----:B------:R-:W-:Y:S01]  /*8930*/  LOP3.LUT R48, R48, 0xffff0000, RZ, 0xc0, !PT ;  /* 0xffff000030307812 */ /* 0x000fe200078ec0ff */
[----:B------:R-:W-:Y:S01]  /*8940*/  FMUL.FTZ R24, R27, R12 ;  /* 0x0000000c1b187220 */ /* 0x000fe20000410000 */
[----:B------:R-:W-:Y:S01]  /*8950*/  LOP3.LUT R14, R14, 0xffff0000, RZ, 0xc0, !PT ;  /* 0xffff00000e0e7812 */ /* 0x000fe200078ec0ff */
[-C--:B------:R-:W-:Y:S01]  /*8960*/  FMUL.FTZ R26, R26, R47.reuse ;  /* 0x0000002f1a1a7220 */ /* 0x080fe20000410000 */
[----:B------:R-:W-:Y:S01]  /*8970*/  LOP3.LUT R15, R15, 0xffff0000, RZ, 0xc0, !PT ;  /* 0xffff00000f0f7812 */ /* 0x000fe200078ec0ff */
[-C--:B------:R-:W-:Y:S02]  /*8980*/  FMUL.FTZ R29, R27, R48.reuse ;  /* 0x000000301b1d7220 */ /* 0x080fe40000410000 */
[C---:B------:R-:W-:Y:S01]  /*8990*/  FFMA.FTZ R20, R14.reuse, R47, -R21 ;  /* 0x0000002f0e147223 */ /* 0x040fe20000010815 */
[----:B------:R-:W-:Y:S01]  /*89a0*/  FFMA.FTZ R21, R14, R13, R26 ;  /* 0x0000000d0e157223 */ /* 0x000fe2000001001a */
[C---:B------:R-:W-:Y:S01]  /*89b0*/  FFMA.FTZ R27, R15.reuse, R48, -R24 ;  /* 0x000000300f1b7223 */ /* 0x040fe20000010818 */
[----:B------:R-:W-:Y:S01]  /*89c0*/  FFMA.FTZ R29, R15, R12, R29 ;  /* 0x0000000c0f1d7223 */ /* 0x000fe2000001001d */
[----:B------:R-:W-:-:S02]  /*89d0*/  F2FP.BF16.F32.PACK_AB R12, R50, R55 ;  /* 0x00000037320c723e */ /* 0x000fc400000010ff */
[----:B------:R-:W-:Y:S02]  /*89e0*/  F2FP.BF16.F32.PACK_AB R13, R25, R54 ;  /* 0x00000036190d723e */ /* 0x000fe400000010ff */
[----:B------:R-:W-:Y:S02]  /*89f0*/  F2FP.BF16.F32.PACK_AB R14, R20, R49 ;  /* 0x00000031140e723e */ /* 0x000fe400000010ff */
[----:B------:R-:W-:Y:S02]  /*8a00*/  F2FP.BF16.F32.PACK_AB R15, R27, R28 ;  /* 0x0000001c1b0f723e */ /* 0x000fe400000010ff */
[----:B------:R-:W-:Y:S02]  /*8a10*/  F2FP.BF16.F32.PACK_AB R24, R34, R57 ;  /* 0x000000392218723e */ /* 0x000fe400000010ff */
[----:B------:R-:W-:Y:S01]  /*8a20*/  F2FP.BF16.F32.PACK_AB R25, R39, R38 ;  /* 0x000000262719723e */ /* 0x000fe200000010ff */
[----:B------:R1:W-:Y:S01]  /*8a30*/  STS.128 [R32+0x8400], R12 ;  /* 0x0084000c20007388 */ /* 0x0003e20000000c00 */
[----:B------:R-:W-:-:S02]  /*8a40*/  F2FP.BF16.F32.PACK_AB R26, R21, R36 ;  /* 0x00000024151a723e */ /* 0x000fc400000010ff */
[----:B------:R-:W-:-:S05]  /*8a50*/  F2FP.BF16.F32.PACK_AB R27, R29, R46 ;  /* 0x0000002e1d1b723e */ /* 0x000fca00000010ff */
[----:B------:R1:W-:Y:S02]  /*8a60*/  STS.128 [R33+0x8400], R24 ;  /* 0x0084001821007388 */ /* 0x0003e40000000c00 */
.L_x_2731:
[----:B------:R-:W-:Y:S05]  /*8a70*/  BSYNC B1 ;  /* 0x0000000000017941 */ /* 0x000fea0003800000 */
.L_x_2730:
        /* <DEDUP_REMOVED lines=16> */
[----:B------:R-:W-:Y:S02]  /*8b80*/  SHF.R.U64 R8, R4, 0x10, R5 ;  /* 0x0000001004087819 */ /* 0x000fe40000001205 */
[----:B------:R-:W-:Y:S02]  /*8b90*/  SHF.R.U32.HI R9, RZ, 0x10, R9 ;  /* 0x00000010ff097819 */ /* 0x000fe40000011609 */
[----:B------:R-:W-:Y:S02]  /*8ba0*/  PRMT R43, R43, 0x5410, R8 ;  /* 0x000054102b2b7816 */ /* 0x000fe40000000008 */
[----:B------:R-:W-:-:S02]  /*8bb0*/  SHF.R.U64 R21, R10, 0x10, R11 ;  /* 0x000000100a157819 */ /* 0x000fc4000000120b */
[----:B------:R-:W-:Y:S02]  /*8bc0*/  SHF.R.U32.HI R5, RZ, 0x10, R5 ;  /* 0x00000010ff057819 */ /* 0x000fe40000011605 */
[----:B------:R-:W-:Y:S01]  /*8bd0*/  PRMT R45, R45, 0x5410, R20 ;  /* 0x000054102d2d7816 */ /* 0x000fe20000000014 */
[----:B------:R-:W-:Y:S01]  /*8be0*/  IMAD.U32 R32, R43, 0x10000, RZ ;  /* 0x000100002b207824 */ /* 0x000fe200078e00ff */
[----:B------:R-:W-:Y:S02]  /*8bf0*/  PRMT R44, R44, 0x5410, R9 ;  /* 0x000054102c2c7816 */ /* 0x000fe40000000009 */
[----:B------:R-:W-:Y:S01]  /*8c00*/  PRMT R21, R28, 0x5410, R21 ;  /* 0x000054101c157816 */ /* 0x000fe20000000015 */
[----:B------:R-:W-:Y:S01]  /*8c10*/  IMAD.U32 R28, R45, 0x10000, RZ ;  /* 0x000100002d1c7824 */ /* 0x000fe200078e00ff */
[----:B------:R-:W-:Y:S02]  /*8c20*/  PRMT R42, R42, 0x5410, R5 ;  /* 0x000054102a2a7816 */ /* 0x000fe40000000005 */
[----:B------:R-:W-:-:S02]  /*8c30*/  SHF.R.U32.HI R29, RZ, 0x10, R11 ;  /* 0x00000010ff1d7819 */ /* 0x000fc4000001160b */
[--C-:B------:R-:W-:Y:S02]  /*8c40*/  SHF.R.U64 R4, R6, 0x10, R7.reuse ;  /* 0x0000001006047819 */ /* 0x100fe40000001207 */
[----:B------:R-:W-:Y:S01]  /*8c50*/  SHF.R.U32.HI R7, RZ, 0x10, R7 ;  /* 0x00000010ff077819 */ /* 0x000fe20000011607 */
[----:B------:R-:W-:Y:S01]  /*8c60*/  IMAD.U32 R34, R42, 0x10000, RZ ;  /* 0x000100002a227824 */ /* 0x000fe200078e00ff */
[----:B------:R-:W-:Y:S02]  /*8c70*/  PRMT R29, R31, 0x5410, R29 ;  /* 0x000054101f1d7816 */ /* 0x000fe4000000001d */
[----:B------:R-:W-:Y:S02]  /*8c80*/  PRMT R40, R40, 0x5410, R7 ;  /* 0x0000541028287816 */ /* 0x000fe40000000007 */
[----:B------:R-:W-:Y:S02]  /*8c90*/  LOP3.LUT R43, R43, 0xffff0000, RZ, 0xc0, !PT ;  /* 0xffff00002b2b7812 */ /* 0x000fe400078ec0ff */
[----:B------:R-:W-:-:S02]  /*8ca0*/  PRMT R41, R41, 0x5410, R4 ;  /* 0x0000541029297816 */ /* 0x000fc40000000004 */
[----:B------:R-:W-:Y:S01]  /*8cb0*/  LOP3.LUT R45, R45, 0xffff0000, RZ, 0xc0, !PT ;  /* 0xffff00002d2d7812 */ /* 0x000fe200078ec0ff */
[----:B--2---:R-:W-:-:S04]  /*8cc0*/  IMAD.IADD R3, R12, 0x1, R0 ;  /* 0x000000010c037824 */ /* 0x004fc800078e0200 */
[----:B------:R-:W-:Y:S01]  /*8cd0*/  IMAD R0, R3, 0x2, R2 ;  /* 0x0000000203007824 */ /* 0x000fe200078e0202 */
[----:B---3--:R-:W0:Y:S04]  /*8ce0*/  LDS.128 R12, [R33+0x8400] ;  /* 0x00840000210c7984 */ /* 0x008e280000000c00 */
[----:B------:R-:W1:Y:S01]  /*8cf0*/  LDS.128 R24, [R0+0x8400] ;  /* 0x0084000000187984 */ /* 0x000e620000000c00 */
[----:B0-----:R-:W-:Y:S02]  /*8d00*/  IMAD.U32 R3, R12, 0x10000, RZ ;  /* 0x000100000c037824 */ /* 0x001fe400078e00ff */
[----:B-1----:R-:W-:Y:S02]  /*8d10*/  IMAD.U32 R9, R24, 0x10000, RZ ;  /* 0x0001000018097824 */ /* 0x002fe400078e00ff */
[----:B------:R-:W-:-:S02]  /*8d20*/  IMAD.U32 R11, R25, 0x10000, RZ ;  /* 0x00010000190b7824 */ /* 0x000fc400078e00ff */
[C---:B------:R-:W-:Y:S01]  /*8d30*/  FMUL.FTZ R36, R9.reuse, R32 ;  /* 0x0000002009247220 */ /* 0x040fe20000410000 */
[-C--:B------:R-:W-:Y:S01]  /*8d40*/  FMUL.FTZ R38, R9, R28.reuse ;  /* 0x0000001c09267220 */ /* 0x080fe20000410000 */
[----:B------:R-:W-:Y:S02]  /*8d50*/  IMAD.U32 R5, R13, 0x10000, RZ ;  /* 0x000100000d057824 */ /* 0x000fe400078e00ff */
[----:B------:R-:W-:Y:S01]  /*8d60*/  FFMA.FTZ R36, R3, R28, -R36 ;  /* 0x0000001c03247223 */ /* 0x000fe20000010824 */
[----:B------:R-:W-:Y:S01]  /*8d70*/  SHF.L.U32 R28, R44, 0x10, RZ ;  /* 0x000000102c1c7819 */ /* 0x000fe200000006ff */
[----:B------:R-:W-:Y:S01]  /*8d80*/  FMUL.FTZ R46, R11, R34 ;  /* 0x000000220b2e7220 */ /* 0x000fe20000410000 */
[----:B------:R-:W-:Y:S01]  /*8d90*/  FFMA.FTZ R38, R3, R32, R38 ;  /* 0x0000002003267223 */ /* 0x000fe20000010026 */
[----:B------:R-:W-:Y:S02]  /*8da0*/  IMAD.U32 R20, R27, 0x10000, RZ ;  /* 0x000100001b147824 */ /* 0x000fe400078e00ff */
[----:B------:R-:W-:Y:S01]  /*8db0*/  IMAD.U32 R3, R29, 0x10000, RZ ;  /* 0x000100001d037824 */ /* 0x000fe200078e00ff */
[----:B------:R-:W-:Y:S01]  /*8dc0*/  LOP3.LUT R10, R24, 0xffff0000, RZ, 0xc0, !PT ;  /* 0xffff0000180a7812 */ /* 0x000fe200078ec0ff */
[----:B------:R-:W-:-:S02]  /*8dd0*/  IMAD.U32 R9, R40, 0x10000, RZ ;  /* 0x0001000028097824 */ /* 0x000fc400078e00ff */
[-C--:B------:R-:W-:Y:S01]  /*8de0*/  FMUL.FTZ R32, R11, R28.reuse ;  /* 0x0000001c0b207220 */ /* 0x080fe20000410000 */
[----:B------:R-:W-:Y:S01]  /*8df0*/  FFMA.FTZ R46, R5, R28, -R46 ;  /* 0x0000001c052e7223 */ /* 0x000fe2000001082e */
[----:B------:R-:W-:Y:S02]  /*8e00*/  IMAD.U32 R8, R15, 0x10000, RZ ;  /* 0x000100000f087824 */ /* 0x000fe400078e00ff */
[C---:B------:R-:W-:Y:S01]  /*8e10*/  FMUL.FTZ R28, R20.reuse, R3 ;  /* 0x00000003141c7220 */ /* 0x040fe20000410000 */
[-C--:B------:R-:W-:Y:S01]  /*8e20*/  FMUL.FTZ R11, R20, R9.reuse ;  /* 0x00000009140b7220 */ /* 0x080fe20000410000 */
[----:B------:R-:W-:Y:S01]  /*8e30*/  LOP3.LUT R4, R12, 0xffff0000, RZ, 0xc0, !PT ;  /* 0xffff00000c047812 */ /* 0x000fe200078ec0ff */
[----:B------:R-:W-:Y:S01]  /*8e40*/  FFMA.FTZ R32, R5, R34, R32 ;  /* 0x0000002205207223 */ /* 0x000fe20000010020 */
[----:B------:R-:W-:Y:S01]  /*8e50*/  FFMA.FTZ R28, R8, R9, R28 ;  /* 0x00000009081c7223 */ /* 0x000fe2000001001c */
[----:B------:R-:W-:Y:S01]  /*8e60*/  FMUL.FTZ R5, R10, R43 ;  /* 0x0000002b0a057220 */ /* 0x000fe20000410000 */
[----:B------:R-:W-:Y:S01]  /*8e70*/  LOP3.LUT R24, R25, 0xffff0000, RZ, 0xc0, !PT ;  /* 0xffff000019187812 */ /* 0x000fe200078ec0ff */
[----:B------:R-:W-:Y:S01]  /*8e80*/  FFMA.FTZ R20, R8, R3, -R11 ;  /* 0x0000000308147223 */ /* 0x000fe2000001080b */
[----:B------:R-:W-:Y:S01]  /*8e90*/  LOP3.LUT R9, R42, 0xffff0000, RZ, 0xc0, !PT ;  /* 0xffff00002a097812 */ /* 0x000fe200078ec0ff */
[----:B------:R-:W-:Y:S01]  /*8ea0*/  FMUL.FTZ R11, R10, R45 ;  /* 0x0000002d0a0b7220 */ /* 0x000fe20000410000 */
[----:B------:R-:W-:Y:S01]  /*8eb0*/  LOP3.LUT R12, R13, 0xffff0000, RZ, 0xc0, !PT ;  /* 0xffff00000d0c7812 */ /* 0x000fe200078ec0ff */
[C---:B------:R-:W-:Y:S01]  /*8ec0*/  IMAD.U32 R6, R14.reuse, 0x10000, RZ ;  /* 0x000100000e067824 */ /* 0x040fe200078e00ff */
[----:B------:R-:W-:Y:S01]  /*8ed0*/  LOP3.LUT R7, R14, 0xffff0000, RZ, 0xc0, !PT ;  /* 0xffff00000e077812 */ /* 0x000fe200078ec0ff */
[----:B------:R-:W-:-:S02]  /*8ee0*/  IMAD.U32 R13, R26, 0x10000, RZ ;  /* 0x000100001a0d7824 */ /* 0x000fc400078e00ff */
[----:B------:R-:W-:Y:S01]  /*8ef0*/  FFMA.FTZ R45, R4, R45, -R5 ;  /* 0x0000002d042d7223 */ /* 0x000fe20000010805 */
[----:B------:R-:W-:Y:S01]  /*8f00*/  IMAD.U32 R8, R41, 0x10000, RZ ;  /* 0x0001000029087824 */ /* 0x000fe200078e00ff */
[----:B------:R-:W-:Y:S01]  /*8f10*/  LOP3.LUT R14, R15, 0xffff0000, RZ, 0xc0, !PT ;  /* 0xffff00000f0e7812 */ /* 0x000fe200078ec0ff */
[----:B------:R-:W-:Y:S01]  /*8f20*/  IMAD.U32 R5, R21, 0x10000, RZ ;  /* 0x0001000015057824 */ /* 0x000fe200078e00ff */
[----:B------:R-:W-:Y:S01]  /*8f30*/  LOP3.LUT R3, R44, 0xffff0000, RZ, 0xc0, !PT ;  /* 0xffff00002c037812 */ /* 0x000fe200078ec0ff */
[----:B------:R-:W-:Y:S01]  /*8f40*/  FMUL.FTZ R25, R24, R9 ;  /* 0x0000000918197220 */ /* 0x000fe20000410000 */
[----:B------:R-:W-:Y:S02]  /*8f50*/  LOP3.LUT R15, R26, 0xffff0000, RZ, 0xc0, !PT ;  /* 0xffff00001a0f7812 */ /* 0x000fe400078ec0ff */
[----:B------:R-:W-:Y:S01]  /*8f60*/  LOP3.LUT R26, R27, 0xffff0000, RZ, 0xc0, !PT ;  /* 0xffff00001b1a7812 */ /* 0x000fe200078ec0ff */
[C---:B------:R-:W-:Y:S01]  /*8f70*/  FMUL.FTZ R27, R13.reuse, R8 ;  /* 0x000000080d1b7220 */ /* 0x040fe20000410000 */
[----:B------:R-:W-:Y:S01]  /*8f80*/  FFMA.FTZ R11, R4, R43, R11 ;  /* 0x0000002b040b7223 */ /* 0x000fe2000001000b */
[----:B------:R-:W-:Y:S01]  /*8f90*/  FMUL.FTZ R13, R13, R5 ;  /* 0x000000050d0d7220 */ /* 0x000fe20000410000 */
[----:B------:R-:W-:Y:S01]  /*8fa0*/  LOP3.LUT R10, R41, 0xffff0000, RZ, 0xc0, !PT ;  /* 0xffff0000290a7812 */ /* 0x000fe200078ec0ff */
[-C--:B------:R-:W-:Y:S01]  /*8fb0*/  FMUL.FTZ R24, R24, R3.reuse ;  /* 0x0000000318187220 */ /* 0x080fe20000410000 */
[----:B------:R-:W-:Y:S01]  /*8fc0*/  FFMA.FTZ R25, R12, R3, -R25 ;  /* 0x000000030c197223 */ /* 0x000fe20000010819 */
[----:B------:R-:W-:-:S02]  /*8fd0*/  LOP3.LUT R4, R21, 0xffff0000, RZ, 0xc0, !PT ;  /* 0xffff000015047812 */ /* 0x000fc400078ec0ff */
[----:B------:R-:W-:Y:S01]  /*8fe0*/  LOP3.LUT R3, R40, 0xffff0000, RZ, 0xc0, !PT ;  /* 0xffff000028037812 */ /* 0x000fe200078ec0ff */
[C---:B------:R-:W-:Y:S01]  /*8ff0*/  FFMA.FTZ R27, R6.reuse, R5, -R27 ;  /* 0x00000005061b7223 */ /* 0x040fe2000001081b */
[----:B------:R-:W-:Y:S01]  /*9000*/  LOP3.LUT R29, R29, 0xffff0000, RZ, 0xc0, !PT ;  /* 0xffff00001d1d7812 */ /* 0x000fe200078ec0ff */
[----:B------:R-:W-:Y:S01]  /*9010*/  FFMA.FTZ R13, R6, R8, R13 ;  /* 0x00000008060d7223 */ /* 0x000fe2000001000d */
[C---:B------:R-:W-:Y:S01]  /*9020*/  FMUL.FTZ R6, R15.reuse, R10 ;  /* 0x0000000a0f067220 */ /* 0x040fe20000410000 */
[-C--:B------:R-:W-:Y:S01]  /*9030*/  FMUL.FTZ R15, R15, R4.reuse ;  /* 0x000000040f0f7220 */ /* 0x080fe20000410000 */
[C---:B------:R-:W-:Y:S01]  /*9040*/  FMUL.FTZ R5, R26.reuse, R3 ;  /* 0x000000031a057220 */ /* 0x040fe20000410000 */
[-C--:B------:R-:W-:Y:S01]  /*9050*/  FMUL.FTZ R26, R26, R29.reuse ;  /* 0x0000001d1a1a7220 */ /* 0x080fe20000410000 */
[C---:B------:R-:W-:Y:S01]  /*9060*/  FFMA.FTZ R6, R7.reuse, R4, -R6 ;  /* 0x0000000407067223 */ /* 0x040fe20000010806 */
[----:B------:R-:W-:Y:S01]  /*9070*/  FFMA.FTZ R10, R7, R10, R15 ;  /* 0x0000000a070a7223 */ /* 0x000fe2000001000f */
[----:B------:R-:W-:Y:S01]  /*9080*/  FFMA.FTZ R7, R14, R29, -R5 ;  /* 0x0000001d0e077223 */ /* 0x000fe20000010805 */
        /* <DEDUP_REMOVED lines=12> */
.L_x_2722:
[----:B------:R-:W-:Y:S05]  /*9150*/  BSYNC B0 ;  /* 0x0000000000007941 */ /* 0x000fea0003800000 */
.L_x_2708:
        /* <DEDUP_REMOVED lines=8> */
.L_x_2705:
[----:B------:R-:W-:-:S13]  /*91e0*/  ISETP.NE.AND P0, PT, R157, 0x3, PT ;  /* 0x000000039d00780c */ /* 0x000fda0003f05270 */
[----:B------:R-:W-:Y:S05]  /*91f0*/  @!P0 BRA `(.L_x_2732) ;  /* 0x0000000000048947 */ /* 0x000fea0003800000 */
[----:B------:R-:W-:Y:S01]  /*9200*/  BPT.TRAP 0x1 ;  /* 0x000000040000795c */ /* 0x000fe20000300000 */
.L_x_2732:
[----:B---3--:R-:W-:Y:S01]  /*9210*/  IMAD R8, R22, 0x8, R2 ;  /* 0x0000000816087824 */ /* 0x008fe200078e0202 */
[----:B-12---:R-:W-:-:S04]  /*9220*/  SHF.L.U32 R3, R155, 0x1f, RZ ;  /* 0x0000001f9b037819 */ /* 0x006fc800000006ff */
[----:B------:R1:W2:Y:S01]  /*9230*/  SYNCS.PHASECHK.TRANS64.TRYWAIT P1, [R8+URZ+0x16830], R3 ;  /* 0x01683003080075a7 */ /* 0x0002a2000802017f */
[----:B------:R-:W-:Y:S05]  /*9240*/  @!P0 BRA `(.L_x_2733) ;  /* 0x0000000000048947 */ /* 0x000fea0003800000 */
[----:B------:R-:W-:Y:S01]  /*9250*/  BPT.TRAP 0x1 ;  /* 0x000000040000795c */ /* 0x000fe20000300000 */
.L_x_2733:
[----:B------:R-:W-:Y:S01]  /*9260*/  VIADD R0, R2, 0xe400 ;  /* 0x0000e40002007836 */ /* 0x000fe20000000000 */
[----:B0-----:R-:W-:Y:S01]  /*9270*/  LOP3.LUT R14, R30, 0x10000, RZ, 0xfc, !PT ;  /* 0x000100001e0e7812 */ /* 0x001fe200078efcff */
[----:B------:R-:W-:-:S03]  /*9280*/  IMAD.MOV.U32 R15, RZ, RZ, 0x40000040 ;  /* 0x40000040ff0f7424 */ /* 0x000fc600078e00ff */
[----:B------:R-:W-:-:S04]  /*9290*/  SHF.R.U32.HI R0, RZ, 0x4, R0 ;  /* 0x00000004ff007819 */ /* 0x000fc80000011600 */
[----:B------:R-:W-:-:S04]  /*92a0*/  LOP3.LUT R0, R0, 0x3fff, RZ, 0xc0, !PT ;  /* 0x00003fff00007812 */ /* 0x000fc800078ec0ff */
[----:B------:R-:W-:-:S05]  /*92b0*/  LOP3.LUT R0, R0, 0x10000, RZ, 0xfc, !PT ;  /* 0x0001000000007812 */ /* 0x000fca00078efcff */
[----:B------:R0:W-:Y:S01]  /*92c0*/  STL [R1+0x20], R0 ;  /* 0x0000200001007387 */ /* 0x0001e20000100800 */
[----:B--2---:R-:W-:Y:S05]  /*92d0*/  @P1 BRA `(.L_x_2734) ;  /* 0x0000000000081947 */ /* 0x004fea0003800000 */
[----:B------:R-:W2:Y:S02]  /*92e0*/  SYNCS.PHASECHK.TRANS64.TRYWAIT P1, [R8+URZ+0x16830], R3 ;  /* 0x01683003080075a7 */ /* 0x000ea4000802017f */
[----:B--2---:R-:W-:Y:S05]  /*92f0*/  @!P1 BRA `(.L_x_2735) ;  /* 0x0000010c00649947 */ /* 0x004fea0003800000 */
.L_x_2734:
[----:B0-----:R-:W3:Y:S01]  /*9300*/  LDL R0, [R1+0x20] ;  /* 0x0000200001007983 */ /* 0x001ee20000100800 */
[----:B------:R-:W-:Y:S01]  /*9310*/  IMAD.MOV.U32 R5, RZ, RZ, 0x40000040 ;  /* 0x40000040ff057424 */ /* 0x000fe200078e00ff */
[----:B------:R-:W-:Y:S05]  /*9320*/  WARPSYNC.ALL ;  /* 0x0000000000007948 */ /* 0x000fea0003800000 */
[C---:B------:R-:W-:Y:S01]  /*9330*/  R2UR UR4, R14.reuse ;  /* 0x000000000e0472ca */ /* 0x040fe200000e0000 */
[----:B----45:R-:W-:Y:S01]  /*9340*/  WARPGROUP.ARRIVE ;  /* 0x00000000000079c5 */ /* 0x030fe20000000000 */
[----:B------:R-:W-:Y:S01]  /*9350*/  R2UR UR5, R15 ;  /* 0x000000000f0572ca */ /* 0x000fe200000e0000 */
[----:B------:R-:W-:Y:S01]  /*9360*/  VIADD R12, R14, 0x2 ;  /* 0x000000020e0c7836 */ /* 0x000fe20000000000 */
[----:B------:R-:W-:Y:S01]  /*9370*/  R2UR UR7, R5 ;  /* 0x00000000050772ca */ /* 0x000fe200000e0000 */
[----:B------:R-:W-:Y:S01]  /*9380*/  IMAD.MOV.U32 R13, RZ, RZ, 0x40000040 ;  /* 0x40000040ff0d7424 */ /* 0x000fe200078e00ff */
[----:B------:R-:W-:Y:S01]  /*9390*/  MOV R21, 0x40000040 ;  /* 0x4000004000157802 */ /* 0x000fe20000000f00 */
[----:B------:R-:W-:-:S02]  /*93a0*/  IMAD.MOV.U32 R7, RZ, RZ, 0x40000040 ;  /* 0x40000040ff077424 */ /* 0x000fc400078e00ff */
[C---:B------:R-:W-:Y:S01]  /*93b0*/  VIADD R10, R14.reuse, 0x4 ;  /* 0x000000040e0a7836 */ /* 0x040fe20000000000 */
[----:B------:R0:W-:Y:S01]  /*93c0*/  STL.64 [R1+0x10], R12 ;  /* 0x0000100c01007387 */ /* 0x0001e20000100a00 */
[----:B------:R-:W-:Y:S02]  /*93d0*/  IMAD.MOV.U32 R11, RZ, RZ, 0x40000040 ;  /* 0x40000040ff0b7424 */ /* 0x000fe400078e00ff */
[----:B------:R-:W-:Y:S02]  /*93e0*/  VIADD R20, R14, 0x6 ;  /* 0x000000060e147836 */ /* 0x000fe40000000000 */
[----:B------:R-:W-:Y:S01]  /*93f0*/  IMAD.MOV.U32 R5, RZ, RZ, 0x40000040 ;  /* 0x40000040ff057424 */ /* 0x000fe200078e00ff */
[----:B------:R0:W-:Y:S01]  /*9400*/  STL.64 [R1+0x8], R10 ;  /* 0x0000080a01007387 */ /* 0x0001e20000100a00 */
[----:B---3--:R-:W-:-:S04]  /*9410*/  IMAD R4, R22, 0x400, R0 ;  /* 0x0000040016047824 */ /* 0x008fc800078e0200 */
        /* <DEDUP_REMOVED lines=30> */
.L_x_2736:
[----:B------:R-:W3:Y:S01]  /*9600*/  LDL R0, [R1+0x44] ;  /* 0x0000440001007983 */ /* 0x000ee20000100800 */
[----:B-12---:R-:W0:Y:S01]  /*9610*/  LDC R3, c[0x0][0x448] ;  /* 0x00011200ff037b82 */ /* 0x006e220000000800 */
[----:B------:R-:W-:Y:S02]  /*9620*/  ULDC UR4, c[0x0][0x988] ;  /* 0x0002620000047ab9 */ /* 0x000fe40000000800 */
[----:B------:R-:W3:Y:S04]  /*9630*/  LDL R94, [R1+0x28] ;  /* 0x00002800015e7983 */ /* 0x000ee80000100800 */
[----:B------:R-:W2:Y:S04]  /*9640*/  LDL R4, [R1+0x40] ;  /* 0x0000400001047983 */ /* 0x000ea80000100800 */
[----:B------:R-:W4:Y:S04]  /*9650*/  LDL R90, [R1+0x24] ;  /* 0x00002400015a7983 */ /* 0x000f280000100800 */
[----:B------:R-:W5:Y:S01]  /*9660*/  LDL R92, [R1+0x18] ;  /* 0x00001800015c7983 */ /* 0x000f620000100800 */
[----:B0-----:R-:W-:-:S13]  /*9670*/  ISETP.NE.AND P4, PT, R3, 0x1, PT ;  /* 0x000000010300780c */ /* 0x001fda0003f85270 */
[----:B------:R-:W0:Y:S08]  /*9680*/  @P4 LDC R3, c[0x0][0x44c] ;  /* 0x00011300ff034b82 */ /* 0x000e300000000800 */
[----:B------:R-:W1:Y:S01]  /*9690*/  @P4 LDC R5, c[0x0][0x450] ;  /* 0x00011400ff054b82 */ /* 0x000e620000000800 */
[----:B---3--:R-:W-:-:S04]  /*96a0*/  IMAD.IADD R6, R0, 0x1, R94 ;  /* 0x0000000100067824 */ /* 0x008fc800078e025e */
[----:B0-----:R-:W-:-:S05]  /*96b0*/  @P4 IMAD.HI.U32 R0, R6, R3, RZ ;  /* 0x0000000306004227 */ /* 0x001fca00078e00ff */
[----:B-1----:R-:W-:Y:S01]  /*96c0*/  @P4 SHF.R.U32.HI R6, RZ, R5, R0 ;  /* 0x00000005ff064219 */ /* 0x002fe20000011600 */
[----:B------:R-:W-:-:S04]  /*96d0*/  IMAD.MOV.U32 R3, RZ, RZ, -0x80 ;  /* 0xffffff80ff037424 */ /* 0x000fc800078e00ff */
[----:B------:R-:W0:Y:S01]  /*96e0*/  SHFL.IDX PT, R7, R6, 0x1, 0x1c1f ;  /* 0x003c1f0006077f89 */ /* 0x000e2200000e0000 */
[----:B------:R-:W-:-:S04]  /*96f0*/  IMAD R0, R88, R3, 0x80 ;  /* 0x0000008058007424 */ /* 0x000fc800078e0203 */
[----:B------:R-:W-:Y:S02]  /*9700*/  VIADD R3, R0, 0x1 ;  /* 0x0000000100037836 */ /* 0x000fe40000000000 */
[----:B----4-:R-:W-:Y:S02]  /*9710*/  IMAD.IADD R5, R90, 0x1, R0 ;  /* 0x000000015a057824 */ /* 0x010fe400078e0200 */
[C---:B--2---:R-:W-:Y:S02]  /*9720*/  IMAD R3, R4.reuse, -0x2, R3 ;  /* 0xfffffffe04037824 */ /* 0x044fe400078e0203 */
[----:B------:R-:W-:-:S03]  /*9730*/  IMAD R5, R4, -0x2, R5 ;  /* 0xfffffffe04057824 */ /* 0x000fc600078e0205 */
[----:B-----5:R-:W-:-:S04]  /*9740*/  IADD3 R4, -R92, R3, R90 ;  /* 0x000000035c047210 */ /* 0x020fc80007ffe15a */
[----:B0-----:R-:W-:-:S04]  /*9750*/  VIADDMNMX R0, R7, R4, R5, PT ;  /* 0x0000000407007246 */ /* 0x001fc80003800105 */
        /* <DEDUP_REMOVED lines=8> */
[C---:B------:R-:W-:Y:S02]  /*97e0*/  ISETP.GT.AND P2, PT, R0.reuse, 0x10, PT ;  /* 0x000000100000780c */ /* 0x040fe40003f44270 */
[----:B------:R-:W-:Y:S02]  /*97f0*/  FSEL R31, R31, -INF , P1 ;  /* 0xff8000001f1f7808 */ /* 0x000fe40000800000 */
[----:B------:R-:W-:Y:S02]  /*9800*/  FMNMX.FTZ R10, R9, R10, !PT ;  /* 0x0000000a090a7209 */ /* 0x000fe40007810000 */
        /* <DEDUP_REMOVED lines=81> */
[----:B------:R-:W-:Y:S02]  /*9d20*/  FSEL R87, R87, -INF , P1 ;  /* 0xff80000057577808 */ /* 0x000fe40000800000 */
[----:B------:R-:W-:-:S04]  /*9d30*/  FMNMX.FTZ R10, R111, R10, !PT ;  /* 0x0000000a6f0a7209 */ /* 0x000fc80007810000 */
[----:B------:R-:W-:-:S05]  /*9d40*/  FMNMX.FTZ R12, R87, R10, !PT ;  /* 0x0000000a570c7209 */ /* 0x000fca0007810000 */
[----:B------:R-:W0:Y:S04]  /*9d50*/  SHFL.BFLY PT, R3, R12, 0x2, 0x1f ;  /* 0x0c401f000c037f89 */ /* 0x000e2800000e0000 */
[----:B------:R-:W1:Y:S01]  /*9d60*/  SHFL.IDX PT, R6, R6, RZ, 0x1c1f ;  /* 0x001c1fff06067589 */ /* 0x000e6200000e0000 */
[----:B0-----:R-:W-:-:S05]  /*9d70*/  FMNMX.FTZ R26, R12, R3, !PT ;  /* 0x000000030c1a7209 */ /* 0x001fca0007810000 */
[----:B------:R-:W0:Y:S01]  /*9d80*/  SHFL.BFLY PT, R3, R26, 0x1, 0x1f ;  /* 0x0c201f001a037f89 */ /* 0x000e2200000e0000 */
[----:B------:R-:W-:Y:S01]  /*9d90*/  IMAD.U32 R0, RZ, RZ, UR4 ;  /* 0x00000004ff007e24 */ /* 0x000fe2000f8e00ff */
[----:B-1----:R-:W-:-:S04]  /*9da0*/  VIADDMNMX R4, R6, R4, R5, PT ;  /* 0x0000000406047246 */ /* 0x002fc80003800105 */
[C---:B------:R-:W-:Y:S02]  /*9db0*/  ISETP.GT.AND P2, PT, R4.reuse, 0x1, PT ;  /* 0x000000010400780c */ /* 0x040fe40003f44270 */
[----:B------:R-:W-:Y:S02]  /*9dc0*/  ISETP.GT.AND P3, PT, R4, 0x8, PT ;  /* 0x000000080400780c */ /* 0x000fe40003f64270 */
[----:B0-----:R-:W-:-:S04]  /*9dd0*/  FMNMX.FTZ R3, R26, R3, !PT ;  /* 0x000000031a037209 */ /* 0x001fc80007810000 */
[C---:B------:R-:W-:Y:S01]  /*9de0*/  FSETP.NEU.FTZ.AND P1, PT, R3.reuse, -INF , PT ;  /* 0xff8000000300780b */ /* 0x040fe20003f3d000 */
[----:B------:R-:W-:-:S05]  /*9df0*/  FMUL.FTZ R10, R3, R0 ;  /* 0x00000000030a7220 */ /* 0x000fca0000410000 */
[----:B------:R-:W-:Y:S02]  /*9e00*/  FSEL R10, R10, RZ, P1 ;  /* 0x000000ff0a0a7208 */ /* 0x000fe40000800000 */
[----:B------:R-:W-:Y:S02]  /*9e10*/  ISETP.GT.AND P1, PT, R4, RZ, PT ;  /* 0x000000ff0400720c */ /* 0x000fe40003f24270 */
[----:B------:R-:W-:Y:S02]  /*9e20*/  FSEL R25, R25, -INF , P2 ;  /* 0xff80000019197808 */ /* 0x000fe40001000000 */
[----:B------:R-:W-:Y:S01]  /*9e30*/  FSEL R5, R24, -INF , P1 ;  /* 0xff80000018057808 */ /* 0x000fe20000800000 */
[----:B------:R-:W-:Y:S01]  /*9e40*/  FFMA.FTZ R149, R7, R0, -R10 ;  /* 0x0000000007957223 */ /* 0x000fe2000001080a */
[----:B------:R-:W-:Y:S02]  /*9e50*/  ISETP.GT.AND P1, PT, R4, 0x9, PT ;  /* 0x000000090400780c */ /* 0x000fe40003f24270 */
[----:B------:R-:W-:-:S02]  /*9e60*/  FSEL R7, R28, -INF , P3 ;  /* 0xff8000001c077808 */ /* 0x000fc40001800000 */
[----:B------:R-:W-:Y:S02]  /*9e70*/  FMNMX.FTZ R6, R5, R25, !PT ;  /* 0x0000001905067209 */ /* 0x000fe40007810000 */
[C---:B------:R-:W-:Y:S02]  /*9e80*/  ISETP.GT.AND P2, PT, R4.reuse, 0x10, PT ;  /* 0x000000100400780c */ /* 0x040fe40003f44270 */
[----:B------:R-:W-:Y:S02]  /*9e90*/  FSEL R29, R29, -INF , P1 ;  /* 0xff8000001d1d7808 */ /* 0x000fe40000800000 */
[----:B------:R-:W-:Y:S01]  /*9ea0*/  FMNMX.FTZ R6, R7, R6, !PT ;  /* 0x0000000607067209 */ /* 0x000fe20007810000 */
        /* <DEDUP_REMOVED lines=53> */
[----:B------:R-:W-:Y:S01]  /*a200*/  FFMA.FTZ R48, R55, R0, -R10 ;  /* 0x0000000037307223 */ /* 0x000fe2000001080a */
[----:B------:R-:W-:Y:S01]  /*a210*/  FSEL R57, R57, -INF , P1 ;  /* 0xff80000039397808 */ /* 0x000fe20000800000 */
[----:B------:R-:W0:Y:S01]  /*a220*/  S2R R96, SR_CgaCtaId ;  /* 0x0000000000607919 */ /* 0x000e220000008800 */
[----:B------:R-:W-:Y:S01]  /*a230*/  FMNMX.FTZ R6, R39, R6, !PT ;  /* 0x0000000627067209 */ /* 0x000fe20007810000 */
[----:B------:R-:W1:Y:S01]  /*a240*/  @P4 LDC R52, c[0x0][0x450] ;  /* 0x00011400ff344b82 */ /* 0x000e620000000800 */
        /* <DEDUP_REMOVED lines=41> */
[----:B------:R-:W-:Y:S01]  /*a4e0*/  FMNMX.FTZ R6, R85, R6, !PT ;  /* 0x0000000655067209 */ /* 0x000fe20007810000 */
[----:B------:R-:W-:-:S04]  /*a4f0*/  FFMA.FTZ R4, R59, R0, -R10 ;  /* 0x000000003b047223 */ /* 0x000fc8000001080a */
[----:B------:R-:W2:Y:S02]  /*a500*/  SHFL.BFLY PT, R59, R6, 0x2, 0x1f ;  /* 0x0c401f00063b7f89 */ /* 0x000ea400000e0000 */
[----:B--2---:R-:W-:-:S05]  /*a510*/  FMNMX.FTZ R59, R6, R59, !PT ;  /* 0x0000003b063b7209 */ /* 0x004fca0007810000 */
[----:B------:R-:W2:Y:S02]  /*a520*/  SHFL.BFLY PT, R6, R59, 0x1, 0x1f ;  /* 0x0c201f003b067f89 */ /* 0x000ea400000e0000 */
[----:B--2---:R-:W-:-:S04]  /*a530*/  FMNMX.FTZ R6, R59, R6, !PT ;  /* 0x000000063b067209 */ /* 0x004fc80007810000 */
[C---:B------:R-:W-:Y:S01]  /*a540*/  FSETP.NEU.FTZ.AND P1, PT, R6.reuse, -INF , PT ;  /* 0xff8000000600780b */ /* 0x040fe20003f3d000 */
[----:B------:R-:W-:-:S05]  /*a550*/  FMUL.FTZ R50, R6, R0 ;  /* 0x0000000006327220 */ /* 0x000fca0000410000 */
[----:B------:R-:W-:-:S05]  /*a560*/  FSEL R50, R50, RZ, P1 ;  /* 0x000000ff32327208 */ /* 0x000fca0000800000 */
[-CC-:B------:R-:W-:Y:S01]  /*a570*/  FFMA.FTZ R146, R27, R0.reuse, -R50.reuse ;  /* 0x000000001b927223 */ /* 0x180fe20000010832 */
[-CC-:B------:R-:W-:Y:S02]  /*a580*/  FFMA.FTZ R27, R37, R0.reuse, -R50.reuse ;  /* 0x00000000251b7223 */ /* 0x180fe40000010832 */
[----:B------:R-:W2:Y:S01]  /*a590*/  @P4 LDC R37, c[0x0][0x44c] ;  /* 0x00011300ff254b82 */ /* 0x000ea20000000800 */
[-CC-:B------:R-:W-:Y:S01]  /*a5a0*/  FFMA.FTZ R148, R5, R0.reuse, -R50.reuse ;  /* 0x0000000005947223 */ /* 0x180fe20000010832 */
[-CC-:B------:R-:W-:Y:S01]  /*a5b0*/  FFMA.FTZ R5, R25, R0.reuse, -R50.reuse ;  /* 0x0000000019057223 */ /* 0x180fe20000010832 */
[-CC-:B------:R-:W-:Y:S01]  /*a5c0*/  FFMA.FTZ R150, R7, R0.reuse, -R50.reuse ;  /* 0x0000000007967223 */ /* 0x180fe20000010832 */
[----:B------:R-:W-:Y:S01]  /*a5d0*/  MUFU.EX2 R149, R149 ;  /* 0x0000009500957308 */ /* 0x000fe20000000800 */
[-CC-:B------:R-:W-:Y:S01]  /*a5e0*/  FFMA.FTZ R25, R29, R0.reuse, -R50.reuse ;  /* 0x000000001d197223 */ /* 0x180fe20000010832 */
[----:B------:R-:W-:-:S06]  /*a5f0*/  FFMA.FTZ R144, R9, R0, -R50 ;  /* 0x0000000009907223 */ /* 0x000fcc0000010832 */
[----:B------:R-:W-:Y:S08]  /*a600*/  MUFU.EX2 R148, R148 ;  /* 0x0000009400947308 */ /* 0x000ff00000000800 */
[----:B------:R-:W3:Y:S01]  /*a610*/  MUFU.EX2 R5, R5 ;  /* 0x0000000500057308 */ /* 0x000ee20000000800 */
[----:B------:R-:W-:-:S07]  /*a620*/  VIADD R8, R8, 0x16840 ;  /* 0x0001684008087836 */ /* 0x000fce0000000000 */
[----:B------:R-:W4:Y:S01]  /*a630*/  MUFU.EX2 R12, R12 ;  /* 0x0000000c000c7308 */ /* 0x000f220000000800 */
[----:B------:R-:W-:-:S07]  /*a640*/  FFMA.FTZ R9, R33, R0, -R50 ;  /* 0x0000000021097223 */ /* 0x000fce0000010832 */
[----:B------:R-:W5:Y:S08]  /*a650*/  MUFU.EX2 R150, R150 ;  /* 0x0000009600967308 */ /* 0x000f700000000800 */
[----:B------:R-:W5:Y:S01]  /*a660*/  MUFU.EX2 R151, R151 ;  /* 0x0000009700977308 */ /* 0x000f620000000800 */
[----:B0-----:R-:W-:-:S07]  /*a670*/  PRMT R8, R96, 0x654, R8 ;  /* 0x0000065460087816 */ /* 0x001fce0000000008 */
[----:B------:R-:W0:Y:S01]  /*a680*/  MUFU.EX2 R25, R25 ;  /* 0x0000001900197308 */ /* 0x000e220000000800 */
[----:B--2---:R-:W-:Y:S01]  /*a690*/  @P4 IMAD.HI.U32 R37, R94, R37, RZ ;  /* 0x000000255e254227 */ /* 0x004fe200078e00ff */
[----:B------:R4:W-:Y:S06]  /*a6a0*/  SYNCS.ARRIVE.TRANS64.RED.A1T0 RZ, [R8+URZ], RZ ;  /* 0x000000ff08ff79a7 */ /* 0x0009ec000810043f */
[----:B------:R-:W2:Y:S01]  /*a6b0*/  MUFU.EX2 R24, R24 ;  /* 0x0000001800187308 */ /* 0x000ea20000000800 */
[----:B---3--:R-:W-:Y:S01]  /*a6c0*/  FADD.FTZ R7, R148, R5 ;  /* 0x0000000594077221 */ /* 0x008fe20000010000 */
[----:B------:R-:W-:-:S06]  /*a6d0*/  FFMA.FTZ R132, R39, R0, -R50 ;  /* 0x0000000027847223 */ /* 0x000fcc0000010832 */
[----:B------:R-:W3:Y:S01]  /*a6e0*/  MUFU.EX2 R144, R144 ;  /* 0x0000009000907308 */ /* 0x000ee20000000800 */
[----:B----4-:R-:W-:Y:S01]  /*a6f0*/  FADD.FTZ R8, R149, R12 ;  /* 0x0000000c95087221 */ /* 0x010fe20000010000 */
[----:B------:R-:W-:-:S06]  /*a700*/  IMAD.MOV.U32 R39, RZ, RZ, R94 ;  /* 0x000000ffff277224 */ /* 0x000fcc00078e005e */
[----:B------:R-:W4:Y:S01]  /*a710*/  MUFU.EX2 R145, R145 ;  /* 0x0000009100917308 */ /* 0x000f220000000800 */
[----:B-1----:R-:W-:Y:S01]  /*a720*/  @P4 SHF.R.U32.HI R39, RZ, R52, R37 ;  /* 0x00000034ff274219 */ /* 0x002fe20000011625 */
[----:B-----5:R-:W-:-:S06]  /*a730*/  FADD.FTZ R52, R150, R7 ;  /* 0x0000000796347221 */ /* 0x020fcc0000010000 */
[----:B------:R-:W1:Y:S01]  /*a740*/  MUFU.EX2 R9, R9 ;  /* 0x0000000900097308 */ /* 0x000e620000000800 */
[----:B------:R-:W-:Y:S01]  /*a750*/  FADD.FTZ R37, R151, R8 ;  /* 0x0000000897257221 */ /* 0x000fe20000010000 */
[----:B------:R-:W-:-:S06]  /*a760*/  FFMA.FTZ R140, R11, R0, -R50 ;  /* 0x000000000b8c7223 */ /* 0x000fcc0000010832 */
[----:B------:R-:W5:Y:S01]  /*a770*/  MUFU.EX2 R26, R26 ;  /* 0x0000001a001a7308 */ /* 0x000f620000000800 */
[----:B------:R-:W-:Y:S01]  /*a780*/  IADD3 R7, R39, R90, -R92 ;  /* 0x0000005a27077210 */ /* 0x000fe20007ffe85c */
[----:B0-----:R-:W-:-:S06]  /*a790*/  FADD.FTZ R39, R25, R52 ;  /* 0x0000003419277221 */ /* 0x001fcc0000010000 */
[----:B------:R-:W0:Y:S01]  /*a7a0*/  MUFU.EX2 R146, R146 ;  /* 0x0000009200927308 */ /* 0x000e220000000800 */
[----:B--2---:R-:W-:Y:S01]  /*a7b0*/  FADD.FTZ R8, R24, R37 ;  /* 0x0000002518087221 */ /* 0x004fe20000010000 */
[----:B------:R-:W-:-:S06]  /*a7c0*/  FFMA.FTZ R11, R41, R0, -R50 ;  /* 0x00000000290b7223 */ /* 0x000fcc0000010832 */
[----:B------:R-:W2:Y:S01]  /*a7d0*/  MUFU.EX2 R147, R147 ;  /* 0x0000009300937308 */ /* 0x000ea20000000800 */
[----:B---3--:R-:W-:Y:S01]  /*a7e0*/  FADD.FTZ R52, R144, R39 ;  /* 0x0000002790347221 */ /* 0x008fe20000010000 */
[----:B----4-:R-:W-:-:S06]  /*a7f0*/  FADD.FTZ R41, R145, R8 ;  /* 0x0000000891297221 */ /* 0x010fcc0000010000 */
[----:B------:R-:W-:Y:S01]  /*a800*/  MUFU.EX2 R28, R28 ;  /* 0x0000001c001c7308 */ /* 0x000fe20000000800 */
[----:B------:R-:W-:-:S07]  /*a810*/  FFMA.FTZ R142, R31, R0, -R50 ;  /* 0x000000001f8e7223 */ /* 0x000fce0000010832 */
[----:B------:R-:W3:Y:S01]  /*a820*/  MUFU.EX2 R27, R27 ;  /* 0x0000001b001b7308 */ /* 0x000ee20000000800 */
[----:B------:R-:W-:Y:S01]  /*a830*/  FFMA.FTZ R134, R43, R0, -R50 ;  /* 0x000000002b867223 */ /* 0x000fe20000010832 */
[----:B-1----:R-:W-:Y:S01]  /*a840*/  FADD.FTZ R43, R9, R52 ;  /* 0x00000034092b7221 */ /* 0x002fe20000010000 */
[----:B-----5:R-:W-:-:S05]  /*a850*/  FADD.FTZ R8, R26, R41 ;  /* 0x000000291a087221 */ /* 0x020fca0000010000 */
[----:B------:R-:W-:Y:S01]  /*a860*/  MUFU.EX2 R141, R141 ;  /* 0x0000008d008d7308 */ /* 0x000fe20000000800 */
[----:B------:R-:W-:-:S07]  /*a870*/  FFMA.FTZ R29, R45, R0, -R50 ;  /* 0x000000002d1d7223 */ /* 0x000fce0000010832 */
[----:B------:R-:W1:Y:S01]  /*a880*/  MUFU.EX2 R140, R140 ;  /* 0x0000008c008c7308 */ /* 0x000e620000000800 */
[----:B0-----:R-:W-:Y:S01]  /*a890*/  FADD.FTZ R52, R146, R43 ;  /* 0x0000002b92347221 */ /* 0x001fe20000010000 */
[----:B--2---:R-:W-:-:S06]  /*a8a0*/  FADD.FTZ R43, R147, R8 ;  /* 0x00000008932b7221 */ /* 0x004fcc0000010000 */
[----:B------:R-:W-:Y:S01]  /*a8b0*/  MUFU.EX2 R30, R30 ;  /* 0x0000001e001e7308 */ /* 0x000fe20000000800 */
[----:B------:R-:W-:-:S07]  /*a8c0*/  FFMA.FTZ R136, R13, R0, -R50 ;  /* 0x000000000d887223 */ /* 0x000fce0000010832 */
[----:B------:R-:W0:Y:S01]  /*a8d0*/  MUFU.EX2 R11, R11 ;  /* 0x0000000b000b7308 */ /* 0x000e220000000800 */
[----:B---3--:R-:W-:Y:S01]  /*a8e0*/  FADD.FTZ R45, R27, R52 ;  /* 0x000000341b2d7221 */ /* 0x008fe20000010000 */
[----:B------:R-:W-:-:S06]  /*a8f0*/  FADD.FTZ R8, R28, R43 ;  /* 0x0000002b1c087221 */ /* 0x000fcc0000010000 */
[----:B------:R-:W-:Y:S01]  /*a900*/  MUFU.EX2 R143, R143 ;  /* 0x0000008f008f7308 */ /* 0x000fe20000000800 */
[----:B------:R-:W-:-:S07]  /*a910*/  FFMA.FTZ R13, R49, R0, -R50 ;  /* 0x00000000310d7223 */ /* 0x000fce0000010832 */
[----:B------:R-:W2:Y:S01]  /*a920*/  MUFU.EX2 R142, R142 ;  /* 0x0000008e008e7308 */ /* 0x000ea20000000800 */
[----:B-1----:R-:W-:Y:S01]  /*a930*/  FADD.FTZ R52, R140, R45 ;  /* 0x0000002d8c347221 */ /* 0x002fe20000010000 */
[----:B------:R-:W-:-:S06]  /*a940*/  FADD.FTZ R43, R141, R8 ;  /* 0x000000088d2b7221 */ /* 0x000fcc0000010000 */
[----:B------:R-:W-:Y:S01]  /*a950*/  MUFU.EX2 R32, R32 ;  /* 0x0000002000207308 */ /* 0x000fe20000000800 */
[-C--:B------:R-:W-:Y:S01]  /*a960*/  FFMA.FTZ R139, R95, R0.reuse, -R10 ;  /* 0x000000005f8b7223 */ /* 0x080fe2000001080a */
[----:B------:R-:W-:-:S06]  /*a970*/  FFMA.FTZ R138, R35, R0, -R50 ;  /* 0x00000000238a7223 */ /* 0x000fcc0000010832 */
[----:B------:R-:W1:Y:S01]  /*a980*/  MUFU.EX2 R29, R29 ;  /* 0x0000001d001d7308 */ /* 0x000e620000000800 */
[----:B0-----:R-:W-:Y:S01]  /*a990*/  FADD.FTZ R45, R11, R52 ;  /* 0x000000340b2d7221 */ /* 0x001fe20000010000 */
[----:B------:R-:W-:-:S06]  /*a9a0*/  FADD.FTZ R8, R30, R43 ;  /* 0x0000002b1e087221 */ /* 0x000fcc0000010000 */
[----:B------:R-:W-:Y:S01]  /*a9b0*/  MUFU.EX2 R137, R137 ;  /* 0x0000008900897308 */ /* 0x000fe20000000800 */
[----:B------:R-:W-:-:S07]  /*a9c0*/  FFMA.FTZ R31, R53, R0, -R50 ;  /* 0x00000000351f7223 */ /* 0x000fce0000010832 */
[----:B------:R-:W0:Y:S01]  /*a9d0*/  MUFU.EX2 R136, R136 ;  /* 0x0000008800887308 */ /* 0x000e220000000800 */
[----:B--2---:R-:W-:Y:S01]  /*a9e0*/  FADD.FTZ R52, R142, R45 ;  /* 0x0000002d8e347221 */ /* 0x004fe20000010000 */
[----:B------:R-:W-:-:S06]  /*a9f0*/  FADD.FTZ R43, R143, R8 ;  /* 0x000000088f2b7221 */ /* 0x000fcc0000010000 */
[----:B------:R-:W-:Y:S01]  /*aa00*/  MUFU.EX2 R46, R46 ;  /* 0x0000002e002e7308 */ /* 0x000fe20000000800 */
[----:B------:R-:W-:-:S07]  /*aa10*/  FFMA.FTZ R133, R97, R0, -R10 ;  /* 0x0000000061857223 */ /* 0x000fce000001080a */
[----:B------:R-:W2:Y:S01]  /*aa20*/  MUFU.EX2 R13, R13 ;  /* 0x0000000d000d7308 */ /* 0x000ea20000000800 */
[----:B-1----:R-:W-:Y:S01]  /*aa30*/  FADD.FTZ R45, R29, R52 ;  /* 0x000000341d2d7221 */ /* 0x002fe20000010000 */
[----:B------:R-:W-:-:S06]  /*aa40*/  FADD.FTZ R8, R32, R43 ;  /* 0x0000002b20087221 */ /* 0x000fcc0000010000 */
[----:B------:R-:W-:Y:S01]  /*aa50*/  MUFU.EX2 R139, R139 ;  /* 0x0000008b008b7308 */ /* 0x000fe20000000800 */
[----:B------:R-:W-:-:S07]  /*aa60*/  FFMA.FTZ R33, R57, R0, -R50 ;  /* 0x0000000039217223 */ /* 0x000fce0000010832 */
        /* <DEDUP_REMOVED lines=9> */
[-C--:B------:R-:W-:Y:S01]  /*ab00*/  FFMA.FTZ R42, R63, R0.reuse, -R10 ;  /* 0x000000003f2a7223 */ /* 0x080fe2000001080a */
[----:B------:R-:W-:-:S06]  /*ab10*/  FFMA.FTZ R35, R61, R0, -R50 ;  /* 0x000000003d237223 */ /* 0x000fcc0000010832 */
[----:B------:R-:W2:Y:S01]  /*ab20*/  MUFU.EX2 R132, R132 ;  /* 0x0000008400847308 */ /* 0x000ea20000000800 */
[----:B------:R-:W-:Y:S01]  /*ab30*/  F2FP.BF16.F32.PACK_AB R149, R12, R149 ;  /* 0x000000950c95723e */ /* 0x000fe200000010ff */
[----:B-1----:R-:W-:Y:S01]  /*ab40*/  FADD.FTZ R12, R138, R45 ;  /* 0x0000002d8a0c7221 */ /* 0x002fe20000010000 */
[----:B------:R-:W-:-:S05]  /*ab50*/  FADD.FTZ R43, R139, R8 ;  /* 0x000000088b2b7221 */ /* 0x000fca0000010000 */
[----:B------:R-:W-:Y:S01]  /*ab60*/  MUFU.EX2 R4, R4 ;  /* 0x0000000400047308 */ /* 0x000fe20000000800 */
[-C--:B------:R-:W-:Y:S01]  /*ab70*/  FFMA.FTZ R129, R101, R0.reuse, -R10 ;  /* 0x0000000065817223 */ /* 0x080fe2000001080a */
[----:B------:R-:W-:-:S06]  /*ab80*/  FFMA.FTZ R128, R89, R0, -R50 ;  /* 0x0000000059807223 */ /* 0x000fcc0000010832 */
[----:B------:R-:W1:Y:S01]  /*ab90*/  MUFU.EX2 R33, R33 ;  /* 0x0000002100217308 */ /* 0x000e620000000800 */
[----:B0-----:R-:W-:Y:S01]  /*aba0*/  FADD.FTZ R45, R31, R12 ;  /* 0x0000000c1f2d7221 */ /* 0x001fe20000010000 */
[----:B------:R-:W-:-:S06]  /*abb0*/  FADD.FTZ R8, R48, R43 ;  /* 0x0000002b30087221 */ /* 0x000fcc0000010000 */
[----:B------:R-:W-:Y:S01]  /*abc0*/  MUFU.EX2 R135, R135 ;  /* 0x0000008700877308 */ /* 0x000fe20000000800 */
[-C--:B------:R-:W-:Y:S01]  /*abd0*/  FFMA.FTZ R34, R67, R0.reuse, -R10 ;  /* 0x0000000043227223 */ /* 0x080fe2000001080a */
[----:B------:R-:W-:-:S06]  /*abe0*/  FFMA.FTZ R37, R65, R0, -R50 ;  /* 0x0000000041257223 */ /* 0x000fcc0000010832 */
[----:B------:R-:W0:Y:S01]  /*abf0*/  MUFU.EX2 R134, R134 ;  /* 0x0000008600867308 */ /* 0x000e220000000800 */
[----:B--2---:R-:W-:Y:S01]  /*ac00*/  FADD.FTZ R12, R132, R45 ;  /* 0x0000002d840c7221 */ /* 0x004fe20000010000 */
[----:B------:R-:W-:-:S06]  /*ac10*/  FADD.FTZ R43, R133, R8 ;  /* 0x00000008852b7221 */ /* 0x000fcc0000010000 */
[----:B------:R-:W-:Y:S01]  /*ac20*/  MUFU.EX2 R42, R42 ;  /* 0x0000002a002a7308 */ /* 0x000fe20000000800 */
[-C--:B------:R-:W-:Y:S01]  /*ac30*/  FFMA.FTZ R131, R103, R0.reuse, -R10 ;  /* 0x0000000067837223 */ /* 0x080fe2000001080a */
[----:B------:R-:W-:-:S06]  /*ac40*/  FFMA.FTZ R130, R47, R0, -R50 ;  /* 0x000000002f827223 */ /* 0x000fcc0000010832 */
[----:B------:R-:W2:Y:S01]  /*ac50*/  MUFU.EX2 R35, R35 ;  /* 0x0000002300237308 */ /* 0x000ea20000000800 */
[----:B-1----:R-:W-:Y:S01]  /*ac60*/  FADD.FTZ R45, R33, R12 ;  /* 0x0000000c212d7221 */ /* 0x002fe20000010000 */
[----:B------:R-:W-:-:S06]  /*ac70*/  FADD.FTZ R8, R4, R43 ;  /* 0x0000002b04087221 */ /* 0x000fcc0000010000 */
[----:B------:R-:W-:Y:S01]  /*ac80*/  MUFU.EX2 R129, R129 ;  /* 0x0000008100817308 */ /* 0x000fe20000000800 */
[-C--:B------:R-:W-:Y:S01]  /*ac90*/  FFMA.FTZ R36, R71, R0.reuse, -R10 ;  /* 0x0000000047247223 */ /* 0x080fe2000001080a */
[----:B------:R-:W-:-:S06]  /*aca0*/  FFMA.FTZ R39, R69, R0, -R50 ;  /* 0x0000000045277223 */ /* 0x000fcc0000010832 */
[----:B------:R-:W1:Y:S01]  /*acb0*/  MUFU.EX2 R128, R128 ;  /* 0x0000008000807308 */ /* 0x000e620000000800 */
[----:B------:R-:W-:Y:S01]  /*acc0*/  F2FP.BF16.F32.PACK_AB R148, R5, R148 ;  /* 0x000000940594723e */ /* 0x000fe200000010ff */
[----:B0-----:R-:W-:Y:S01]  /*acd0*/  FADD.FTZ R12, R134, R45 ;  /* 0x0000002d860c7221 */ /* 0x001fe20000010000 */
[----:B------:R-:W-:-:S05]  /*ace0*/  FADD.FTZ R5, R135, R8 ;  /* 0x0000000887057221 */ /* 0x000fca0000010000 */
[----:B------:R-:W-:Y:S01]  /*acf0*/  MUFU.EX2 R34, R34 ;  /* 0x0000002200227308 */ /* 0x000fe20000000800 */
[-C--:B------:R-:W-:Y:S01]  /*ad00*/  FFMA.FTZ R125, R105, R0.reuse, -R10 ;  /* 0x00000000697d7223 */ /* 0x080fe2000001080a */
[----:B------:R-:W-:-:S06]  /*ad10*/  FFMA.FTZ R124, R91, R0, -R50 ;  /* 0x000000005b7c7223 */ /* 0x000fcc0000010832 */
[----:B------:R-:W0:Y:S01]  /*ad20*/  MUFU.EX2 R37, R37 ;  /* 0x0000002500257308 */ /* 0x000e220000000800 */
[----:B------:R-:W-:Y:S01]  /*ad30*/  F2FP.BF16.F32.PACK_AB R144, R9, R144 ;  /* 0x000000900990723e */ /* 0x000fe200000010ff */
[----:B--2---:R-:W-:Y:S01]  /*ad40*/  FADD.FTZ R9, R35, R12 ;  /* 0x0000000c23097221 */ /* 0x004fe20000010000 */
[----:B------:R-:W-:-:S05]  /*ad50*/  FADD.FTZ R8, R42, R5 ;  /* 0x000000052a087221 */ /* 0x000fca0000010000 */
        /* <DEDUP_REMOVED lines=15> */
[----:B------:R-:W-:Y:S01]  /*ae50*/  FFMA.FTZ R77, R77, R0, -R50 ;  /* 0x000000004d4d7223 */ /* 0x000fe20000010832 */
[----:B------:R-:W-:Y:S01]  /*ae60*/  SHF.R.S32.HI R54, RZ, 0x1f, R7 ;  /* 0x0000001fff367819 */ /* 0x000fe20000011407 */
[----:B--2---:R-:W-:-:S05]  /*ae70*/  FADD.FTZ R12, R130, R9 ;  /* 0x00000009820c7221 */ /* 0x004fca0000010000 */
[----:B------:R-:W-:Y:S01]  /*ae80*/  MUFU.EX2 R38, R38 ;  /* 0x0000002600267308 */ /* 0x000fe20000000800 */
[----:B------:R-:W-:Y:S01]  /*ae90*/  FADD.FTZ R5, R131, R8 ;  /* 0x0000000883057221 */ /* 0x000fe20000010000 */
[----:B------:R-:W-:-:S06]  /*aea0*/  FFMA.FTZ R121, R79, R0, -R10 ;  /* 0x000000004f797223 */ /* 0x000fcc000001080a */
[----:B------:R-:W2:Y:S01]  /*aeb0*/  MUFU.EX2 R41, R41 ;  /* 0x0000002900297308 */ /* 0x000ea20000000800 */
[----:B------:R-:W-:Y:S01]  /*aec0*/  FFMA.FTZ R93, R93, R0, -R50 ;  /* 0x000000005d5d7223 */ /* 0x000fe20000010832 */
[----:B------:R-:W-:Y:S01]  /*aed0*/  LEA.HI R7, R54, R7, RZ, 0x7 ;  /* 0x0000000736077211 */ /* 0x000fe200078f38ff */
[----:B-1----:R-:W-:-:S05]  /*aee0*/  FADD.FTZ R9, R39, R12 ;  /* 0x0000000c27097221 */ /* 0x002fca0000010000 */
[----:B------:R-:W-:Y:S01]  /*aef0*/  MUFU.EX2 R127, R127 ;  /* 0x0000007f007f7308 */ /* 0x000fe20000000800 */
[----:B------:R-:W-:Y:S01]  /*af00*/  FADD.FTZ R8, R36, R5 ;  /* 0x0000000524087221 */ /* 0x000fe20000010000 */
[----:B------:R-:W-:-:S06]  /*af10*/  FFMA.FTZ R44, R83, R0, -R10 ;  /* 0x00000000532c7223 */ /* 0x000fcc000001080a */
[----:B------:R-:W1:Y:S01]  /*af20*/  MUFU.EX2 R51, R51 ;  /* 0x0000003300337308 */ /* 0x000e620000000800 */
[----:B------:R-:W-:Y:S01]  /*af30*/  FFMA.FTZ R81, R81, R0, -R50 ;  /* 0x0000000051517223 */ /* 0x000fe20000010832 */
[----:B------:R-:W-:Y:S01]  /*af40*/  F2FP.BF16.F32.PACK_AB R133, R4, R133 ;  /* 0x000000850485723e */ /* 0x000fe200000010ff */
[----:B0-----:R-:W-:Y:S01]  /*af50*/  FADD.FTZ R4, R124, R9 ;  /* 0x000000097c047221 */ /* 0x001fe20000010000 */
[----:B------:R-:W-:-:S04]  /*af60*/  SHF.R.S32.HI R7, RZ, 0x7, R7 ;  /* 0x00000007ff077819 */ /* 0x000fc80000011407 */
[----:B------:R-:W-:Y:S01]  /*af70*/  MUFU.EX2 R40, R40 ;  /* 0x0000002800287308 */ /* 0x000fe20000000800 */
[----:B------:R-:W-:Y:S01]  /*af80*/  FADD.FTZ R5, R125, R8 ;  /* 0x000000087d057221 */ /* 0x000fe20000010000 */
[----:B------:R-:W-:-:S06]  /*af90*/  FFMA.FTZ R123, R111, R0, -R10 ;  /* 0x000000006f7b7223 */ /* 0x000fcc000001080a */
[----:B------:R-:W0:Y:S01]  /*afa0*/  MUFU.EX2 R126, R77 ;  /* 0x0000004d007e7308 */ /* 0x000e220000000800 */
[----:B------:R-:W-:Y:S01]  /*afb0*/  FFMA.FTZ R55, R55, R0, -R50 ;  /* 0x0000000037377223 */ /* 0x000fe20000010832 */
[----:B------:R-:W-:Y:S01]  /*afc0*/  VIMNMX R49, RZ, R7, !PT ;  /* 0x00000007ff317248 */ /* 0x000fe20007fe0100 */
[----:B--2---:R-:W-:-:S05]  /*afd0*/  FADD.FTZ R4, R41, R4 ;  /* 0x0000000429047221 */ /* 0x004fca0000010000 */
[----:B------:R-:W-:Y:S01]  /*afe0*/  MUFU.EX2 R121, R121 ;  /* 0x0000007900797308 */ /* 0x000fe20000000800 */
[----:B------:R-:W-:Y:S01]  /*aff0*/  FADD.FTZ R8, R38, R5 ;  /* 0x0000000526087221 */ /* 0x000fe20000010000 */
[----:B------:R-:W-:-:S06]  /*b000*/  FFMA.FTZ R10, R87, R0, -R10 ;  /* 0x00000000570a7223 */ /* 0x000fcc000001080a */
[----:B------:R-:W2:Y:S01]  /*b010*/  MUFU.EX2 R93, R93 ;  /* 0x0000005d005d7308 */ /* 0x000ea20000000800 */
[----:B------:R-:W-:Y:S01]  /*b020*/  FFMA.FTZ R50, R85, R0, -R50 ;  /* 0x0000000055327223 */ /* 0x000fe20000010832 */
[----:B-1----:R-:W-:Y:S01]  /*b030*/  FADD.FTZ R5, R51, R4 ;  /* 0x0000000433057221 */ /* 0x002fe20000010000 */
[----:B------:R-:W-:-:S05]  /*b040*/  FADD.FTZ R9, R127, R8 ;  /* 0x000000087f097221 */ /* 0x000fca0000010000 */
[----:B------:R-:W-:Y:S01]  /*b050*/  MUFU.EX2 R44, R44 ;  /* 0x0000002c002c7308 */ /* 0x000fe20000000800 */
[----:B------:R-:W-:Y:S01]  /*b060*/  VIADD R12, R88, 0xfffffffe ;  /* 0xfffffffe580c7836 */ /* 0x000fe20000000000 */
[----:B------:R1:W-:Y:S06]  /*b070*/  STL [R1+0x2c], R49 ;  /* 0x00002c3101007387 */ /* 0x0003ec0000100800 */
[----:B------:R-:W3:Y:S01]  /*b080*/  MUFU.EX2 R120, R81 ;  /* 0x0000005100787308 */ /* 0x000ee20000000800 */
[----:B0-----:R-:W-:Y:S01]  /*b090*/  FADD.FTZ R4, R126, R5 ;  /* 0x000000057e047221 */ /* 0x001fe20000010000 */
[----:B------:R-:W-:-:S06]  /*b0a0*/  FADD.FTZ R8, R40, R9 ;  /* 0x0000000928087221 */ /* 0x000fcc0000010000 */
[----:B------:R-:W-:Y:S01]  /*b0b0*/  MUFU.EX2 R123, R123 ;  /* 0x0000007b007b7308 */ /* 0x000fe20000000800 */
[----:B------:R-:W-:-:S07]  /*b0c0*/  ISETP.GE.AND P1, PT, R12, R49, PT ;  /* 0x000000310c00720c */ /* 0x000fce0003f26270 */
[----:B------:R-:W0:Y:S01]  /*b0d0*/  MUFU.EX2 R55, R55 ;  /* 0x0000003700377308 */ /* 0x000e220000000800 */
[----:B--2---:R-:W-:Y:S01]  /*b0e0*/  FADD.FTZ R5, R93, R4 ;  /* 0x000000045d057221 */ /* 0x004fe20000010000 */
[----:B------:R-:W-:-:S06]  /*b0f0*/  FADD.FTZ R9, R121, R8 ;  /* 0x0000000879097221 */ /* 0x000fcc0000010000 */
[----:B------:R-:W2:Y:S08]  /*b100*/  MUFU.EX2 R50, R50 ;  /* 0x0000003200327308 */ /* 0x000eb00000000800 */
[----:B------:R-:W4:Y:S01]  /*b110*/  MUFU.EX2 R10, R10 ;  /* 0x0000000a000a7308 */ /* 0x000f220000000800 */
[----:B---3--:R-:W-:Y:S01]  /*b120*/  FADD.FTZ R4, R120, R5 ;  /* 0x0000000578047221 */ /* 0x008fe20000010000 */
[----:B------:R-:W-:Y:S01]  /*b130*/  FADD.FTZ R8, R44, R9 ;  /* 0x000000092c087221 */ /* 0x000fe20000010000 */
[----:B------:R-:W-:-:S02]  /*b140*/  LOP3.LUT R23, R23, 0xfffffff7, RZ, 0xc0, !PT ;  /* 0xfffffff717177812 */ /* 0x000fc400078ec0ff */
[----:B0-----:R-:W-:Y:S01]  /*b150*/  FADD.FTZ R5, R55, R4 ;  /* 0x0000000437057221 */ /* 0x001fe20000010000 */
[----:B------:R-:W-:Y:S01]  /*b160*/  FADD.FTZ R9, R123, R8 ;  /* 0x000000087b097221 */ /* 0x000fe20000010000 */
[----:B------:R-:W-:Y:S02]  /*b170*/  F2FP.BF16.F32.PACK_AB R120, R120, R93 ;  /* 0x0000005d7878723e */ /* 0x000fe400000010ff */
[----:B------:R-:W-:Y:S02]  /*b180*/  CS2R R118, SRZ ;  /* 0x0000000000767805 */ /* 0x000fe4000001ff00 */
[----:B------:R-:W-:Y:S01]  /*b190*/  @P4 LOP3.LUT R23, R23, 0x8, RZ, 0xfc, !PT ;  /* 0x0000000817174812 */ /* 0x000fe200078efcff */
[----:B--2---:R-:W-:Y:S01]  /*b1a0*/  FADD.FTZ R5, R50, R5 ;  /* 0x0000000532057221 */ /* 0x004fe20000010000 */
[----:B------:R-:W-:Y:S02]  /*b1b0*/  F2FP.BF16.F32.PACK_AB R151, R24, R151 ;  /* 0x000000971897723e */ /* 0x000fe400000010ff */
[----:B------:R-:W-:-:S02]  /*b1c0*/  CS2R R116, SRZ ;  /* 0x0000000000747805 */ /* 0x000fc4000001ff00 */
[----:B------:R-:W-:Y:S02]  /*b1d0*/  F2FP.BF16.F32.PACK_AB R145, R26, R145 ;  /* 0x000000911a91723e */ /* 0x000fe400000010ff */
[----:B------:R-:W-:Y:S02]  /*b1e0*/  CS2R R114, SRZ ;  /* 0x0000000000727805 */ /* 0x000fe4000001ff00 */
[----:B------:R-:W-:Y:S02]  /*b1f0*/  F2FP.BF16.F32.PACK_AB R147, R28, R147 ;  /* 0x000000931c93723e */ /* 0x000fe400000010ff */
[----:B------:R-:W-:Y:S02]  /*b200*/  CS2R R112, SRZ ;  /* 0x0000000000707805 */ /* 0x000fe4000001ff00 */
[----:B------:R-:W-:Y:S01]  /*b210*/  F2FP.BF16.F32.PACK_AB R141, R30, R141 ;  /* 0x0000008d1e8d723e */ /* 0x000fe200000010ff */
[----:B----4-:R-:W-:Y:S01]  /*b220*/  FADD.FTZ R4, R10, R9 ;  /* 0x000000090a047221 */ /* 0x010fe20000010000 */
[----:B------:R-:W-:-:S02]  /*b230*/  F2FP.BF16.F32.PACK_AB R143, R32, R143 ;  /* 0x0000008f208f723e */ /* 0x000fc400000010ff */
[----:B------:R-:W-:Y:S02]  /*b240*/  CS2R R110, SRZ ;  /* 0x00000000006e7805 */ /* 0x000fe4000001ff00 */
[----:B------:R-:W-:Y:S02]  /*b250*/  F2FP.BF16.F32.PACK_AB R137, R46, R137 ;  /* 0x000000892e89723e */ /* 0x000fe400000010ff */
[----:B------:R-:W-:Y:S02]  /*b260*/  CS2R R108, SRZ ;  /* 0x00000000006c7805 */ /* 0x000fe4000001ff00 */
[----:B------:R-:W-:Y:S02]  /*b270*/  F2FP.BF16.F32.PACK_AB R139, R48, R139 ;  /* 0x0000008b308b723e */ /* 0x000fe400000010ff */
[----:B------:R-:W-:Y:S02]  /*b280*/  CS2R R106, SRZ ;  /* 0x00000000006a7805 */ /* 0x000fe4000001ff00 */
        /* <DEDUP_REMOVED lines=29> */
[----:B-1----:R-:W-:Y:S06]  /*b460*/  @!P1 BRA `(.L_x_2737) ;  /* 0x0000002800789947 */ /* 0x002fec0003800000 */
[----:B------:R-:W-:Y:S02]  /*b470*/  IMAD.MOV.U32 R8, RZ, RZ, R3 ;  /* 0x000000ffff087224 */ /* 0x000fe400078e0003 */
[----:B------:R-:W-:Y:S02]  /*b480*/  IMAD.MOV.U32 R9, RZ, RZ, R6 ;  /* 0x000000ffff097224 */ /* 0x000fe400078e0006 */
[----:B------:R-:W-:Y:S02]  /*b490*/  IMAD.MOV.U32 R7, RZ, RZ, R155 ;  /* 0x000000ffff077224 */ /* 0x000fe400078e009b */
[----:B------:R-:W-:Y:S02]  /*b4a0*/  IMAD.MOV.U32 R13, RZ, RZ, R22 ;  /* 0x000000ffff0d7224 */ /* 0x000fe400078e0016 */
[----:B------:R-:W-:-:S07]  /*b4b0*/  IMAD.MOV.U32 R119, RZ, RZ, RZ ;  /* 0x000000ffff777224 */ /* 0x000fce00078e00ff */
.L_x_2749:
        /* <DEDUP_REMOVED lines=9> */
.L_x_2739:
        /* <DEDUP_REMOVED lines=8> */
.L_x_2740:
[----:B------:R-:W-:Y:S04]  /*b5d0*/  BSSY B0, `(.L_x_2738) ;  /* 0x0000004000007945 */ /* 0x000fe80003800000 */
[----:B-1----:R-:W-:Y:S05]  /*b5e0*/  @P2 BRA `(.L_x_2741) ;  /* 0x0000000000082947 */ /* 0x002fea0003800000 */
[----:B------:R-:W1:Y:S02]  /*b5f0*/  SYNCS.PHASECHK.TRANS64.TRYWAIT P2, [R3+URZ+0x16830], R0 ;  /* 0x01683000030075a7 */ /* 0x000e64000804017f */
[----:B-1----:R-:W-:Y:S05]  /*b600*/  @!P2 BRA `(.L_x_2742) ;  /* 0x000000e800b4a947 */ /* 0x002fea0003800000 */
.L_x_2741:
[----:B------:R-:W-:Y:S05]  /*b610*/  BSYNC B0 ;  /* 0x0000000000007941 */ /* 0x000fea0003800000 */
.L_x_2738:
        /* <DEDUP_REMOVED lines=8> */
[----:B------:R-:W-:Y:S01]  /*b6a0*/  MOV R27, 0x40000040 ;  /* 0x40000040001b7802 */ /* 0x000fe20000000f00 */
[----:B------:R-:W-:Y:S01]  /*b6b0*/  IMAD.MOV.U32 R25, RZ, RZ, 0x40000040 ;  /* 0x40000040ff197424 */ /* 0x000fe200078e00ff */
[----:B------:R-:W-:-:S02]  /*b6c0*/  SEL R22, R22, RZ, P2 ;  /* 0x000000ff16167207 */ /* 0x000fc40001000000 */
[----:B------:R-:W-:Y:S02]  /*b6d0*/  R2UR UR15, R11 ;  /* 0x000000000b0f72ca */ /* 0x000fe400000e0000 */
[----:B------:R-:W-:Y:S02]  /*b6e0*/  R2UR UR4, R14 ;  /* 0x000000000e0472ca */ /* 0x000fe400000e0000 */
        /* <DEDUP_REMOVED lines=38> */
.L_x_2744:
[----:B------:R-:W-:Y:S01]  /*b950*/  SHF.L.U32 R0, R7, 0x1f, RZ ;  /* 0x0000001f07007819 */ /* 0x000fe200000006ff */
[----:B-----5:R-:W-:-:S04]  /*b960*/  IMAD R3, R13, 0x8, R2 ;  /* 0x000000080d037824 */ /* 0x020fc800078e0202 */
[----:B------:R0:W1:Y:S01]  /*b970*/  SYNCS.PHASECHK.TRANS64.TRYWAIT P1, [R3+URZ+0x16850], R0 ;  /* 0x01685000030075a7 */ /* 0x000062000802017f */
[----:B------:R-:W-:Y:S05]  /*b980*/  @!P0 BRA `(.L_x_2745) ;  /* 0x0000000000048947 */ /* 0x000fea0003800000 */
[----:B------:R-:W-:Y:S01]  /*b990*/  BPT.TRAP 0x1 ;  /* 0x000000040000795c */ /* 0x000fe20000300000 */
.L_x_2745:
[----:B-1----:R-:W-:Y:S05]  /*b9a0*/  @P1 BRA `(.L_x_2743) ;  /* 0x0000000000081947 */ /* 0x002fea0003800000 */
[----:B------:R-:W1:Y:S02]  /*b9b0*/  SYNCS.PHASECHK.TRANS64.TRYWAIT P1, [R3+URZ+0x16850], R0 ;  /* 0x01685000030075a7 */ /* 0x000e64000802017f */
[----:B-1----:R-:W-:Y:S05]  /*b9c0*/  @!P1 BRA `(.L_x_2746) ;  /* 0x000000e400d89947 */ /* 0x002fea0003800000 */
.L_x_2743:
        /* <DEDUP_REMOVED lines=68> */
.L_x_2747:
[----:B------:R-:W2:Y:S01]  /*be10*/  LDL R120, [R1+0x28] ;  /* 0x0000280001787983 */ /* 0x000ea20000100800 */
[----:B0-----:R-:W0:Y:S03]  /*be20*/  LDC R0, c[0x0][0x448] ;  /* 0x00011200ff007b82 */ /* 0x001e260000000800 */
[----:B------:R-:W2:Y:S04]  /*be30*/  LDL R3, [R1+0x44] ;  /* 0x0000440001037983 */ /* 0x000ea80000100800 */
[----:B------:R-:W3:Y:S04]  /*be40*/  LDL R11, [R1+0x40] ;  /* 0x00004000010b7983 */ /* 0x000ee80000100800 */
[----:B------:R-:W4:Y:S04]  /*be50*/  LDL R10, [R1+0x24] ;  /* 0x00002400010a7983 */ /* 0x000f280000100800 */
[----:B------:R-:W4:Y:S01]  /*be60*/  LDL R7, [R1+0x18] ;  /* 0x0000180001077983 */ /* 0x000f220000100800 */
[----:B------:R-:W-:-:S04]  /*be70*/  LOP3.LUT R23, R23, 0xffffffdf, RZ, 0xc0, !PT ;  /* 0xffffffdf17177812 */ /* 0x000fc800078ec0ff */
[----:B------:R-:W-:Y:S02]  /*be80*/  @P0 LOP3.LUT R23, R23, 0x20, RZ, 0xfc, !PT ;  /* 0x0000002017170812 */ /* 0x000fe400078efcff */
[----:B0-----:R-:W-:Y:S02]  /*be90*/  ISETP.NE.AND P1, PT, R0, 0x1, PT ;  /* 0x000000010000780c */ /* 0x001fe40003f25270 */
[----:B------:R-:W-:-:S11]  /*bea0*/  LOP3.LUT R23, R23, 0xffffffbf, RZ, 0xc0, !PT ;  /* 0xffffffbf17177812 */ /* 0x000fd600078ec0ff */
[----:B------:R-:W0:Y:S08]  /*beb0*/  @P1 LDC R6, c[0x0][0x44c] ;  /* 0x00011300ff061b82 */ /* 0x000e300000000800 */
[----:B------:R-:W1:Y:S01]  /*bec0*/  @P1 LDC R0, c[0x0][0x450] ;  /* 0x00011400ff001b82 */ /* 0x000e620000000800 */
[----:B--2---:R-:W-:Y:S02]  /*bed0*/  IMAD.IADD R3, R3, 0x1, R120 ;  /* 0x0000000103037824 */ /* 0x004fe400078e0278 */
[----:B------:R-:W2:Y:S02]  /*bee0*/  S2R R120, SR_CgaCtaId ;  /* 0x0000000000787919 */ /* 0x000ea40000008800 */
[----:B0-----:R-:W-:-:S05]  /*bef0*/  @P1 IMAD.HI.U32 R6, R3, R6, RZ ;  /* 0x0000000603061227 */ /* 0x001fca00078e00ff */
[----:B-1----:R-:W-:Y:S01]  /*bf00*/  @P1 SHF.R.U32.HI R3, RZ, R0, R6 ;  /* 0x00000000ff031219 */ /* 0x002fe20000011606 */
[----:B------:R-:W-:-:S04]  /*bf10*/  IMAD.MOV.U32 R6, RZ, RZ, -0x80 ;  /* 0xffffff80ff067424 */ /* 0x000fc800078e00ff */
[----:B------:R-:W0:Y:S01]  /*bf20*/  SHFL.IDX PT, R0, R3, RZ, 0x1c1f ;  /* 0x001c1fff03007589 */ /* 0x000e2200000e0000 */
[----:B------:R-:W-:-:S03]  /*bf30*/  IMAD R6, R12, R6, 0x1 ;  /* 0x000000010c067424 */ /* 0x000fc600078e0206 */
[----:B------:R-:W1:Y:S01]  /*bf40*/  SHFL.IDX PT, R3, R3, 0x1, 0x1c1f ;  /* 0x003c1f0003037f89 */ /* 0x000e6200000e0000 */
[----:B---3--:R-:W-:-:S05]  /*bf50*/  IMAD R6, R11, -0x2, R6 ;  /* 0xfffffffe0b067824 */ /* 0x008fca00078e0206 */
[----:B----4-:R-:W-:-:S05]  /*bf60*/  IADD3 R6, -R7, R6, R10 ;  /* 0x0000000607067210 */ /* 0x010fca0007ffe10a */
[C---:B0-----:R-:W-:Y:S02]  /*bf70*/  IMAD.IADD R0, R6.reuse, 0x1, R0 ;  /* 0x0000000106007824 */ /* 0x041fe400078e0200 */
[----:B-1----:R-:W-:-:S03]  /*bf80*/  IMAD.IADD R3, R6, 0x1, R3 ;  /* 0x0000000106037824 */ /* 0x002fc600078e0203 */
[C---:B------:R-:W-:Y:S02]  /*bf90*/  ISETP.GT.AND P4, PT, R0.reuse, RZ, PT ;  /* 0x000000ff0000720c */ /* 0x040fe40003f84270 */
[C---:B------:R-:W-:Y:S02]  /*bfa0*/  ISETP.GT.AND P3, PT, R0.reuse, 0x1, PT ;  /* 0x000000010000780c */ /* 0x040fe40003f64270 */
[C---:B------:R-:W-:Y:S02]  /*bfb0*/  ISETP.GT.AND P2, PT, R0.reuse, 0x8, PT ;  /* 0x000000080000780c */ /* 0x040fe40003f44270 */
[----:B------:R-:W-:Y:S02]  /*bfc0*/  ISETP.GT.AND P1, PT, R0, 0x9, PT ;  /* 0x000000090000780c */ /* 0x000fe40003f24270 */
[----:B------:R-:W-:Y:S02]  /*bfd0*/  FSEL R24, R24, -INF , P4 ;  /* 0xff80000018187808 */ /* 0x000fe40002000000 */
[----:B------:R-:W-:-:S02]  /*bfe0*/  FSEL R25, R25, -INF , P3 ;  /* 0xff80000019197808 */ /* 0x000fc40001800000 */
[----:B------:R-:W-:Y:S02]  /*bff0*/  FSEL R28, R28, -INF , P2 ;  /* 0xff8000001c1c7808 */ /* 0x000fe40001000000 */
[----:B------:R-:W-:Y:S02]  /*c000*/  FSEL R29, R29, -INF , P1 ;  /* 0xff8000001d1d7808 */ /* 0x000fe40000800000 */
[C---:B------:R-:W-:Y:S02]  /*c010*/  ISETP.GT.AND P4, PT, R0.reuse, 0x10, PT ;  /* 0x000000100000780c */ /* 0x040fe40003f84270 */
[C---:B------:R-:W-:Y:S02]  /*c020*/  ISETP.GT.AND P3, PT, R0.reuse, 0x11, PT ;  /* 0x000000110000780c */ /* 0x040fe40003f64270 */
[C---:B------:R-:W-:Y:S02]  /*c030*/  ISETP.GT.AND P2, PT, R0.reuse, 0x18, PT ;  /* 0x000000180000780c */ /* 0x040fe40003f44270 */
[----:B------:R-:W-:-:S02]  /*c040*/  ISETP.GT.AND P1, PT, R0, 0x19, PT ;  /* 0x000000190000780c */ /* 0x000fc40003f24270 */
[----:B------:R-:W-:Y:S02]  /*c050*/  FSEL R32, R32, -INF , P4 ;  /* 0xff80000020207808 */ /* 0x000fe40002000000 */
[----:B------:R-:W-:Y:S02]  /*c060*/  FSEL R33, R33, -INF , P3 ;  /* 0xff80000021217808 */ /* 0x000fe40001800000 */
[----:B------:R-:W-:Y:S02]  /*c070*/  FSEL R36, R36, -INF , P2 ;  /* 0xff80000024247808 */ /* 0x000fe40001000000 */
[----:B------:R-:W-:Y:S02]  /*c080*/  FSEL R37, R37, -INF , P1 ;  /* 0xff80000025257808 */ /* 0x000fe40000800000 */
[C---:B------:R-:W-:Y:S02]  /*c090*/  ISETP.GT.AND P4, PT, R0.reuse, 0x20, PT ;  /* 0x000000200000780c */ /* 0x040fe40003f84270 */
[----:B------:R-:W-:-:S02]  /*c0a0*/  ISETP.GT.AND P3, PT, R0, 0x21, PT ;  /* 0x000000210000780c */ /* 0x000fc40003f64270 */
[C---:B------:R-:W-:Y:S02]  /*c0b0*/  ISETP.GT.AND P2, PT, R0.reuse, 0x28, PT ;  /* 0x000000280000780c */ /* 0x040fe40003f44270 */
[----:B------:R-:W-:Y:S02]  /*c0c0*/  ISETP.GT.AND P1, PT, R0, 0x29, PT ;  /* 0x000000290000780c */ /* 0x000fe40003f24270 */
[----:B------:R-:W-:Y:S02]  /*c0d0*/  FSEL R40, R40, -INF , P4 ;  /* 0xff80000028287808 */ /* 0x000fe40002000000 */
[----:B------:R-:W-:Y:S02]  /*c0e0*/  FSEL R41, R41, -INF , P3 ;  /* 0xff80000029297808 */ /* 0x000fe40001800000 */
[----:B------:R-:W-:Y:S02]  /*c0f0*/  FSEL R44, R44, -INF , P2 ;  /* 0xff8000002c2c7808 */ /* 0x000fe40001000000 */
[----:B------:R-:W-:-:S02]  /*c100*/  FSEL R45, R45, -INF , P1 ;  /* 0xff8000002d2d7808 */ /* 0x000fc40000800000 */
[C---:B------:R-:W-:Y:S02]  /*c110*/  ISETP.GT.AND P4, PT, R0.reuse, 0x30, PT ;  /* 0x000000300000780c */ /* 0x040fe40003f84270 */
        /* <DEDUP_REMOVED lines=35> */
[----:B------:R-:W-:Y:S02]  /*c350*/  FMNMX.FTZ R0, R24, R9, !PT ;  /* 0x0000000918007209 */ /* 0x000fe40007810000 */
[----:B------:R-:W-:Y:S02]  /*c360*/  FSEL R80, R80, -INF , P4 ;  /* 0xff80000050507808 */ /* 0x000fe40002000000 */
[----:B------:R-:W-:Y:S02]  /*c370*/  FMNMX.FTZ R0, R25, R0, !PT ;  /* 0x0000000019007209 */ /* 0x000fe40007810000 */
[----:B------:R-:W-:Y:S02]  /*c380*/  FSEL R81, R81, -INF , P3 ;  /* 0xff80000051517808 */ /* 0x000fe40001800000 */
[----:B------:R-:W-:Y:S02]  /*c390*/  FMNMX.FTZ R0, R28, R0, !PT ;  /* 0x000000001c007209 */ /* 0x000fe40007810000 */
[----:B------:R-:W-:-:S02]  /*c3a0*/  FSEL R84, R84, -INF , P2 ;  /* 0xff80000054547808 */ /* 0x000fc40001000000 */
[----:B------:R-:W-:Y:S02]  /*c3b0*/  FMNMX.FTZ R0, R29, R0, !PT ;  /* 0x000000001d007209 */ /* 0x000fe40007810000 */
[----:B------:R-:W-:Y:S02]  /*c3c0*/  FSEL R85, R85, -INF , P1 ;  /* 0xff80000055557808 */ /* 0x000fe40000800000 */
[----:B------:R-:W-:Y:S02]  /*c3d0*/  FMNMX.FTZ R0, R32, R0, !PT ;  /* 0x0000000020007209 */ /* 0x000fe40007810000 */
[----:B------:R-:W-:Y:S02]  /*c3e0*/  ISETP.GT.AND P4, PT, R3, RZ, PT ;  /* 0x000000ff0300720c */ /* 0x000fe40003f84270 */
[----:B------:R-:W-:Y:S02]  /*c3f0*/  FMNMX.FTZ R0, R33, R0, !PT ;  /* 0x0000000021007209 */ /* 0x000fe40007810000 */
[----:B------:R-:W-:-:S02]  /*c400*/  ISETP.GT.AND P3, PT, R3, 0x1, PT ;  /* 0x000000010300780c */ /* 0x000fc40003f64270 */
[----:B------:R-:W-:Y:S02]  /*c410*/  FMNMX.FTZ R0, R36, R0, !PT ;  /* 0x0000000024007209 */ /* 0x000fe40007810000 */
[----:B------:R-:W-:Y:S02]  /*c420*/  ISETP.GT.AND P2, PT, R3, 0x8, PT ;  /* 0x000000080300780c */ /* 0x000fe40003f44270 */
[----:B------:R-:W-:Y:S02]  /*c430*/  FMNMX.FTZ R0, R37, R0, !PT ;  /* 0x0000000025007209 */ /* 0x000fe40007810000 */
[----:B------:R-:W-:Y:S02]  /*c440*/  ISETP.GT.AND P1, PT, R3, 0x9, PT ;  /* 0x000000090300780c */ /* 0x000fe40003f24270 */
[----:B------:R-:W-:Y:S02]  /*c450*/  FMNMX.FTZ R0, R40, R0, !PT ;  /* 0x0000000028007209 */ /* 0x000fe40007810000 */
[----:B------:R-:W-:-:S02]  /*c460*/  FSEL R26, R26, -INF , P4 ;  /* 0xff8000001a1a7808 */ /* 0x000fc40002000000 */
[----:B------:R-:W-:Y:S02]  /*c470*/  FMNMX.FTZ R0, R41, R0, !PT ;  /* 0x0000000029007209 */ /* 0x000fe40007810000 */
[----:B------:R-:W-:Y:S02]  /*c480*/  FSEL R27, R27, -INF , P3 ;  /* 0xff8000001b1b7808 */ /* 0x000fe40001800000 */
[----:B------:R-:W-:Y:S02]  /*c490*/  FMNMX.FTZ R0, R44, R0, !PT ;  /* 0x000000002c007209 */ /* 0x000fe40007810000 */
[----:B------:R-:W-:Y:S02]  /*c4a0*/  FSEL R30, R30, -INF , P2 ;  /* 0xff8000001e1e7808 */ /* 0x000fe40001000000 */
[----:B------:R-:W-:Y:S02]  /*c4b0*/  FMNMX.FTZ R0, R45, R0, !PT ;  /* 0x000000002d007209 */ /* 0x000fe40007810000 */
[----:B------:R-:W-:-:S02]  /*c4c0*/  FSEL R31, R31, -INF , P1 ;  /* 0xff8000001f1f7808 */ /* 0x000fc40000800000 */
[----:B------:R-:W-:Y:S02]  /*c4d0*/  FMNMX.FTZ R0, R48, R0, !PT ;  /* 0x0000000030007209 */ /* 0x000fe40007810000 */
[----:B------:R-:W-:Y:S02]  /*c4e0*/  ISETP.GT.AND P4, PT, R3, 0x10, PT ;  /* 0x000000100300780c */ /* 0x000fe40003f84270 */
[----:B------:R-:W-:Y:S02]  /*c4f0*/  FMNMX.FTZ R0, R49, R0, !PT ;  /* 0x0000000031007209 */ /* 0x000fe40007810000 */
[C---:B------:R-:W-:Y:S02]  /*c500*/  ISETP.GT.AND P3, PT, R3.reuse, 0x11, PT ;  /* 0x000000110300780c */ /* 0x040fe40003f64270 */
[----:B------:R-:W-:Y:S02]  /*c510*/  FMNMX.FTZ R0, R52, R0, !PT ;  /* 0x0000000034007209 */ /* 0x000fe40007810000 */
[----:B------:R-:W-:-:S02]  /*c520*/  ISETP.GT.AND P2, PT, R3, 0x18, PT ;  /* 0x000000180300780c */ /* 0x000fc40003f44270 */
[----:B------:R-:W-:Y:S02]  /*c530*/  FMNMX.FTZ R0, R53, R0, !PT ;  /* 0x0000000035007209 */ /* 0x000fe40007810000 */
[----:B------:R-:W-:Y:S02]  /*c540*/  ISETP.GT.AND P1, PT, R3, 0x19, PT ;  /* 0x000000190300780c */ /* 0x000fe40003f24270 */
[----:B------:R-:W-:Y:S02]  /*c550*/  FMNMX.FTZ R0, R56, R0, !PT ;  /* 0x0000000038007209 */ /* 0x000fe40007810000 */
[----:B------:R-:W-:Y:S02]  /*c560*/  FSEL R34, R34, -INF , P4 ;  /* 0xff80000022227808 */ /* 0x000fe40002000000 */
[----:B------:R-:W-:Y:S02]  /*c570*/  FMNMX.FTZ R0, R57, R0, !PT ;  /* 0x0000000039007209 */ /* 0x000fe40007810000 */
[----:B------:R-:W-:-:S02]  /*c580*/  FSEL R35, R35, -INF , P3 ;  /* 0xff80000023237808 */ /* 0x000fc40001800000 */
[----:B------:R-:W-:Y:S02]  /*c590*/  FMNMX.FTZ R0, R60, R0, !PT ;  /* 0x000000003c007209 */ /* 0x000fe40007810000 */
[----:B------:R-:W-:Y:S02]  /*c5a0*/  FSEL R38, R38, -INF , P2 ;  /* 0xff80000026267808 */ /* 0x000fe40001000000 */
[----:B------:R-:W-:Y:S02]  /*c5b0*/  FMNMX.FTZ R0, R61, R0, !PT ;  /* 0x000000003d007209 */ /* 0x000fe40007810000 */
[----:B------:R-:W-:Y:S02]  /*c5c0*/  FSEL R39, R39, -INF , P1 ;  /* 0xff80000027277808 */ /* 0x000fe40000800000 */
[----:B------:R-:W-:Y:S02]  /*c5d0*/  FMNMX.FTZ R0, R64, R0, !PT ;  /* 0x0000000040007209 */ /* 0x000fe40007810000 */
[----:B------:R-:W-:-:S02]  /*c5e0*/  ISETP.GT.AND P4, PT, R3, 0x20, PT ;  /* 0x000000200300780c */ /* 0x000fc40003f84270 */
[----:B------:R-:W-:Y:S02]  /*c5f0*/  FMNMX.FTZ R0, R65, R0, !PT ;  /* 0x0000000041007209 */ /* 0x000fe40007810000 */
[C---:B------:R-:W-:Y:S02]  /*c600*/  ISETP.GT.AND P3, PT, R3.reuse, 0x21, PT ;  /* 0x000000210300780c */ /* 0x040fe40003f64270 */
[----:B------:R-:W-:Y:S02]  /*c610*/  FMNMX.FTZ R0, R68, R0, !PT ;  /* 0x0000000044007209 */ /* 0x000fe40007810000 */
[----:B------:R-:W-:Y:S02]  /*c620*/  ISETP.GT.AND P2, PT, R3, 0x28, PT ;  /* 0x000000280300780c */ /* 0x000fe40003f44270 */
[----:B------:R-:W-:Y:S02]  /*c630*/  FMNMX.FTZ R0, R69, R0, !PT ;  /* 0x0000000045007209 */ /* 0x000fe40007810000 */
        /* <DEDUP_REMOVED lines=10> */
[----:B------:R-:W-:Y:S02]  /*c6e0*/  ISETP.GT.AND P4, PT, R3, 0x30, PT ;  /* 0x000000300300780c */ /* 0x000fe40003f84270 */
[----:B------:R-:W-:Y:S02]  /*c6f0*/  FMNMX.FTZ R0, R81, R0, !PT ;  /* 0x0000000051007209 */ /* 0x000fe40007810000 */
[----:B------:R-:W-:-:S02]  /*c700*/  ISETP.GT.AND P3, PT, R3, 0x31, PT ;  /* 0x000000310300780c */ /* 0x000fc40003f64270 */
[----:B------:R-:W-:Y:S02]  /*c710*/  FMNMX.FTZ R0, R84, R0, !PT ;  /* 0x0000000054007209 */ /* 0x000fe40007810000 */
[----:B------:R-:W-:Y:S02]  /*c720*/  ISETP.GT.AND P2, PT, R3, 0x38, PT ;  /* 0x000000380300780c */ /* 0x000fe40003f44270 */
[----:B------:R-:W-:Y:S02]  /*c730*/  FMNMX.FTZ R0, R85, R0, !PT ;  /* 0x0000000055007209 */ /* 0x000fe40007810000 */
[C---:B------:R-:W-:Y:S02]  /*c740*/  ISETP.GT.AND P1, PT, R3.reuse, 0x39, PT ;  /* 0x000000390300780c */ /* 0x040fe40003f24270 */
[----:B------:R-:W-:Y:S01]  /*c750*/  ISETP.GT.AND P0, PT, R3, 0x61, PT ;  /* 0x000000610300780c */ /* 0x000fe20003f04270 */
[----:B------:R-:W0:Y:S01]  /*c760*/  SHFL.BFLY PT, R6, R0, 0x2, 0x1f ;  /* 0x0c401f0000067f89 */ /* 0x000e2200000e0000 */
[----:B------:R-:W-:-:S02]  /*c770*/  FSEL R50, R50, -INF , P4 ;  /* 0xff80000032327808 */ /* 0x000fc40002000000 */
[----:B------:R-:W-:Y:S02]  /*c780*/  FSEL R51, R51, -INF , P3 ;  /* 0xff80000033337808 */ /* 0x000fe40001800000 */
[----:B------:R-:W-:Y:S02]  /*c790*/  FSEL R54, R54, -INF , P2 ;  /* 0xff80000036367808 */ /* 0x000fe40001000000 */
[----:B------:R-:W-:Y:S02]  /*c7a0*/  FSEL R55, R55, -INF , P1 ;  /* 0xff80000037377808 */ /* 0x000fe40000800000 */
[C---:B------:R-:W-:Y:S02]  /*c7b0*/  ISETP.GT.AND P4, PT, R3.reuse, 0x40, PT ;  /* 0x000000400300780c */ /* 0x040fe40003f84270 */
[C---:B------:R-:W-:Y:S02]  /*c7c0*/  ISETP.GT.AND P3, PT, R3.reuse, 0x41, PT ;  /* 0x000000410300780c */ /* 0x040fe40003f64270 */
[----:B------:R-:W-:-:S02]  /*c7d0*/  ISETP.GT.AND P2, PT, R3, 0x48, PT ;  /* 0x000000480300780c */ /* 0x000fc40003f44270 */
[----:B------:R-:W-:Y:S02]  /*c7e0*/  ISETP.GT.AND P1, PT, R3, 0x49, PT ;  /* 0x000000490300780c */ /* 0x000fe40003f24270 */
[----:B------:R-:W-:Y:S02]  /*c7f0*/  FSEL R58, R58, -INF , P4 ;  /* 0xff8000003a3a7808 */ /* 0x000fe40002000000 */
[----:B------:R-:W-:Y:S02]  /*c800*/  FSEL R59, R59, -INF , P3 ;  /* 0xff8000003b3b7808 */ /* 0x000fe40001800000 */
[----:B------:R-:W-:Y:S02]  /*c810*/  FSEL R62, R62, -INF , P2 ;  /* 0xff8000003e3e7808 */ /* 0x000fe40001000000 */
[----:B------:R-:W-:Y:S02]  /*c820*/  FSEL R63, R63, -INF , P1 ;  /* 0xff8000003f3f7808 */ /* 0x000fe40000800000 */
[----:B0-----:R-:W-:-:S02]  /*c830*/  FMNMX.FTZ R6, R0, R6, !PT ;  /* 0x0000000600067209 */ /* 0x001fc40007810000 */
[C---:B------:R-:W-:Y:S02]  /*c840*/  ISETP.GT.AND P4, PT, R3.reuse, 0x50, PT ;  /* 0x000000500300780c */ /* 0x040fe40003f84270 */
[C---:B------:R-:W-:Y:S01]  /*c850*/  ISETP.GT.AND P3, PT, R3.reuse, 0x51, PT ;  /* 0x000000510300780c */ /* 0x040fe20003f64270 */
[----:B------:R-:W0:Y:S01]  /*c860*/  SHFL.BFLY PT, R0, R6, 0x1, 0x1f ;  /* 0x0c201f0006007f89 */ /* 0x000e2200000e0000 */
[C---:B------:R-:W-:Y:S02]  /*c870*/  ISETP.GT.AND P2, PT, R3.reuse, 0x58, PT ;  /* 0x000000580300780c */ /* 0x040fe40003f44270 */
[----:B------:R-:W-:Y:S02]  /*c880*/  ISETP.GT.AND P1, PT, R3, 0x59, PT ;  /* 0x000000590300780c */ /* 0x000fe40003f24270 */
[----:B------:R-:W-:Y:S02]  /*c890*/  FSEL R66, R66, -INF , P4 ;  /* 0xff80000042427808 */ /* 0x000fe40002000000 */
[----:B------:R-:W-:-:S02]  /*c8a0*/  FSEL R67, R67, -INF , P3 ;  /* 0xff80000043437808 */ /* 0x000fc40001800000 */
[----:B------:R-:W-:Y:S02]  /*c8b0*/  @P0 LOP3.LUT R23, R23, 0x40, RZ, 0xfc, !PT ;  /* 0x0000004017170812 */ /* 0x000fe400078efcff */
[----:B------:R-:W-:Y:S02]  /*c8c0*/  FSEL R70, R70, -INF , P2 ;  /* 0xff80000046467808 */ /* 0x000fe40001000000 */
[----:B------:R-:W-:Y:S02]  /*c8d0*/  FSEL R71, R71, -INF , P1 ;  /* 0xff80000047477808 */ /* 0x000fe40000800000 */
[C---:B------:R-:W-:Y:S02]  /*c8e0*/  ISETP.GT.AND P1, PT, R3.reuse, 0x69, PT ;  /* 0x000000690300780c */ /* 0x040fe40003f24270 */
[C---:B------:R-:W-:Y:S02]  /*c8f0*/  ISETP.GT.AND P2, PT, R3.reuse, 0x70, PT ;  /* 0x000000700300780c */ /* 0x040fe40003f44270 */
[----:B------:R-:W-:-:S02]  /*c900*/  ISETP.GT.AND P3, PT, R3, 0x71, PT ;  /* 0x000000710300780c */ /* 0x000fc40003f64270 */
[C---:B------:R-:W-:Y:S02]  /*c910*/  ISETP.GT.AND P4, PT, R3.reuse, 0x78, PT ;  /* 0x000000780300780c */ /* 0x040fe40003f84270 */
[C---:B------:R-:W-:Y:S02]  /*c920*/  ISETP.GT.AND P5, PT, R3.reuse, 0x79, PT ;  /* 0x000000790300780c */ /* 0x040fe40003fa4270 */
[----:B0-----:R-:W-:Y:S02]  /*c930*/  FMNMX.FTZ R6, R6, R0, !PT ;  /* 0x0000000006067209 */ /* 0x001fe40007810000 */
[----:B------:R-:W0:Y:S01]  /*c940*/  LDC R0, c[0x0][0x988] ;  /* 0x00026200ff007b82 */ /* 0x000e220000000800 */
[----:B------:R-:W-:Y:S02]  /*c950*/  ISETP.GT.AND P0, PT, R3, 0x60, PT ;  /* 0x000000600300780c */ /* 0x000fe40003f04270 */
[----:B------:R-:W-:Y:S02]  /*c960*/  FSETP.NEU.FTZ.AND P6, PT, R6, -INF , PT ;  /* 0xff8000000600780b */ /* 0x000fe40003fdd000 */
[----:B------:R-:W-:-:S02]  /*c970*/  FSEL R74, R74, -INF , P0 ;  /* 0xff8000004a4a7808 */ /* 0x000fc40000000000 */
[----:B------:R-:W-:Y:S02]  /*c980*/  FSEL R7, R6, RZ, P6 ;  /* 0x000000ff06077208 */ /* 0x000fe40003000000 */
[----:B------:R-:W-:Y:S02]  /*c990*/  LOP3.LUT P0, RZ, R23, 0x40, RZ, 0xc0, !PT ;  /* 0x0000004017ff7812 */ /* 0x000fe4000780c0ff */
[----:B------:R-:W-:Y:S01]  /*c9a0*/  FSEL R79, R79, -INF , P1 ;  /* 0xff8000004f4f7808 */ /* 0x000fe20000800000 */
[----:B------:R-:W-:Y:S01]  /*c9b0*/  FADD.FTZ R7, -R7, R9 ;  /* 0x0000000907077221 */ /* 0x000fe20000010100 */
[----:B------:R-:W-:Y:S02]  /*c9c0*/  FSEL R75, R75, -INF , P0 ;  /* 0xff8000004b4b7808 */ /* 0x000fe40000000000 */
[----:B------:R-:W-:Y:S02]  /*c9d0*/  FSEL R82, R82, -INF , P2 ;  /* 0xff80000052527808 */ /* 0x000fe40001000000 */
[----:B------:R-:W-:-:S02]  /*c9e0*/  FSEL R83, R83, -INF , P3 ;  /* 0xff80000053537808 */ /* 0x000fc40001800000 */
[----:B------:R-:W-:Y:S02]  /*c9f0*/  FSEL R86, R86, -INF , P4 ;  /* 0xff80000056567808 */ /* 0x000fe40002000000 */
[----:B------:R-:W-:Y:S02]  /*ca00*/  FSEL R87, R87, -INF , P5 ;  /* 0xff80000057577808 */ /* 0x000fe40002800000 */
[----:B------:R-:W-:Y:S01]  /*ca10*/  LOP3.LUT P0, RZ, R23, 0x20, RZ, 0xc0, !PT ;  /* 0x0000002017ff7812 */ /* 0x000fe2000780c0ff */
[-C--:B0-----:R-:W-:Y:S01]  /*ca20*/  FMUL.FTZ R9, R6, R0.reuse ;  /* 0x0000000006097220 */ /* 0x081fe20000410000 */
[----:B------:R-:W-:-:S04]  /*ca30*/  FMUL.FTZ R7, R7, R0 ;  /* 0x0000000007077220 */ /* 0x000fc80000410000 */
[----:B------:R-:W-:Y:S02]  /*ca40*/  FSEL R9, R9, RZ, P6 ;  /* 0x000000ff09097208 */ /* 0x000fe40003000000 */
[----:B------:R-:W-:Y:S01]  /*ca50*/  ISETP.GT.AND P6, PT, R3, 0x68, PT ;  /* 0x000000680300780c */ /* 0x000fe20003fc4270 */
[----:B------:R-:W-:Y:S01]  /*ca60*/  MUFU.EX2 R7, R7 ;  /* 0x0000000700077308 */ /* 0x000fe20000000800 */
[----:B------:R-:W-:Y:S01]  /*ca70*/  FMNMX.FTZ R3, R26, R8, !PT ;  /* 0x000000081a037209 */ /* 0x000fe20007810000 */
[-CC-:B------:R-:W-:Y:S01]  /*ca80*/  FFMA.FTZ R24, R24, R0.reuse, -R9.reuse ;  /* 0x0000000018187223 */ /* 0x180fe20000010809 */
[----:B------:R-:W-:Y:S01]  /*ca90*/  FSEL R78, R78, -INF , P6 ;  /* 0xff8000004e4e7808 */ /* 0x000fe20003000000 */
[-CC-:B------:R-:W-:Y:S01]  /*caa0*/  FFMA.FTZ R25, R25, R0.reuse, -R9.reuse ;  /* 0x0000000019197223 */ /* 0x180fe20000010809 */
[----:B------:R-:W-:Y:S01]  /*cab0*/  FMNMX.FTZ R3, R27, R3, !PT ;  /* 0x000000031b037209 */ /* 0x000fe20007810000 */
[-CC-:B------:R-:W-:Y:S01]  /*cac0*/  FFMA.FTZ R28, R28, R0.reuse, -R9.reuse ;  /* 0x000000001c1c7223 */ /* 0x180fe20000010809 */
[-CC-:B------:R-:W-:Y:S01]  /*cad0*/  FFMA.FTZ R29, R29, R0.reuse, -R9.reuse ;  /* 0x000000001d1d7223 */ /* 0x180fe20000010809 */
[----:B------:R-:W0:Y:S01]  /*cae0*/  MUFU.EX2 R24, R24 ;  /* 0x0000001800187308 */ /* 0x000e220000000800 */
[----:B------:R-:W-:Y:S01]  /*caf0*/  FMNMX.FTZ R3, R30, R3, !PT ;  /* 0x000000031e037209 */ /* 0x000fe20007810000 */
[-CC-:B------:R-:W-:Y:S01]  /*cb00*/  FFMA.FTZ R32, R32, R0.reuse, -R9.reuse ;  /* 0x0000000020207223 */ /* 0x180fe20000010809 */
[-CC-:B------:R-:W-:Y:S01]  /*cb10*/  FFMA.FTZ R33, R33, R0.reuse, -R9.reuse ;  /* 0x0000000021217223 */ /* 0x180fe20000010809 */
[-CC-:B------:R-:W-:Y:S01]  /*cb20*/  FFMA.FTZ R36, R36, R0.reuse, -R9.reuse ;  /* 0x0000000024247223 */ /* 0x180fe20000010809 */
[----:B------:R-:W-:Y:S01]  /*cb30*/  FMNMX.FTZ R3, R31, R3, !PT ;  /* 0x000000031f037209 */ /* 0x000fe20007810000 */
[-CC-:B------:R-:W-:Y:S01]  /*cb40*/  FFMA.FTZ R37, R37, R0.reuse, -R9.reuse ;  /* 0x0000000025257223 */ /* 0x180fe20000010809 */
[-CC-:B------:R-:W-:Y:S01]  /*cb50*/  FFMA.FTZ R40, R40, R0.reuse, -R9.reuse ;  /* 0x0000000028287223 */ /* 0x180fe20000010809 */
[----:B------:R-:W1:Y:S01]  /*cb60*/  MUFU.EX2 R25, R25 ;  /* 0x0000001900197308 */ /* 0x000e620000000800 */
[----:B------:R-:W-:Y:S01]  /*cb70*/  FMNMX.FTZ R3, R34, R3, !PT ;  /* 0x0000000322037209 */ /* 0x000fe20007810000 */
[-CC-:B------:R-:W-:Y:S01]  /*cb80*/  FFMA.FTZ R41, R41, R0.reuse, -R9.reuse ;  /* 0x0000000029297223 */ /* 0x180fe20000010809 */
[-CC-:B------:R-:W-:Y:S01]  /*cb90*/  FFMA.FTZ R44, R44, R0.reuse, -R9.reuse ;  /* 0x000000002c2c7223 */ /* 0x180fe20000010809 */
[-CC-:B------:R-:W-:Y:S01]  /*cba0*/  FFMA.FTZ R45, R45, R0.reuse, -R9.reuse ;  /* 0x000000002d2d7223 */ /* 0x180fe20000010809 */
[----:B------:R-:W-:Y:S01]  /*cbb0*/  FMNMX.FTZ R3, R35, R3, !PT ;  /* 0x0000000323037209 */ /* 0x000fe20007810000 */
[-CC-:B------:R-:W-:Y:S01]  /*cbc0*/  FFMA.FTZ R48, R48, R0.reuse, -R9.reuse ;  /* 0x0000000030307223 */ /* 0x180fe20000010809 */
[-CC-:B------:R-:W-:Y:S01]  /*cbd0*/  FFMA.FTZ R49, R49, R0.reuse, -R9.reuse ;  /* 0x0000000031317223 */ /* 0x180fe20000010809 */
[----:B------:R-:W-:Y:S01]  /*cbe0*/  MUFU.EX2 R28, R28 ;  /* 0x0000001c001c7308 */ /* 0x000fe20000000800 */
[----:B------:R-:W-:Y:S01]  /*cbf0*/  FMNMX.FTZ R3, R38, R3, !PT ;  /* 0x0000000326037209 */ /* 0x000fe20007810000 */
[----:B0-----:R-:W-:Y:S01]  /*cc00*/  FFMA.FTZ R5, R7, R5, R24 ;  /* 0x0000000507057223 */ /* 0x001fe20000010018 */
[-CC-:B------:R-:W-:Y:S01]  /*cc10*/  FFMA.FTZ R52, R52, R0.reuse, -R9.reuse ;  /* 0x0000000034347223 */ /* 0x180fe20000010809 */
[-CC-:B------:R-:W-:Y:S01]  /*cc20*/  FFMA.FTZ R53, R53, R0.reuse, -R9.reuse ;  /* 0x0000000035357223 */ /* 0x180fe20000010809 */
[----:B------:R-:W-:Y:S01]  /*cc30*/  FMNMX.FTZ R3, R39, R3, !PT ;  /* 0x0000000327037209 */ /* 0x000fe20007810000 */
[-CC-:B------:R-:W-:Y:S01]  /*cc40*/  FFMA.FTZ R56, R56, R0.reuse, -R9.reuse ;  /* 0x0000000038387223 */ /* 0x180fe20000010809 */
[-C--:B------:R-:W-:Y:S01]  /*cc50*/  FFMA.FTZ R57, R57, R0.reuse, -R9 ;  /* 0x0000000039397223 */ /* 0x080fe20000010809 */
[----:B------:R-:W-:Y:S01]  /*cc60*/  MUFU.EX2 R29, R29 ;  /* 0x0000001d001d7308 */ /* 0x000fe20000000800 */
[----:B------:R-:W-:Y:S01]  /*cc70*/  FMNMX.FTZ R3, R42, R3, !PT ;  /* 0x000000032a037209 */ /* 0x000fe20007810000 */
[----:B-1----:R-:W-:Y:S01]  /*cc80*/  FADD.FTZ R5, R25, R5 ;  /* 0x0000000519057221 */ /* 0x002fe20000010000 */
[-CC-:B------:R-:W-:Y:S01]  /*cc90*/  FFMA.FTZ R60, R60, R0.reuse, -R9.reuse ;  /* 0x000000003c3c7223 */ /* 0x180fe20000010809 */
[-CC-:B------:R-:W-:Y:S01]  /*cca0*/  FFMA.FTZ R61, R61, R0.reuse, -R9.reuse ;  /* 0x000000003d3d7223 */ /* 0x180fe20000010809 */
[----:B------:R-:W-:Y:S01]  /*ccb0*/  FMNMX.FTZ R3, R43, R3, !PT ;  /* 0x000000032b037209 */ /* 0x000fe20007810000 */
[-CC-:B------:R-:W-:Y:S01]  /*ccc0*/  FFMA.FTZ R64, R64, R0.reuse, -R9.reuse ;  /* 0x0000000040407223 */ /* 0x180fe20000010809 */
[-CC-:B------:R-:W-:Y:S01]  /*ccd0*/  FFMA.FTZ R65, R65, R0.reuse, -R9.reuse ;  /* 0x0000000041417223 */ /* 0x180fe20000010809 */
[----:B------:R-:W-:Y:S01]  /*cce0*/  MUFU.EX2 R32, R32 ;  /* 0x0000002000207308 */ /* 0x000fe20000000800 */
        /* <DEDUP_REMOVED lines=14> */
[----:B------:R-:W-:Y:S01]  /*cdd0*/  FFMA.FTZ R9, R85, R0, -R9 ;  /* 0x0000000055097223 */ /* 0x000fe20000010809 */
        /* <DEDUP_REMOVED lines=40> */
[----:B------:R-:W-:-:S03]  /*d060*/  FMUL.FTZ R11, R3, R0 ;  /* 0x00000000030b7220 */ /* 0x000fc60000410000 */
[----:B------:R-:W-:-:S03]  /*d070*/  FSEL R10, R3, RZ, P1 ;  /* 0x000000ff030a7208 */ /* 0x000fc60000800000 */
[----:B------:R-:W-:Y:S01]  /*d080*/  MUFU.EX2 R69, R69 ;  /* 0x0000004500457308 */ /* 0x000fe20000000800 */
[----:B------:R-:W-:Y:S01]  /*d090*/  FSEL R11, R11, RZ, P1 ;  /* 0x000000ff0b0b7208 */ /* 0x000fe20000800000 */
[----:B------:R-:W-:Y:S01]  /*d0a0*/  FADD.FTZ R8, -R10, R8 ;  /* 0x000000080a087221 */ /* 0x000fe20000010100 */
[----:B------:R-:W-:-:S03]  /*d0b0*/  IMAD R10, R22, 0x8, R2 ;  /* 0x00000008160a7824 */ /* 0x000fc600078e0202 */
[-CC-:B------:R-:W-:Y:S01]  /*d0c0*/  FFMA.FTZ R26, R26, R0.reuse, -R11.reuse ;  /* 0x000000001a1a7223 */ /* 0x180fe2000001080b */
[-CC-:B------:R-:W-:Y:S01]  /*d0d0*/  FFMA.FTZ R27, R27, R0.reuse, -R11.reuse ;  /* 0x000000001b1b7223 */ /* 0x180fe2000001080b */
[-C--:B------:R-:W-:Y:S01]  /*d0e0*/  FMUL.FTZ R8, R8, R0.reuse ;  /* 0x0000000008087220 */ /* 0x080fe20000410000 */
[-CC-:B------:R-:W-:Y:S01]  /*d0f0*/  FFMA.FTZ R30, R30, R0.reuse, -R11.reuse ;  /* 0x000000001e1e7223 */ /* 0x180fe2000001080b */
[-CC-:B------:R-:W-:Y:S01]  /*d100*/  FFMA.FTZ R31, R31, R0.reuse, -R11.reuse ;  /* 0x000000001f1f7223 */ /* 0x180fe2000001080b */
[-CC-:B------:R-:W-:Y:S01]  /*d110*/  FFMA.FTZ R34, R34, R0.reuse, -R11.reuse ;  /* 0x0000000022227223 */ /* 0x180fe2000001080b */
[----:B------:R-:W-:Y:S01]  /*d120*/  MUFU.EX2 R26, R26 ;  /* 0x0000001a001a7308 */ /* 0x000fe20000000800 */
[----:B------:R-:W-:Y:S02]  /*d130*/  VIADD R10, R10, 0x16840 ;  /* 0x000168400a0a7836 */ /* 0x000fe40000000000 */
[-CC-:B------:R-:W-:Y:S01]  /*d140*/  FFMA.FTZ R35, R35, R0.reuse, -R11.reuse ;  /* 0x0000000023237223 */ /* 0x180fe2000001080b */
[-CC-:B------:R-:W-:Y:S01]  /*d150*/  FFMA.FTZ R38, R38, R0.reuse, -R11.reuse ;  /* 0x0000000026267223 */ /* 0x180fe2000001080b */
[-CC-:B------:R-:W-:Y:S01]  /*d160*/  FFMA.FTZ R39, R39, R0.reuse, -R11.reuse ;  /* 0x0000000027277223 */ /* 0x180fe2000001080b */
[-CC-:B------:R-:W-:Y:S01]  /*d170*/  FFMA.FTZ R42, R42, R0.reuse, -R11.reuse ;  /* 0x000000002a2a7223 */ /* 0x180fe2000001080b */
[----:B--2---:R-:W-:Y:S01]  /*d180*/  PRMT R10, R120, 0x654, R10 ;  /* 0x00000654780a7816 */ /* 0x004fe2000000000a */
[-CC-:B------:R-:W-:Y:S01]  /*d190*/  FFMA.FTZ R43, R43, R0.reuse, -R11.reuse ;  /* 0x000000002b2b7223 */ /* 0x180fe2000001080b */
[----:B------:R-:W0:Y:S01]  /*d1a0*/  MUFU.EX2 R8, R8 ;  /* 0x0000000800087308 */ /* 0x000e220000000800 */
[-CC-:B------:R-:W-:Y:S01]  /*d1b0*/  FFMA.FTZ R46, R46, R0.reuse, -R11.reuse ;  /* 0x000000002e2e7223 */ /* 0x180fe2000001080b */
[----:B------:R1:W-:Y:S01]  /*d1c0*/  SYNCS.ARRIVE.TRANS64.RED.A1T0 RZ, [R10+URZ], RZ ;  /* 0x000000ff0aff79a7 */ /* 0x0003e2000810043f */
        /* <DEDUP_REMOVED lines=14> */
[----:B0-----:R-:W-:Y:S01]  /*d2b0*/  FFMA.FTZ R4, R8, R4, R26 ;  /* 0x0000000408047223 */ /* 0x001fe2000001001a */
[-CC-:B------:R-:W-:Y:S01]  /*d2c0*/  FFMA.FTZ R71, R71, R0.reuse, -R11.reuse ;  /* 0x0000000047477223 */ /* 0x180fe2000001080b */
[-CC-:B------:R-:W-:Y:S01]  /*d2d0*/  FFMA.FTZ R74, R74, R0.reuse, -R11.reuse ;  /* 0x000000004a4a7223 */ /* 0x180fe2000001080b */
[-CC-:B------:R-:W-:Y:S01]  /*d2e0*/  FFMA.FTZ R75, R75, R0.reuse, -R11.reuse ;  /* 0x000000004b4b7223 */ /* 0x180fe2000001080b */
[-CC-:B------:R-:W-:Y:S01]  /*d2f0*/  FFMA.FTZ R78, R78, R0.reuse, -R11.reuse ;  /* 0x000000004e4e7223 */ /* 0x180fe2000001080b */
[-CC-:B------:R-:W-:Y:S01]  /*d300*/  FFMA.FTZ R79, R79, R0.reuse, -R11.reuse ;  /* 0x000000004f4f7223 */ /* 0x180fe2000001080b */
[-C--:B------:R-:W-:Y:S01]  /*d310*/  FFMA.FTZ R82, R82, R0.reuse, -R11 ;  /* 0x0000000052527223 */ /* 0x080fe2000001080b */
[----:B------:R-:W0:Y:S01]  /*d320*/  MUFU.EX2 R31, R31 ;  /* 0x0000001f001f7308 */ /* 0x000e220000000800 */
[----:B-1----:R-:W-:Y:S01]  /*d330*/  FADD.FTZ R10, R27, R4 ;  /* 0x000000041b0a7221 */ /* 0x002fe20000010000 */
[----:B------:R-:W-:Y:S01]  /*d340*/  FADD.FTZ R4, R28, R5 ;  /* 0x000000051c047221 */ /* 0x000fe20000010000 */
[-CC-:B------:R-:W-:Y:S01]  /*d350*/  FFMA.FTZ R83, R83, R0.reuse, -R11.reuse ;  /* 0x0000000053537223 */ /* 0x180fe2000001080b */
[-CC-:B------:R-:W-:Y:S01]  /*d360*/  FFMA.FTZ R86, R86, R0.reuse, -R11.reuse ;  /* 0x0000000056567223 */ /* 0x180fe2000001080b */
[----:B------:R-:W-:Y:S01]  /*d370*/  FFMA.FTZ R11, R87, R0, -R11 ;  /* 0x00000000570b7223 */ /* 0x000fe2000001080b */
[----:B------:R-:W-:-:S02]  /*d380*/  FADD.FTZ R4, R29, R4 ;  /* 0x000000041d047221 */ /* 0x000fc40000010000 */
        /* <DEDUP_REMOVED lines=92> */
[----:B--2---:R-:W-:-:S03]  /*d950*/  FADD.FTZ R5, R9, R4 ;  /* 0x0000000409057221 */ /* 0x004fc60000010000 */
[----:B0-----:R-:W-:Y:S01]  /*d960*/  FADD.FTZ R4, R11, R10 ;  /* 0x0000000a0b047221 */ /* 0x001fe20000010000 */
[----:B------:R-:W-:Y:S06]  /*d970*/  @!P0 BRA `(.L_x_2748) ;  /* 0x0000000000048947 */ /* 0x000fec0003800000 */
[----:B------:R-:W-:Y:S01]  /*d980*/  BPT.TRAP 0x1 ;  /* 0x000000040000795c */ /* 0x000fe20000300000 */
.L_x_2748:
[----:B------:R-:W-:Y:S02]  /*d990*/  IMAD R10, R13, 0x8, R2 ;  /* 0x000000080d0a7824 */ /* 0x000fe400078e0202 */
[----:B------:R-:W2:Y:S02]  /*d9a0*/  LDL R13, [R1+0x2c] ;  /* 0x00002c00010d7983 */ /* 0x000ea40000100800 */
[----:B------:R-:W-:-:S05]  /*d9b0*/  VIADD R10, R10, 0x16860 ;  /* 0x000168600a0a7836 */ /* 0x000fca0000000000 */
[----:B------:R-:W-:Y:S01]  /*d9c0*/  PRMT R10, R120, 0x654, R10 ;  /* 0x00000654780a7816 */ /* 0x000fe2000000000a */
[-C--:B------:R-:W-:Y:S01]  /*d9d0*/  FMUL.FTZ R88, R88, R7.reuse ;  /* 0x0000000758587220 */ /* 0x080fe20000410000 */
[----:B------:R-:W-:Y:S02]  /*d9e0*/  F2FP.BF16.F32.PACK_AB R122, R9, R84 ;  /* 0x00000054097a723e */ /* 0x000fe400000010ff */
        /* <DEDUP_REMOVED lines=67> */
[----:B------:R-:W-:Y:S02]  /*de20*/  VIADD R12, R12, 0xffffffff ;  /* 0xffffffff0c0c7836 */ /* 0x000fe40000000000 */
[----:B------:R-:W-:-:S10]  /*de30*/  IMAD.MOV.U32 R13, RZ, RZ, R22 ;  /* 0x000000ffff0d7224 */ /* 0x000fd400078e0016 */
[----:B0-----:R-:W-:Y:S05]  /*de40*/  @P1 BRA `(.L_x_2749) ;  /* 0xffffffd4009c1947 */ /* 0x001fea000383ffff */
.L_x_2737:
[----:B------:R-:W-:-:S13]  /*de50*/  ISETP.GE.AND P1, PT, R12, RZ, PT ;  /* 0x000000ff0c00720c */ /* 0x000fda0003f26270 */
[----:B------:R-:W-:Y:S05]  /*de60*/  @!P1 BRA `(.L_x_2750) ;  /* 0x0000001c00e09947 */ /* 0x000fea0003800000 */
[----:B------:R-:W-:Y:S01]  /*de70*/  IMAD.MOV.U32 R10, RZ, RZ, R3 ;  /* 0x000000ffff0a7224 */ /* 0x000fe200078e0003 */
[----:B------:R-:W-:Y:S01]  /*de80*/  MOV R7, R155 ;  /* 0x0000009b00077202 */ /* 0x000fe20000000f00 */
[----:B------:R-:W-:Y:S02]  /*de90*/  IMAD.MOV.U32 R11, RZ, RZ, R6 ;  /* 0x000000ffff0b7224 */ /* 0x000fe400078e0006 */
[----:B------:R-:W-:-:S07]  /*dea0*/  IMAD.MOV.U32 R13, RZ, RZ, R22 ;  /* 0x000000ffff0d7224 */ /* 0x000fce00078e0016 */
.L_x_2762:
        /* <DEDUP_REMOVED lines=11> */
.L_x_2752:
[----:B------:R-:W-:Y:S01]  /*df60*/  IMAD R0, R22, 0x8, R2 ;  /* 0x0000000816007824 */ /* 0x000fe200078e0202 */
[----:B------:R-:W-:-:S04]  /*df70*/  SHF.L.U32 R3, R155, 0x1f, RZ ;  /* 0x0000001f9b037819 */ /* 0x000fc800000006ff */
[----:B------:R0:W1:Y:S01]  /*df80*/  SYNCS.PHASECHK.TRANS64.TRYWAIT P1, [R0+URZ+0x16830], R3 ;  /* 0x01683003000075a7 */ /* 0x000062000802017f */
[----:B------:R-:W-:Y:S05]  /*df90*/  @!P0 BRA `(.L_x_2753) ;  /* 0x0000000000048947 */ /* 0x000fea0003800000 */
[----:B------:R-:W-:Y:S01]  /*dfa0*/  BPT.TRAP 0x1 ;  /* 0x000000040000795c */ /* 0x000fe20000300000 */
.L_x_2753:
[----:B------:R-:W-:Y:S04]  /*dfb0*/  BSSY B0, `(.L_x_2751) ;  /* 0x0000004000007945 */ /* 0x000fe80003800000 */
[----:B-1----:R-:W-:Y:S05]  /*dfc0*/  @P1 BRA `(.L_x_2754) ;  /* 0x0000000000081947 */ /* 0x002fea0003800000 */
[----:B------:R-:W1:Y:S02]  /*dfd0*/  SYNCS.PHASECHK.TRANS64.TRYWAIT P1, [R0+URZ+0x16830], R3 ;  /* 0x01683003000075a7 */ /* 0x000e64000802017f */
[----:B-1----:R-:W-:Y:S05]  /*dfe0*/  @!P1 BRA `(.L_x_2755) ;  /* 0x000000c000649947 */ /* 0x002fea0003800000 */
.L_x_2754:
[----:B------:R-:W-:Y:S05]  /*dff0*/  BSYNC B0 ;  /* 0x0000000000007941 */ /* 0x000fea0003800000 */
.L_x_2751:
[----:B------:R-:W2:Y:S04]  /*e000*/  LDL R6, [R1+0x20] ;  /* 0x0000200001067983 */ /* 0x000ea80000100800 */
[----:B------:R3:W-:Y:S01]  /*e010*/  STL [R1+0x70], R2 ;  /* 0x0000700201007387 */ /* 0x0007e20000100800 */
[----:B01----:R-:W0:Y:S03]  /*e020*/  S2R R0, SR_TID.X ;  /* 0x0000000000007919 */ /* 0x003e260000002100 */
[----:B---3--:R-:W3:Y:S01]  /*e030*/  LDL.64 R2, [R1+0x10] ;  /* 0x0000100001027983 */ /* 0x008ee20000100a00 */
[----:B------:R-:W-:Y:S01]  /*e040*/  IMAD.MOV.U32 R9, RZ, RZ, 0x40000040 ;  /* 0x40000040ff097424 */ /* 0x000fe200078e00ff */
[----:B------:R-:W-:Y:S05]  /*e050*/  WARPSYNC.ALL ;  /* 0x0000000000007948 */ /* 0x000fea0003800000 */
[----:B------:R-:W-:-:S02]  /*e060*/  R2UR UR15, R9 ;  /* 0x00000000090f72ca */ /* 0x000fc400000e0000 */
[----:B0-----:R-:W-:-:S05]  /*e070*/  SHF.R.U32.HI R0, RZ, 0x7, R0 ;  /* 0x00000007ff007819 */ /* 0x001fca0000011600 */
[----:B------:R-:W-:Y:S02]  /*e080*/  VIADD R0, R0, 0x8 ;  /* 0x0000000800007836 */ /* 0x000fe40000000000 */
[----:B------:R-:W-:Y:S01]  /*e090*/  IMAD.MOV.U32 R27, RZ, RZ, 0x40000040 ;  /* 0x40000040ff1b7424 */ /* 0x000fe200078e00ff */
[----:B------:R-:W-:Y:S01]  /*e0a0*/  R2UR UR4, R14 ;  /* 0x000000000e0472ca */ /* 0x000fe200000e0000 */
[----:B------:R-:W-:Y:S01]  /*e0b0*/  IMAD.MOV.U32 R25, RZ, RZ, 0x40000040 ;  /* 0x40000040ff197424 */ /* 0x000fe200078e00ff */
[----:B------:R-:W-:Y:S02]  /*e0c0*/  R2UR UR5, R15 ;  /* 0x000000000f0572ca */ /* 0x000fe400000e0000 */
[----:B------:R-:W-:Y:S02]  /*e0d0*/  R2UR UR7, R27 ;  /* 0x000000001b0772ca */ /* 0x000fe400000e0000 */
[----:B------:R-:W-:Y:S02]  /*e0e0*/  R2UR UR11, R25 ;  /* 0x00000000190b72ca */ /* 0x000fe400000e0000 */
[----:B------:R-:W-:Y:S01]  /*e0f0*/  R2UR UR19, R27 ;  /* 0x000000001b1372ca */ /* 0x000fe200000e0000 */
[----:B------:R0:W-:Y:S01]  /*e100*/  BAR.SYNC.DEFER_BLOCKING R0, 0x100 ;  /* 0x000400000000751d */ /* 0x0001e20000010000 */
[----:B--2---:R-:W-:-:S04]  /*e110*/  IMAD R26, R22, 0x400, R6 ;  /* 0x00000400161a7824 */ /* 0x004fc800078e0206 */
[----:B------:R-:W-:-:S05]  /*e120*/  VIADD R8, R26, 0x4 ;  /* 0x000000041a087836 */ /* 0x000fca0000000000 */
[----:B------:R-:W-:Y:S02]  /*e130*/  R2UR UR14, R8 ;  /* 0x00000000080e72ca */ /* 0x000fe400000e0000 */
[----:B------:R-:W2:Y:S01]  /*e140*/  LDL.64 R8, [R1+0x8] ;  /* 0x0000080001087983 */ /* 0x000ea20000100a00 */
[C---:B------:R-:W-:Y:S01]  /*e150*/  R2UR UR6, R26.reuse ;  /* 0x000000001a0672ca */ /* 0x040fe200000e0000 */
[C---:B------:R-:W-:Y:S02]  /*e160*/  VIADD R24, R26.reuse, 0x2 ;  /* 0x000000021a187836 */ /* 0x040fe40000000000 */
[----:B------:R-:W-:-:S03]  /*e170*/  VIADD R26, R26, 0x6 ;  /* 0x000000061a1a7836 */ /* 0x000fc60000000000 */
[----:B------:R-:W-:Y:S02]  /*e180*/  R2UR UR10, R24 ;  /* 0x00000000180a72ca */ /* 0x000fe400000e0000 */
[----:B------:R-:W-:Y:S02]  /*e190*/  R2UR UR18, R26 ;  /* 0x000000001a1272ca */ /* 0x000fe400000e0000 */
        /* <DEDUP_REMOVED lines=11> */
[----:B--2---:R-:W-:Y:S02]  /*e250*/  R2UR UR12, R8 ;  /* 0x00000000080c72ca */ /* 0x004fe400000e0000 */
[----:B------:R-:W-:Y:S01]  /*e260*/  R2UR UR13, R9 ;  /* 0x00000000090d72ca */ /* 0x000fe200000e0000 */
[----:B------:R-:W-:-:S12]  /*e270*/  WARPGROUP.ARRIVE ;  /* 0x00000000000079c5 */ /* 0x000fd80000000000 */
        /* <DEDUP_REMOVED lines=8> */
.L_x_2757:
[----:B------:R-:W-:Y:S01]  /*e300*/  SHF.L.U32 R0, R7, 0x1f, RZ ;  /* 0x0000001f07007819 */ /* 0x000fe200000006ff */
[----:B-----5:R-:W-:-:S04]  /*e310*/  IMAD R3, R13, 0x8, R2 ;  /* 0x000000080d037824 */ /* 0x020fc800078e0202 */
[----:B------:R0:W1:Y:S01]  /*e320*/  SYNCS.PHASECHK.TRANS64.TRYWAIT P1, [R3+URZ+0x16850], R0 ;  /* 0x01685000030075a7 */ /* 0x000062000802017f */
[----:B------:R-:W-:Y:S05]  /*e330*/  @!P0 BRA `(.L_x_2758) ;  /* 0x0000000000048947 */ /* 0x000fea0003800000 */
[----:B------:R-:W-:Y:S01]  /*e340*/  BPT.TRAP 0x1 ;  /* 0x000000040000795c */ /* 0x000fe20000300000 */
.L_x_2758:
[----:B-1----:R-:W-:Y:S05]  /*e350*/  @P1 BRA `(.L_x_2756) ;  /* 0x0000000000081947 */ /* 0x002fea0003800000 */
[----:B------:R-:W1:Y:S02]  /*e360*/  SYNCS.PHASECHK.TRANS64.TRYWAIT P1, [R3+URZ+0x16850], R0 ;  /* 0x01685000030075a7 */ /* 0x000e64000802017f */
[----:B-1----:R-:W-:Y:S05]  /*e370*/  @!P1 BRA `(.L_x_2759) ;  /* 0x000000bc00949947 */ /* 0x002fea0003800000 */
.L_x_2756:
        /* <DEDUP_REMOVED lines=25> */
[----:B------:R-:W-:Y:S02]  /*e510*/  R2UR UR6, R8 ;  /* 0x00000000080672ca */ /* 0x000fe400000e0000 */
[----:B------:R-:W-:Y:S01]  /*e520*/  R2UR UR7, R9 ;  /* 0x00000000090772ca */ /* 0x000fe200000e0000 */
[----:B------:R-:W-:Y:S01]  /*e530*/  IMAD.MOV.U32 R9, RZ, RZ, 0x40000040 ;  /* 0x40000040ff097424 */ /* 0x000fe200078e00ff */
[----:B------:R-:W-:Y:S01]  /*e540*/  IADD3 R8, R6, 0x180, RZ ;  /* 0x0000018006087810 */ /* 0x000fe20007ffe0ff */
        /* <DEDUP_REMOVED lines=39> */
.L_x_2760:
[----:B------:R-:W1:Y:S01]  /*e7c0*/  S2R R120, SR_CgaCtaId ;  /* 0x0000000000787919 */ /* 0x000e620000008800 */
[----:B0-----:R-:W-:-:S04]  /*e7d0*/  IMAD R0, R22, 0x8, R2 ;  /* 0x0000000816007824 */ /* 0x001fc800078e0202 */
[----:B------:R-:W-:-:S05]  /*e7e0*/  VIADD R0, R0, 0x16840 ;  /* 0x0001684000007836 */ /* 0x000fca0000000000 */
[----:B-1----:R-:W-:-:S04]  /*e7f0*/  PRMT R0, R120, 0x654, R0 ;  /* 0x0000065478007816 */ /* 0x002fc80000000000 */
        /* <DEDUP_REMOVED lines=36> */
[----:B------:R-:W0:Y:S02]  /*ea40*/  SHFL.BFLY PT, R3, R8, 0x1, 0x1f ;  /* 0x0c201f0008037f89 */ /* 0x000e2400000e0000 */
[----:B0-----:R-:W-:Y:S02]  /*ea50*/  FMNMX.FTZ R6, R8, R3, !PT ;  /* 0x0000000308067209 */ /* 0x001fe40007810000 */
[----:B------:R-:W-:-:S03]  /*ea60*/  FMNMX.FTZ R3, R27, R0, !PT ;  /* 0x000000001b037209 */ /* 0x000fc60007810000 */
[----:B------:R-:W-:Y:S01]  /*ea70*/  FADD.FTZ R7, -R6, R11 ;  /* 0x0000000b06077221 */ /* 0x000fe20000010100 */
        /* <DEDUP_REMOVED lines=34> */
[----:B------:R-:W0:Y:S03]  /*eca0*/  LDC R0, c[0x0][0x988] ;  /* 0x00026200ff007b82 */ /* 0x000e260000000800 */
[C---:B------:R-:W-:Y:S01]  /*ecb0*/  FADD.FTZ R8, -R3.reuse, R10 ;  /* 0x0000000a03087221 */ /* 0x040fe20000010100 */
[-C--:B0-----:R-:W-:Y:S01]  /*ecc0*/  FMUL.FTZ R9, R6, R0.reuse ;  /* 0x0000000006097220 */ /* 0x081fe20000410000 */
[-C--:B------:R-:W-:Y:S01]  /*ecd0*/  FMUL.FTZ R11, R3, R0.reuse ;  /* 0x00000000030b7220 */ /* 0x080fe20000410000 */
[-C--:B------:R-:W-:Y:S01]  /*ece0*/  FMUL.FTZ R7, R7, R0.reuse ;  /* 0x0000000007077220 */ /* 0x080fe20000410000 */
[-C--:B------:R-:W-:Y:S01]  /*ecf0*/  FMUL.FTZ R8, R8, R0.reuse ;  /* 0x0000000008087220 */ /* 0x080fe20000410000 */
        /* <DEDUP_REMOVED lines=46> */
[-C--:B------:R-:W-:Y:S01]  /*efe0*/  FFMA.FTZ R61, R61, R0.reuse, -R9 ;  /* 0x000000003d3d7223 */ /* 0x080fe20000010809 */
[-C--:B------:R-:W-:Y:S01]  /*eff0*/  FFMA.FTZ R63, R63, R0.reuse, -R11 ;  /* 0x000000003f3f7223 */ /* 0x080fe2000001080b */
[-C--:B------:R-:W-:Y:S01]  /*f000*/  FFMA.FTZ R64, R64, R0.reuse, -R9 ;  /* 0x0000000040407223 */ /* 0x080fe20000010809 */
[-C--:B------:R-:W-:Y:S01]  /*f010*/  FFMA.FTZ R66, R66, R0.reuse, -R11 ;  /* 0x0000000042427223 */ /* 0x080fe2000001080b */
[-C--:B------:R-:W-:Y:S01]  /*f020*/  FFMA.FTZ R65, R65, R0.reuse, -R9 ;  /* 0x0000000041417223 */ /* 0x080fe20000010809 */
[-C--:B------:R-:W-:Y:S01]  /*f030*/  FFMA.FTZ R67, R67, R0.reuse, -R11 ;  /* 0x0000000043437223 */ /* 0x080fe2000001080b */
[----:B------:R-:W1:Y:S01]  /*f040*/  MUFU.EX2 R28, R28 ;  /* 0x0000001c001c7308 */ /* 0x000e620000000800 */
[----:B0-----:R-:W-:Y:S01]  /*f050*/  FADD.FTZ R5, R25, R5 ;  /* 0x0000000519057221 */ /* 0x001fe20000010000 */
[-C--:B------:R-:W-:Y:S01]  /*f060*/  FFMA.FTZ R68, R68, R0.reuse, -R9 ;  /* 0x0000000044447223 */ /* 0x080fe20000010809 */
[-C--:B------:R-:W-:Y:S01]  /*f070*/  FFMA.FTZ R70, R70, R0.reuse, -R11 ;  /* 0x0000000046467223 */ /* 0x080fe2000001080b */
[-C--:B------:R-:W-:Y:S01]  /*f080*/  FFMA.FTZ R69, R69, R0.reuse, -R9 ;  /* 0x0000000045457223 */ /* 0x080fe20000010809 */
[-C--:B------:R-:W-:Y:S01]  /*f090*/  FFMA.FTZ R71, R71, R0.reuse, -R11 ;  /* 0x0000000047477223 */ /* 0x080fe2000001080b */
[-C--:B------:R-:W-:Y:S01]  /*f0a0*/  FFMA.FTZ R72, R72, R0.reuse, -R9 ;  /* 0x0000000048487223 */ /* 0x080fe20000010809 */
[-C--:B------:R-:W-:Y:S01]  /*f0b0*/  FFMA.FTZ R74, R74, R0.reuse, -R11 ;  /* 0x000000004a4a7223 */ /* 0x080fe2000001080b */
[----:B------:R-:W0:Y:S01]  /*f0c0*/  MUFU.EX2 R30, R30 ;  /* 0x0000001e001e7308 */ /* 0x000e220000000800 */
[----:B--2---:R-:W-:Y:S01]  /*f0d0*/  FADD.FTZ R10, R27, R4 ;  /* 0x000000041b0a7221 */ /* 0x004fe20000010000 */
[-C--:B------:R-:W-:Y:S01]  /*f0e0*/  FFMA.FTZ R73, R73, R0.reuse, -R9 ;  /* 0x0000000049497223 */ /* 0x080fe20000010809 */
[-C--:B------:R-:W-:Y:S01]  /*f0f0*/  FFMA.FTZ R75, R75, R0.reuse, -R11 ;  /* 0x000000004b4b7223 */ /* 0x080fe2000001080b */
[-C--:B------:R-:W-:Y:S01]  /*f100*/  FFMA.FTZ R76, R76, R0.reuse, -R9 ;  /* 0x000000004c4c7223 */ /* 0x080fe20000010809 */
[-C--:B------:R-:W-:Y:S01]  /*f110*/  FFMA.FTZ R78, R78, R0.reuse, -R11 ;  /* 0x000000004e4e7223 */ /* 0x080fe2000001080b */
[-C--:B------:R-:W-:Y:S01]  /*f120*/  FFMA.FTZ R77, R77, R0.reuse, -R9 ;  /* 0x000000004d4d7223 */ /* 0x080fe20000010809 */
[-C--:B------:R-:W-:Y:S01]  /*f130*/  FFMA.FTZ R79, R79, R0.reuse, -R11 ;  /* 0x000000004f4f7223 */ /* 0x080fe2000001080b */
[----:B------:R-:W2:Y:S01]  /*f140*/  MUFU.EX2 R29, R29 ;  /* 0x0000001d001d7308 */ /* 0x000ea20000000800 */
[----:B-1----:R-:W-:Y:S01]  /*f150*/  FADD.FTZ R4, R28, R5 ;  /* 0x000000051c047221 */ /* 0x002fe20000010000 */
        /* <DEDUP_REMOVED lines=126> */
.L_x_2761:
[----:B------:R-:W-:Y:S01]  /*f940*/  IMAD R10, R13, 0x8, R2 ;  /* 0x000000080d0a7824 */ /* 0x000fe200078e0202 */
[----:B------:R-:W-:Y:S01]  /*f950*/  ISETP.GT.AND P1, PT, R12, RZ, PT ;  /* 0x000000ff0c00720c */ /* 0x000fe20003f24270 */
[-C--:B------:R-:W-:Y:S01]  /*f960*/  FMUL.FTZ R88, R88, R7.reuse ;  /* 0x0000000758587220 */ /* 0x080fe20000410000 */
        /* <DEDUP_REMOVED lines=72> */
.L_x_2750:
[----:B------:R-:W-:Y:S05]  /*fdf0*/  WARPSYNC.ALL ;  /* 0x0000000000007948 */ /* 0x000fea0003800000 */
[----:B------:R-:W-:Y:S06]  /*fe00*/  BAR.ARV 0x8, 0x200 ;  /* 0x0208000000007b1d */ /* 0x000fec0000002000 */
[----:B------:R-:W-:Y:S05]  /*fe10*/  @!P0 BRA `(.L_x_2763) ;  /* 0x0000000000048947 */ /* 0x000fea0003800000 */
[----:B------:R-:W-:Y:S01]  /*fe20*/  BPT.TRAP 0x1 ;  /* 0x000000040000795c */ /* 0x000fe20000300000 */
.L_x_2763:
[----:B------:R-:W-:Y:S02]  /*fe30*/  LEA R10, R22, R2, 0x3 ;  /* 0x00000002160a7211 */ /* 0x000fe400078e18ff */
[----:B------:R-:W-:-:S04]  /*fe40*/  SHF.L.U32 R7, R155, 0x1f, RZ ;  /* 0x0000001f9b077819 */ /* 0x000fc800000006ff */
[----:B------:R0:W1:Y:S01]  /*fe50*/  SYNCS.PHASECHK.TRANS64.TRYWAIT P1, [R10+URZ+0x16850], R7 ;  /* 0x016850070a0075a7 */ /* 0x000062000802017f */
[----:B------:R-:W-:Y:S05]  /*fe60*/  @!P0 BRA `(.L_x_2764) ;  /* 0x0000000000048947 */ /* 0x000fea0003800000 */
[----:B------:R-:W-:Y:S01]  /*fe70*/  BPT.TRAP 0x1 ;  /* 0x000000040000795c */ /* 0x000fe20000300000 */
.L_x_2764:
[----:B------:R-:W-:-:S05]  /*fe80*/  VIADD R2, R2, 0x400 ;  /* 0x0000040002027836 */ /* 0x000fca0000000000 */
[----:B------:R-:W-:-:S04]  /*fe90*/  SHF.R.U32.HI R2, RZ, 0x4, R2 ;  /* 0x00000004ff027819 */ /* 0x000fc80000011602 */
[----:B------:R-:W-:Y:S01]  /*fea0*/  LOP3.LUT R9, R2, 0x3fff, RZ, 0xc0, !PT ;  /* 0x00003fff02097812 */ /* 0x000fe200078ec0ff */
[----:B-1----:R-:W-:Y:S06]  /*feb0*/  @P1 BRA `(.L_x_2765) ;  /* 0x0000000000081947 */ /* 0x002fec0003800000 */
[----:B------:R-:W1:Y:S02]  /*fec0*/  SYNCS.PHASECHK.TRANS64.TRYWAIT P1, [R10+URZ+0x16850], R7 ;  /* 0x016850070a0075a7 */ /* 0x000e64000802017f */
[----:B-1----:R-:W-:Y:S05]  /*fed0*/  @!P1 BRA `(.L_x_2766) ;  /* 0x000000a000d09947 */ /* 0x002fea0003800000 */
.L_x_2765:
        /* <DEDUP_REMOVED lines=9> */
[----:B------:R-:W-:Y:S01]  /*ff70*/  MOV R31, 0xff800000 ;  /* 0xff800000001f7802 */ /* 0x000fe20000000f00 */
[----:B01----:R-:W0:Y:S01]  /*ff80*/  SHFL.BFLY PT, R7, R4, 0x2, 0x1f ;  /* 0x0c401f0004077f89 */ /* 0x003e2200000e0000 */
[----:B------:R-:W-:-:S02]  /*ff90*/  IMAD.MOV.U32 R9, RZ, RZ, 0x40000040 ;  /* 0x40000040ff097424 */ /* 0x000fc400078e00ff */
[----:B------:R-:W-:-:S07]  /*ffa0*/  IMAD.MOV.U32 R30, RZ, RZ, -0x800000 ;  /* 0xff800000ff1e7424 */ /* 0x000fce00078e00ff */
[----:B------:R-:W-:Y:S01]  /*ffb0*/  HGMMA.64x64x16.F32.BF16 R88, R148, gdesc[UR4].tnspB, R88, gsb0 ;  /* 0x40e0000494587df0 */ /* 0x000fe20008001858 */
[----:B------:R-:W-:Y:S01]  /*ffc0*/  R2UR UR6, R12 ;  /* 0x000000000c0672ca */ /* 0x000fe200000e0000 */
[----:B------:R-:W-:Y:S01]  /*ffd0*/  VIADD R12, R8, 0x100 ;  /* 0x00000100080c7836 */ /* 0x000fe20000000000 */
[----:B------:R-:W-:Y:S01]  /*ffe0*/  R2UR UR7, R13 ;  /* 0x000000000d0772ca */ /* 0x000fe200000e0000 */
[----:B------:R-:W-:Y:S02]  /*fff0*/  IMAD.MOV.U32 R13, RZ, RZ, 0x40000040 ;  /* 0x40000040ff0d7424 */ /* 0x000fe400078e00ff */
[----:B--2---:R-:W-:Y:S01]  /*10000*/  FADD.FTZ R2, R2, R5 ;  /* 0x0000000502027221 */ /* 0x004fe20000010000 */
        /* <DEDUP_REMOVED lines=40> */
[----:B------:R-:W0:Y:S01]  /*10290*/  SHFL.BFLY PT, R7, R2, 0x1, 0x1f ;  /* 0x0c201f0002077f89 */ /* 0x000e2200000e0000 */
[----:B------:R-:W-:-:S03]  /*102a0*/  IMAD.MOV.U32 R4, RZ, RZ, RZ ;  /* 0x000000ffff047224 */ /* 0x000fc600078e00ff */
        /* <DEDUP_REMOVED lines=12> */
[----:B------:R-:W-:-:S03]  /*10370*/  @P1 FFMA.FTZ R31, R5, R6, R0 ;  /* 0x00000006051f1223 */ /* 0x000fc60000010000 */
[----:B------:R2:W0:Y:S01]  /*10380*/  @P2 MUFU.RCP R2, R12 ;  /* 0x0000000c00022308 */ /* 0x0004220000001000 */
[----:B-1----:R-:W-:-:S04]  /*10390*/  @P2 FMUL.FTZ R8, R9, 0.69314718246459960938 ;  /* 0x3f31721809082820 */ /* 0x002fc80000410000 */
[----:B------:R-:W-:Y:S01]  /*103a0*/  @P2 FFMA.FTZ R30, R13, R3, R8 ;  /* 0x000000030d1e2223 */ /* 0x000fe20000010008 */
[----:B------:R-:W-:Y:S02]  /*103b0*/  WARPGROUP.DEPBAR.LE gsb0, 0x0 ;  /* 0x00008000000079c5 */ /* 0x000fe40000010000 */
[----:B------:R-:W-:-:S06]  /*103c0*/  WARPGROUP.ARRIVE ;  /* 0x00000000000079c5 */ /* 0x000fcc0000000000 */
[----:B------:R-:W-:Y:S03]  /*103d0*/  HGMMA.64x64x16.F32.BF16 R88, R120, gdesc[UR4].tnspB, R88, gsb0 ;  /* 0x40e0000478587df0 */ /* 0x000fe60008001858 */
[----:B------:R-:W-:Y:S02]  /*103e0*/  WARPGROUP.DEPBAR.LE gsb0, 0x0 ;  /* 0x00008000000079c5 */ /* 0x000fe40000010000 */
[----:B--23--:R-:W-:Y:S05]  /*103f0*/  @!P0 BRA `(.L_x_2767) ;  /* 0x0000000000048947 */ /* 0x00cfea0003800000 */
[----:B------:R-:W-:Y:S01]  /*10400*/  BPT.TRAP 0x1 ;  /* 0x000000040000795c */ /* 0x000fe20000300000 */
.L_x_2767:
[----:B------:R-:W2:Y:S01]  /*10410*/  LDL.LU R5, [R1+0x58] ;  /* 0x0000580001057983 */ /* 0x000ea20000300800 */
[----:B------:R-:W-:Y:S02]  /*10420*/  VIADD R0, R10, 0x16860 ;  /* 0x000168600a007836 */ /* 0x000fe40000000000 */
[-C--:B------:R-:W-:Y:S01]  /*10430*/  FMUL.FTZ R25, R88, R4.reuse ;  /* 0x0000000458197220 */ /* 0x080fe20000410000 */
[----:B------:R-:W1:Y:S01]  /*10440*/  S2R R3, SR_CgaCtaId ;  /* 0x0000000000037919 */ /* 0x000e620000008800 */
[----:B------:R-:W-:Y:S02]  /*10450*/  VIADD R22, R22, 0x1 ;  /* 0x0000000116167836 */ /* 0x000fe40000000000 */
[----:B------:R-:W-:-:S03]  /*10460*/  FMUL.FTZ R12, R89, R4 ;  /* 0x00000004590c7220 */ /* 0x000fc60000410000 */
[----:B------:R-:W-:Y:S01]  /*10470*/  ISETP.NE.AND P0, PT, R22, 0x2, PT ;  /* 0x000000021600780c */ /* 0x000fe20003f05270 */
        /* <DEDUP_REMOVED lines=13> */
[-C--:B0-----:R-:W-:Y:S01]  /*10550*/  FMUL.FTZ R90, R90, R2.reuse ;  /* 0x000000025a5a7220 */ /* 0x081fe20000410000 */
[-C--:B------:R-:W-:Y:S01]  /*10560*/  FMUL.FTZ R13, R91, R2.reuse ;  /* 0x000000025b0d7220 */ /* 0x080fe20000410000 */
[-C--:B------:R-:W-:Y:S01]  /*10570*/  FMUL.FTZ R94, R94, R2.reuse ;  /* 0x000000025e5e7220 */ /* 0x080fe20000410000 */
[----:B------:R-:W-:Y:S01]  /*10580*/  FMUL.FTZ R15, R95, R2 ;  /* 0x000000025f0f7220 */ /* 0x000fe20000410000 */
[----:B-1----:R-:W-:-:S04]  /*10590*/  PRMT R0, R3, 0x654, R0 ;  /* 0x0000065403007816 */ /* 0x002fc80000000000 */
[----:B------:R0:W-:Y:S01]  /*105a0*/  SYNCS.ARRIVE.TRANS64.RED.A1T0 RZ, [R0+URZ], RZ ;  /* 0x000000ff00ff79a7 */ /* 0x0001e2000810043f */
[----:B------:R-:W-:Y:S01]  /*105b0*/  FMUL.FTZ R3, R92, R4 ;  /* 0x000000045c037220 */ /* 0x000fe20000410000 */
[-C--:B------:R-:W-:Y:S01]  /*105c0*/  FMUL.FTZ R98, R98, R2.reuse ;  /* 0x0000000262627220 */ /* 0x080fe20000410000 */
[-C--:B------:R-:W-:Y:S01]  /*105d0*/  FMUL.FTZ R99, R99, R2.reuse ;  /* 0x0000000263637220 */ /* 0x080fe20000410000 */
[-C--:B------:R-:W-:Y:S01]  /*105e0*/  FMUL.FTZ R102, R102, R2.reuse ;  /* 0x0000000266667220 */ /* 0x080fe20000410000 */
[----:B0-----:R-:W-:Y:S01]  /*105f0*/  SEL R0, RZ, 0x1, P0 ;  /* 0x00000001ff007807 */ /* 0x001fe20000000000 */
        /* <DEDUP_REMOVED lines=9> */
[----:B------:R-:W-:Y:S01]  /*10690*/  FMUL.FTZ R119, R119, R2 ;  /* 0x0000000277777220 */ /* 0x000fe20000410000 */
[----:B------:R-:W-:-:S02]  /*106a0*/  LOP3.LUT R155, R155, R0, RZ, 0x3c, !PT ;  /* 0x000000009b9b7212 */ /* 0x000fc400078e3cff */
[----:B------:R-:W-:Y:S01]  /*106b0*/  SEL R22, R22, RZ, P0 ;  /* 0x000000ff16167207 */ /* 0x000fe20000000000 */
[----:B--2---:R-:W-:-:S05]  /*106c0*/  VIADD R5, R5, 0x1 ;  /* 0x0000000105057836 */ /* 0x004fca0000000000 */
[----:B------:R0:W-:Y:S02]  /*106d0*/  STL [R1+0x58], R5 ;  /* 0x0000580501007387 */ /* 0x0001e40000100800 */
.L_x_2697:
[----:B------:R-:W1:Y:S01]  /*106e0*/  S2R R0, SR_TID.X ;  /* 0x0000000000007919 */ /* 0x000e620000002100 */
[----:B------:R-:W-:Y:S05]  /*106f0*/  WARPSYNC.ALL ;  /* 0x0000000000007948 */ /* 0x000fea0003800000 */
[----:B-1----:R-:W-:-:S05]  /*10700*/  VIADD R45, R0, 0xffffff80 ;  /* 0xffffff80002d7836 */ /* 0x002fca0000000000 */
[----:B------:R-:W-:-:S04]  /*10710*/  SHF.R.S32.HI R43, RZ, 0x1f, R45 ;  /* 0x0000001fff2b7819 */ /* 0x000fc8000001142d */
[----:B------:R-:W-:-:S04]  /*10720*/  LEA.HI R43, R43, R45, RZ, 0x3 ;  /* 0x0000002d2b2b7211 */ /* 0x000fc800078f18ff */
[----:B------:R-:W-:-:S05]  /*10730*/  LOP3.LUT R43, R43, 0xfffffff8, RZ, 0xc0, !PT ;  /* 0xfffffff82b2b7812 */ /* 0x000fca00078ec0ff */
[----:B------:R-:W-:-:S04]  /*10740*/  IMAD.IADD R43, R45, 0x1, -R43 ;  /* 0x000000012d2b7824 */ /* 0x000fc800078e0a2b */
[----:B------:R-:W-:-:S05]  /*10750*/  IMAD.SHL.U32 R29, R43, 0x8, RZ ;  /* 0x000000082b1d7824 */ /* 0x000fca00078e00ff */
[----:B------:R-:W-:Y:S01]  /*10760*/  SHF.R.S32.HI R28, RZ, 0x1f, R29 ;  /* 0x0000001fff1c7819 */ /* 0x000fe2000001141d */
[----:B------:R-:W1:Y:S01]  /*10770*/  S2R R0, SR_CgaCtaId ;  /* 0x0000000000007919 */ /* 0x000e620000008800 */
[----:B------:R-:W-:Y:S01]  /*10780*/  MOV R2, 0x400 ;  /* 0x0000040000027802 */ /* 0x000fe20000000f00 */
[----:B------:R-:W-:Y:S01]  /*10790*/  BSSY B0, `(.L_x_2768) ;  /* 0x000018c000007945 */ /* 0x000fe20003800000 */
[----:B------:R-:W-:Y:S02]  /*107a0*/  BAR.SYNC.DEFER_BLOCKING 0x5, 0x200 ;  /* 0x0148000000007b1d */ /* 0x000fe40000010000 */
[----:B-1----:R-:W-:-:S05]  /*107b0*/  LEA R2, R0, R2, 0x18 ;  /* 0x0000000200027211 */ /* 0x002fca00078ec0ff */
[----:B------:R1:W2:Y:S01]  /*107c0*/  LDS.128 R32, [R2+0x168d0] ;  /* 0x0168d00002207984 */ /* 0x0002a20000000c00 */
[----:B------:R-:W-:Y:S06]  /*107d0*/  BAR.ARV 0x4, 0x200 ;  /* 0x0108000000007b1d */ /* 0x000fec0000002000 */
[----:B------:R-:W-:Y:S05]  /*107e0*/  @P1 BRA `(.L_x_2769) ;  /* 0x0000000c00b41947 */ /* 0x000fea0003800000 */
[----:B------:R-:W3:Y:S04]  /*107f0*/  LDL R0, [R1+0x6c] ;  /* 0x00006c0001007983 */ /* 0x000ee80000100800 */
[----:B------:R-:W4:Y:S04]  /*10800*/  LDL.LU R40, [R1+0x4c] ;  /* 0x00004c0001287983 */ /* 0x000f280000300800 */
[----:B------:R-:W4:Y:S01]  /*10810*/  LDL.LU R38, [R1+0x50] ;  /* 0x0000500001267983 */ /* 0x000f220000300800 */
[----:B0-----:R-:W0:Y:S01]  /*10820*/  S2R R5, SR_SWINHI ;  /* 0x0000000000057919 */ /* 0x001e220000002f00 */
[----:B------:R-:W-:Y:S05]  /*10830*/  WARPSYNC.ALL ;  /* 0x0000000000007948 */ /* 0x000fea0003800000 */
[----:B------:R-:W-:Y:S01]  /*10840*/  F2FP.BF16.F32.PACK_AB R12, R12, R25 ;  /* 0x000000190c0c723e */ /* 0x000fe200000010ff */
[----:B------:R-:W-:Y:S01]  /*10850*/  ULDC.64 UR4, c[0x0][0xc00] ;  /* 0x0003000000047ab9 */ /* 0x000fe20000000a00 */
[----:B------:R-:W-:-:S02]  /*10860*/  F2FP.BF16.F32.PACK_AB R13, R13, R90 ;  /* 0x0000005a0d0d723e */ /* 0x000fc400000010ff */
[----:B------:R-:W-:Y:S02]  /*10870*/  F2FP.BF16.F32.PACK_AB R14, R14, R3 ;  /* 0x000000030e0e723e */ /* 0x000fe400000010ff */
[----:B------:R-:W-:Y:S01]  /*10880*/  F2FP.BF16.F32.PACK_AB R15, R15, R94 ;  /* 0x0000005e0f0f723e */ /* 0x000fe200000010ff */
[----:B------:R-:W-:Y:S01]  /*10890*/  IMAD.MOV.U32 R36, RZ, RZ, RZ ;  /* 0x000000ffff247224 */ /* 0x000fe200078e00ff */
[----:B--2---:R-:W2:Y:S04]  /*108a0*/  LDL R32, [R1+0x44] ;  /* 0x0000440001207983 */ /* 0x004ea80000100800 */
[----:B------:R-:W2:Y:S01]  /*108b0*/  LDL R44, [R1+0x28] ;  /* 0x00002800012c7983 */ /* 0x000ea20000100800 */
[----:B------:R-:W-:Y:S02]  /*108c0*/  MOV R20, R2 ;  /* 0x0000000200147202 */ /* 0x000fe40000000f00 */
[----:B0-----:R-:W-:Y:S01]  /*108d0*/  MOV R21, R5 ;  /* 0x0000000500157202 */ /* 0x001fe20000000f00 */
[----:B------:R-:W-:Y:S02]  /*108e0*/  BAR.SYNC.DEFER_BLOCKING 0x1, 0x180 ;  /* 0x0046000000007b1d */ /* 0x000fe40000010000 */
[----:B---3--:R-:W-:-:S03]  /*108f0*/  IMAD.WIDE R10, R0, 0x2, R20 ;  /* 0x00000002000a7825 */ /* 0x008fc600078e0214 */
[C---:B----4-:R-:W-:Y:S02]  /*10900*/  IADD3 R37, P1, R10.reuse, 0x40, RZ ;  /* 0x000000400a257810 */ /* 0x050fe40007f3e0ff */
[C---:B------:R-:W-:Y:S02]  /*10910*/  LOP3.LUT R9, R10.reuse, 0x380, RZ, 0xc0, !PT ;  /* 0x000003800a097812 */ /* 0x040fe400078ec0ff */
[C---:B------:R-:W-:Y:S02]  /*10920*/  IADD3 R39, P0, R10.reuse, 0x60, RZ ;  /* 0x000000600a277810 */ /* 0x040fe40007f1e0ff */
[----:B------:R-:W-:Y:S02]  /*10930*/  IADD3 R27, P2, R10, 0x20, RZ ;  /* 0x000000200a1b7810 */ /* 0x000fe40007f5e0ff */
[----:B------:R-:W-:Y:S02]  /*10940*/  LOP3.LUT R4, R37, 0x380, RZ, 0xc0, !PT ;  /* 0x0000038025047812 */ /* 0x000fe400078ec0ff */
[----:B------:R-:W-:-:S02]  /*10950*/  SHF.R.U64 R9, R9, 0x3, RZ ;  /* 0x0000000309097819 */ /* 0x000fc400000012ff */
[----:B-----5:R-:W-:Y:S02]  /*10960*/  LOP3.LUT R24, R39, 0x380, RZ, 0xc0, !PT ;  /* 0x0000038027187812 */ /* 0x020fe400078ec0ff */
[----:B------:R-:W-:Y:S02]  /*10970*/  LOP3.LUT R0, R27, 0x380, RZ, 0xc0, !PT ;  /* 0x000003801b007812 */ /* 0x000fe400078ec0ff */
[----:B------:R-:W-:Y:S02]  /*10980*/  SHF.R.U64 R4, R4, 0x3, RZ ;  /* 0x0000000304047819 */ /* 0x000fe400000012ff */
[----:B------:R-:W-:Y:S02]  /*10990*/  LOP3.LUT R10, R9, R10, RZ, 0x3c, !PT ;  /* 0x0000000a090a7212 */ /* 0x000fe400078e3cff */
[----:B------:R-:W-:Y:S02]  /*109a0*/  SHF.R.U64 R24, R24, 0x3, RZ ;  /* 0x0000000318187819 */ /* 0x000fe400000012ff */
[----:B------:R-:W-:Y:S01]  /*109b0*/  SHF.R.U64 R0, R0, 0x3, RZ ;  /* 0x0000000300007819 */ /* 0x000fe200000012ff */
[--C-:B------:R-:W-:Y:S01]  /*109c0*/  IMAD.X R5, RZ, RZ, R11.reuse, P0 ;  /* 0x000000ffff057224 */ /* 0x100fe200000e060b */
[----:B------:R-:W-:Y:S01]  /*109d0*/  LOP3.LUT R6, R4, R37, RZ, 0x3c, !PT ;  /* 0x0000002504067212 */ /* 0x000fe200078e3cff */
[--C-:B------:R-:W-:Y:S01]  /*109e0*/  IMAD.X R7, RZ, RZ, R11.reuse, P1 ;  /* 0x000000ffff077224 */ /* 0x100fe200008e060b */
[----:B------:R-:W-:Y:S01]  /*109f0*/  LOP3.LUT R4, R24, R39, RZ, 0x3c, !PT ;  /* 0x0000002718047212 */ /* 0x000fe200078e3cff */
[----:B------:R-:W-:Y:S01]  /*10a00*/  IMAD.X R9, RZ, RZ, R11, P2 ;  /* 0x000000ffff097224 */ /* 0x000fe200010e060b */
[----:B------:R-:W-:-:S02]  /*10a10*/  MOV R10, R10 ;  /* 0x0000000a000a7202 */ /* 0x000fc40000000f00 */
[----:B------:R-:W-:Y:S02]  /*10a20*/  LOP3.LUT R8, R0, R27, RZ, 0x3c, !PT ;  /* 0x0000001b00087212 */ /* 0x000fe400078e3cff */
[----:B------:R-:W-:Y:S01]  /*10a30*/  MOV R26, R6 ;  /* 0x00000006001a7202 */ /* 0x000fe20000000f00 */
[----:B------:R0:W-:Y:S01]  /*10a40*/  STSM.16.M88.4 [R10], R12 ;  /* 0x0000000c0a007844 */ /* 0x0001e20000000200 */
[----:B------:R-:W-:Y:S01]  /*10a50*/  MOV R3, R4 ;  /* 0x0000000400037202 */ /* 0x000fe20000000f00 */
[----:B------:R-:W3:Y:S01]  /*10a60*/  LDC R0, c[0x0][0xbe8] ;  /* 0x0002fa00ff007b82 */ /* 0x000ee20000000800 */
[----:B------:R-:W-:Y:S02]  /*10a70*/  ISETP.NE.U32.AND P0, PT, RZ, UR4, PT ;  /* 0x00000004ff007c0c */ /* 0x000fe4000bf05070 */
[----:B------:R-:W-:Y:S02]  /*10a80*/  IADD3 R24, P1, R40, UR4, RZ ;  /* 0x0000000428187c10 */ /* 0x000fe4000ff3e0ff */
[----:B------:R-:W-:-:S02]  /*10a90*/  MOV R27, R8 ;  /* 0x00000008001b7202 */ /* 0x000fc40000000f00 */
[----:B------:R-:W-:Y:S02]  /*10aa0*/  F2FP.BF16.F32.PACK_AB R4, R97, R96 ;  /* 0x000000606104723e */ /* 0x000fe400000010ff */
[----:B------:R-:W-:Y:S02]  /*10ab0*/  F2FP.BF16.F32.PACK_AB R5, R99, R98 ;  /* 0x000000626305723e */ /* 0x000fe400000010ff */
[----:B------:R-:W-:Y:S02]  /*10ac0*/  F2FP.BF16.F32.PACK_AB R6, R101, R100 ;  /* 0x000000646506723e */ /* 0x000fe400000010ff */
[----:B------:R-:W-:Y:S02]  /*10ad0*/  F2FP.BF16.F32.PACK_AB R7, R103, R102 ;  /* 0x000000666707723e */ /* 0x000fe400000010ff */
[----:B------:R-:W-:Y:S02]  /*10ae0*/  F2FP.BF16.F32.PACK_AB R8, R105, R104 ;  /* 0x000000686908723e */ /* 0x000fe400000010ff */
[----:B------:R-:W-:-:S02]  /*10af0*/  F2FP.BF16.F32.PACK_AB R9, R107, R106 ;  /* 0x0000006a6b09723e */ /* 0x000fc400000010ff */
[----:B0-----:R-:W-:Y:S02]  /*10b00*/  F2FP.BF16.F32.PACK_AB R10, R109, R108 ;  /* 0x0000006c6d0a723e */ /* 0x001fe400000010ff */
[----:B------:R-:W-:Y:S02]  /*10b10*/  F2FP.BF16.F32.PACK_AB R11, R111, R110 ;  /* 0x0000006e6f0b723e */ /* 0x000fe400000010ff */
[----:B------:R-:W-:Y:S02]  /*10b20*/  F2FP.BF16.F32.PACK_AB R12, R113, R112 ;  /* 0x00000070710c723e */ /* 0x000fe400000010ff */
[----:B------:R-:W-:Y:S02]  /*10b30*/  F2FP.BF16.F32.PACK_AB R13, R115, R114 ;  /* 0x00000072730d723e */ /* 0x000fe400000010ff */
[----:B------:R-:W-:Y:S02]  /*10b40*/  F2FP.BF16.F32.PACK_AB R14, R117, R116 ;  /* 0x00000074750e723e */ /* 0x000fe400000010ff */
[----:B------:R-:W-:-:S02]  /*10b50*/  F2FP.BF16.F32.PACK_AB R15, R119, R118 ;  /* 0x00000076770f723e */ /* 0x000fc400000010ff */
[----:B------:R-:W-:Y:S02]  /*10b60*/  ISETP.NE.AND.EX P0, PT, RZ, UR5, PT, P0 ;  /* 0x00000005ff007c0c */ /* 0x000fe4000bf05300 */
[----:B------:R-:W-:Y:S01]  /*10b70*/  IADD3.X R25, R38, UR5, RZ, P1, !PT ;  /* 0x0000000526197c10 */ /* 0x000fe20008ffe4ff */
[----:B------:R-:W-:Y:S01]  /*10b80*/  ULDC.64 UR4, c[0x0][0xc08] ;  /* 0x0003020000047ab9 */ /* 0x000fe20000000a00 */
[----:B------:R0:W-:Y:S01]  /*10b90*/  STSM.16.M88.4 [R27], R4 ;  /* 0x000000041b007844 */ /* 0x0001e20000000200 */
[----:B------:R-:W-:-:S03]  /*10ba0*/  ISETP.NE.U32.AND P1, PT, RZ, UR4, PT ;  /* 0x00000004ff007c0c */ /* 0x000fc6000bf25070 */
[----:B------:R-:W-:Y:S01]  /*10bb0*/  STSM.16.M88.4 [R26], R8 ;  /* 0x000000081a007844 */ /* 0x000fe20000000200 */
[----:B------:R-:W-:-:S03]  /*10bc0*/  ISETP.NE.AND.EX P1, PT, RZ, UR5, PT, P1 ;  /* 0x00000005ff007c0c */ /* 0x000fc6000bf25310 */
[----:B------:R4:W-:Y:S01]  /*10bd0*/  STSM.16.M88.4 [R3], R12 ;  /* 0x0000000c03007844 */ /* 0x0009e20000000200 */
[----:B------:R-:W-:Y:S09]  /*10be0*/  BAR.SYNC.DEFER_BLOCKING 0x1, 0x180 ;  /* 0x0046000000007b1d */ /* 0x000ff20000010000 */
[----:B0-----:R-:W-:Y:S01]  /*10bf0*/  @P1 IADD3 R4, P3, R40, UR4, RZ ;  /* 0x0000000428041c10 */ /* 0x001fe2000ff7e0ff */
[----:B------:R-:W-:-:S03]  /*10c00*/  ULDC UR4, c[0x0][0xa88] ;  /* 0x0002a20000047ab9 */ /* 0x000fc60000000800 */
[----:B------:R-:W-:Y:S01]  /*10c10*/  @P1 IADD3.X R5, R38, UR5, RZ, P3, !PT ;  /* 0x0000000526051c10 */ /* 0x000fe20009ffe4ff */
[----:B----4-:R-:W-:Y:S01]  /*10c20*/  IMAD.U32 R3, RZ, RZ, UR4 ;  /* 0x00000004ff037e24 */ /* 0x010fe2000f8e00ff */
[----:B------:R0:W5:Y:S05]  /*10c30*/  @P0 LDG.E R36, desc[UR40][R24.64] ;  /* 0x0000002818240981 */ /* 0x00016a000c1e1900 */
[----:B------:R0:W5:Y:S01]  /*10c40*/  @P1 LDG.E R3, desc[UR40][R4.64] ;  /* 0x0000002804031981 */ /* 0x000162000c1e1900 */
[----:B---3--:R-:W-:-:S13]  /*10c50*/  ISETP.NE.AND P2, PT, R0, 0x1, PT ;  /* 0x000000010000780c */ /* 0x008fda0003f45270 */
[----:B------:R-:W3:Y:S08]  /*10c60*/  @P2 LDC R6, c[0x0][0xbec] ;  /* 0x0002fb00ff062b82 */ /* 0x000ef00000000800 */
[----:B------:R-:W4:Y:S01]  /*10c70*/  @P2 LDC R27, c[0x0][0xbf0] ;  /* 0x0002fc00ff1b2b82 */ /* 0x000f220000000800 */
[----:B--2---:R-:W-:Y:S01]  /*10c80*/  IMAD.IADD R13, R32, 0x1, R44 ;  /* 0x00000001200d7824 */ /* 0x004fe200078e022c */
[----:B0-----:R-:W-:Y:S06]  /*10c90*/  @P1 BRA `(.L_x_2770) ;  /* 0x0000000000101947 */ /* 0x001fec0003800000 */
[----:B------:R-:W-:Y:S05]  /*10ca0*/  @!P0 BRA `(.L_x_2770) ;  /* 0x00000000000c8947 */ /* 0x000fea0003800000 */
[----:B------:R-:W2:Y:S04]  /*10cb0*/  LDG.E R4, desc[UR40][R24.64] ;  /* 0x0000002818047981 */ /* 0x000ea8000c1e1900 */
[----:B-----5:R-:W2:Y:S02]  /*10cc0*/  LDG.E R3, desc[UR40][R24.64+0x4] ;  /* 0x0000042818037981 */ /* 0x020ea4000c1e1900 */
[----:B--2---:R-:W-:-:S07]  /*10cd0*/  IMAD.IADD R3, R3, 0x1, -R4 ;  /* 0x0000000103037824 */ /* 0x004fce00078e0a04 */
.L_x_2770:
[----:B------:R-:W2:Y:S01]  /*10ce0*/  LDL.LU R10, [R1+0x5c] ;  /* 0x00005c00010a7983 */ /* 0x000ea20000300800 */
[----:B---3--:R-:W-:Y:S01]  /*10cf0*/  @P2 IMAD.HI.U32 R4, R13, R6, RZ ;  /* 0x000000060d042227 */ /* 0x008fe200078e00ff */
[----:B------:R-:W-:Y:S02]  /*10d00*/  ULDC.64 UR4, c[0x0][0xb90] ;  /* 0x0002e40000047ab9 */ /* 0x000fe40000000a00 */
[----:B------:R-:W3:Y:S04]  /*10d10*/  LDL.LU R8, [R1+0x54] ;  /* 0x0000540001087983 */ /* 0x000ee80000300800 */
[----:B------:R-:W3:Y:S01]  /*10d20*/  LDL.LU R42, [R1+0x48] ;  /* 0x00004800012a7983 */ /* 0x000ee20000300800 */
[----:B-----5:R-:W-:Y:S01]  /*10d30*/  SHF.R.S32.HI R37, RZ, 0x1f, R36 ;  /* 0x0000001fff257819 */ /* 0x020fe20000011424 */
[----:B------:R-:W-:Y:S01]  /*10d40*/  IMAD.MOV.U32 R7, RZ, RZ, R13 ;  /* 0x000000ffff077224 */ /* 0x000fe200078e000d */
[----:B----4-:R-:W-:Y:S01]  /*10d50*/  @P2 SHF.R.U32.HI R7, RZ, R27, R4 ;  /* 0x0000001bff072219 */ /* 0x010fe20000011604 */
[----:B------:R-:W4:Y:S04]  /*10d60*/  LDL R12, [R1+0x68] ;  /* 0x00006800010c7983 */ /* 0x000f280000100800 */
[----:B------:R-:W-:Y:S01]  /*10d70*/  IMAD.MOV R11, RZ, RZ, -R7 ;  /* 0x000000ffff0b7224 */ /* 0x000fe200078e0a07 */
[----:B------:R-:W-:-:S02]  /*10d80*/  SHF.R.S32.HI R40, RZ, 0x1f, R45 ;  /* 0x0000001fff287819 */ /* 0x000fc4000001142d */
[----:B------:R-:W-:Y:S02]  /*10d90*/  SHF.R.S32.HI R14, RZ, 0x1f, R45 ;  /* 0x0000001fff0e7819 */ /* 0x000fe4000001142d */
[-C--:B------:R-:W-:Y:S02]  /*10da0*/  LEA.HI R40, R40, R45.reuse, RZ, 0x3 ;  /* 0x0000002d28287211 */ /* 0x080fe400078f18ff */
[----:B------:R-:W-:Y:S02]  /*10db0*/  LEA.HI R14, R14, R45, RZ, 0x7 ;  /* 0x0000002d0e0e7211 */ /* 0x000fe400078f38ff */
[----:B------:R-:W-:Y:S02]  /*10dc0*/  SHF.R.S32.HI R40, RZ, 0x3, R40 ;  /* 0x00000003ff287819 */ /* 0x000fe40000011428 */
[----:B------:R-:W-:Y:S01]  /*10dd0*/  LOP3.LUT R14, R14, 0xffffff80, RZ, 0xc0, !PT ;  /* 0xffffff800e0e7812 */ /* 0x000fe200078ec0ff */
[----:B------:R-:W-:-:S03]  /*10de0*/  IMAD R3, R3, R0, RZ ;  /* 0x0000000003037224 */ /* 0x000fc600078e02ff */
[----:B------:R-:W-:Y:S02]  /*10df0*/  IADD3 R14, R45, -R14, RZ ;  /* 0x8000000e2d0e7210 */ /* 0x000fe40007ffe0ff */
[----:B--2---:R-:W-:Y:S02]  /*10e00*/  SEL R32, R10, RZ, !P0 ;  /* 0x000000ff0a207207 */ /* 0x004fe40004000000 */
[----:B---3--:R-:W-:Y:S02]  /*10e10*/  SEL R41, R8, RZ, !P0 ;  /* 0x000000ff08297207 */ /* 0x008fe40004000000 */
        /* <DEDUP_REMOVED lines=22> */
[----:B------:R-:W-:Y:S01]  /*10f80*/  IMAD R9, R40, 0x40, R29 ;  /* 0x0000004028097824 */ /* 0x000fe200078e021d */
[----:B------:R-:W-:Y:S01]  /*10f90*/  SHFL.IDX PT, R4, R10, RZ, 0x1c1f ;  /* 0x001c1fff0a047589 */ /* 0x000fe200000e0000 */
[----:B----4-:R-:W-:Y:S01]  /*10fa0*/  IMAD.IADD R12, R12, 0x1, R44 ;  /* 0x000000010c0c7824 */ /* 0x010fe200078e022c */
[----:B------:R-:W-:Y:S02]  /*10fb0*/  ULDC.64 UR4, c[0x0][0xaa0] ;  /* 0x0002a80000047ab9 */ /* 0x000fe40000000a00 */
[----:B------:R-:W0:Y:S01]  /*10fc0*/  SHFL.IDX PT, R5, R11, RZ, 0x1c1f ;  /* 0x001c1fff0b057589 */ /* 0x000e2200000e0000 */
[----:B------:R-:W-:-:S03]  /*10fd0*/  IMAD.WIDE R20, R9, 0x2, R20 ;  /* 0x0000000209147825 */ /* 0x000fc600078e0214 */
[----:B------:R-:W-:Y:S04]  /*10fe0*/  SHFL.IDX PT, R6, R10, 0x1, 0x1c1f ;  /* 0x003c1f000a067f89 */ /* 0x000fe800000e0000 */
[----:B------:R-:W2:Y:S01]  /*10ff0*/  SHFL.IDX PT, R7, R11, 0x1, 0x1c1f ;  /* 0x003c1f000b077f89 */ /* 0x000ea200000e0000 */
[----:B------:R-:W-:Y:S01]  /*11000*/  LOP3.LUT P0, RZ, R14, 0x3, RZ, 0xc0, !PT ;  /* 0x000000030eff7812 */ /* 0x000fe2000780c0ff */
[----:B------:R-:W-:Y:S01]  /*11010*/  VIADD R8, R12, 0x8 ;  /* 0x000000080c087836 */ /* 0x000fe20000000000 */
[C---:B------:R-:W-:Y:S02]  /*11020*/  IADD3 R13, P3, R20.reuse, 0x1800, RZ ;  /* 0x00001800140d7810 */ /* 0x040fe40007f7e0ff */
[----:B------:R-:W-:Y:S02]  /*11030*/  IADD3 R25, P4, R20, 0x3000, RZ ;  /* 0x0000300014197810 */ /* 0x000fe40007f9e0ff */
[----:B------:R-:W-:-:S02]  /*11040*/  ISETP.GE.OR P1, PT, R12, R3, P0 ;  /* 0x000000030c00720c */ /* 0x000fc40000726670 */
[----:B------:R-:W-:Y:S02]  /*11050*/  LOP3.LUT R9, R20, 0x380, RZ, 0xc0, !PT ;  /* 0x0000038014097812 */ /* 0x000fe400078ec0ff */
[----:B------:R-:W-:Y:S02]  /*11060*/  LOP3.LUT R12, R13, 0x380, RZ, 0xc0, !PT ;  /* 0x000003800d0c7812 */ /* 0x000fe400078ec0ff */
[----:B------:R-:W-:Y:S02]  /*11070*/  ISETP.GE.OR P0, PT, R8, R3, P0 ;  /* 0x000000030800720c */ /* 0x000fe40000706670 */
[----:B------:R-:W-:Y:S02]  /*11080*/  LOP3.LUT R24, R25, 0x380, RZ, 0xc0, !PT ;  /* 0x0000038019187812 */ /* 0x000fe400078ec0ff */
[----:B------:R-:W-:Y:S02]  /*11090*/  SHF.R.U64 R9, R9, 0x3, RZ ;  /* 0x0000000309097819 */ /* 0x000fe400000012ff */
[----:B------:R-:W-:-:S02]  /*110a0*/  SHF.R.U64 R12, R12, 0x3, RZ ;  /* 0x000000030c0c7819 */ /* 0x000fc400000012ff */
[----:B------:R-:W-:Y:S02]  /*110b0*/  SHF.R.U64 R24, R24, 0x3, RZ ;  /* 0x0000000318187819 */ /* 0x000fe400000012ff */
[----:B------:R-:W-:Y:S01]  /*110c0*/  LOP3.LUT R8, R9, R20, RZ, 0x3c, !PT ;  /* 0x0000001409087212 */ /* 0x000fe200078e3cff */
[--C-:B------:R-:W-:Y:S01]  /*110d0*/  IMAD.MOV.U32 R9, RZ, RZ, R21.reuse ;  /* 0x000000ffff097224 */ /* 0x100fe200078e0015 */
[----:B------:R-:W-:Y:S01]  /*110e0*/  LOP3.LUT R12, R12, R13, RZ, 0x3c, !PT ;  /* 0x0000000d0c0c7212 */ /* 0x000fe200078e3cff */
[--C-:B------:R-:W-:Y:S01]  /*110f0*/  IMAD.X R13, RZ, RZ, R21.reuse, P3 ;  /* 0x000000ffff0d7224 */ /* 0x100fe200018e0615 */
[----:B------:R-:W-:Y:S01]  /*11100*/  LOP3.LUT R24, R24, R25, RZ, 0x3c, !PT ;  /* 0x0000001918187212 */ /* 0x000fe200078e3cff */
[----:B------:R-:W-:Y:S01]  /*11110*/  IMAD.X R25, RZ, RZ, R21, P4 ;  /* 0x000000ffff197224 */ /* 0x000fe200020e0615 */
[----:B0-----:R0:W-:Y:S04]  /*11120*/  @!P1 ST.E desc[UR40][R4.64], R31 ;  /* 0x0000001f04009985 */ /* 0x0011e8000c101928 */
[----:B--2---:R2:W-:Y:S04]  /*11130*/  @!P0 ST.E desc[UR40][R6.64], R30 ;  /* 0x0000001e06008985 */ /* 0x0045e8000c101928 */
[----:B------:R-:W3:Y:S04]  /*11140*/  LD.E.128 R8, desc[UR40][R8.64] ;  /* 0x0000002808087980 */ /* 0x000ee8000c101d00 */
[----:B------:R-:W4:Y:S04]  /*11150*/  LD.E.128 R12, desc[UR40][R12.64] ;  /* 0x000000280c0c7980 */ /* 0x000f28000c101d00 */
[----:B------:R-:W4:Y:S01]  /*11160*/  LD.E.128 R24, desc[UR40][R24.64] ;  /* 0x0000002818187980 */ /* 0x000f22000c101d00 */
[----:B------:R-:W-:-:S04]  /*11170*/  IADD3 R39, P0, R20, 0x4800, RZ ;  /* 0x0000480014277810 */ /* 0x000fc80007f1e0ff */
[----:B------:R-:W-:-:S04]  /*11180*/  LOP3.LUT R20, R39, 0x380, RZ, 0xc0, !PT ;  /* 0x0000038027147812 */ /* 0x000fc800078ec0ff */
[----:B0-----:R-:W-:-:S04]  /*11190*/  SHF.R.U64 R4, R20, 0x3, RZ ;  /* 0x0000000314047819 */ /* 0x001fc800000012ff */
[----:B------:R-:W-:Y:S02]  /*111a0*/  LOP3.LUT R4, R4, R39, RZ, 0x3c, !PT ;  /* 0x0000002704047212 */ /* 0x000fe400078e3cff */
[----:B------:R-:W0:Y:S01]  /*111b0*/  @P2 LDC R39, c[0x0][0xbec] ;  /* 0x0002fb00ff272b82 */ /* 0x000e220000000800 */
[----:B------:R-:W-:Y:S02]  /*111c0*/  IMAD.X R5, RZ, RZ, R21, P0 ;  /* 0x000000ffff057224 */ /* 0x000fe400000e0615 */
[----:B------:R-:W-:Y:S02]  /*111d0*/  IMAD R21, R37, UR4, RZ ;  /* 0x0000000425157c24 */ /* 0x000fe4000f8e02ff */
[----:B--2---:R-:W-:Y:S02]  /*111e0*/  IMAD R30, R43, 0x30, R40 ;  /* 0x000000302b1e7824 */ /* 0x004fe400078e0228 */
[----:B------:R-:W5:Y:S01]  /*111f0*/  LD.E.128 R4, desc[UR40][R4.64] ;  /* 0x0000002804047980 */ /* 0x000f62000c101d00 */
[----:B------:R-:W2:Y:S01]  /*11200*/  @P2 LDC R37, c[0x0][0xbf0] ;  /* 0x0002fc00ff252b82 */ /* 0x000ea20000000800 */
[----:B------:R-:W-:-:S02]  /*11210*/  IMAD R31, R36, UR5, R21 ;  /* 0x00000005241f7c24 */ /* 0x000fc4000f8e0215 */
[----:B------:R-:W-:Y:S01]  /*11220*/  IMAD.WIDE.U32 R20, R36, UR4, RZ ;  /* 0x0000000424147c25 */ /* 0x000fe2000f8e00ff */
[----:B------:R-:W-:Y:S01]  /*11230*/  ULDC.64 UR4, c[0x0][0xae8] ;  /* 0x0002ba0000047ab9 */ /* 0x000fe20000000a00 */
[----:B------:R-:W-:Y:S01]  /*11240*/  @!PT LDS RZ, [RZ] ;  /* 0x00000000fffff984 */ /* 0x000fe20000000800 */
[----:B------:R-:W-:Y:S01]  /*11250*/  @!PT LDS RZ, [RZ] ;  /* 0x00000000fffff984 */ /* 0x000fe20000000800 */
[----:B------:R-:W-:Y:S01]  /*11260*/  @!PT LDS RZ, [RZ] ;  /* 0x00000000fffff984 */ /* 0x000fe20000000800 */
[----:B------:R-:W-:Y:S01]  /*11270*/  @!PT LDS RZ, [RZ] ;  /* 0x00000000fffff984 */ /* 0x000fe20000000800 */
[----:B------:R1:W-:Y:S06]  /*11280*/  MEMBAR.ALL.CTA ;  /* 0x0000000000007992 */ /* 0x0003ec0000008000 */
[----:B-1----:R-:W1:Y:S01]  /*11290*/  FENCE.VIEW.ASYNC.S ;  /* 0x00000000000073c6 */ /* 0x002e620000000000 */
[----:B------:R-:W-:Y:S02]  /*112a0*/  IMAD.IADD R21, R21, 0x1, R31 ;  /* 0x0000000115157824 */ /* 0x000fe400078e021f */
[----:B------:R-:W-:-:S02]  /*112b0*/  IMAD R31, R38, UR4, RZ ;  /* 0x00000004261f7c24 */ /* 0x000fc4000f8e02ff */
[----:B------:R-:W-:Y:S02]  /*112c0*/  IMAD.IADD R36, R44, 0x1, R30 ;  /* 0x000000012c247824 */ /* 0x000fe400078e021e */
[C---:B------:R-:W-:Y:S02]  /*112d0*/  IMAD R31, R42.reuse, UR5, R31 ;  /* 0x000000052a1f7c24 */ /* 0x040fe4000f8e021f */
[----:B------:R-:W-:Y:S01]  /*112e0*/  IMAD.WIDE.U32 R20, R42, UR4, R20 ;  /* 0x000000042a147c25 */ /* 0x000fe2000f8e0014 */
[----:B------:R-:W-:-:S03]  /*112f0*/  ULDC.64 UR4, c[0x0][0xaf0] ;  /* 0x0002bc0000047ab9 */ /* 0x000fc60000000a00 */
[----:B0-----:R-:W-:-:S04]  /*11300*/  @P2 IMAD.HI.U32 R30, R36, R39, RZ ;  /* 0x00000027241e2227 */ /* 0x001fc800078e00ff */
        /* <DEDUP_REMOVED lines=24> */
[----:B------:R-:W-:Y:S01]  /*11490*/  LEA.HI.X R38, R20, UR5, R21, 0x1, P0 ;  /* 0x0000000514267c11 */ /* 0x000fe200080f0c15 */
[----:B-1----:R-:W0:Y:S01]  /*114a0*/  SHFL.IDX PT, R30, R32, RZ, 0x181f ;  /* 0x00181fff201e7589 */ /* 0x002e2200000e0000 */
[----:B------:R-:W-:-:S03]  /*114b0*/  IMAD.IADD R40, R40, 0x1, R44 ;  /* 0x0000000128287824 */ /* 0x000fc600078e022c */
[----:B------:R-:W1:Y:S01]  /*114c0*/  SHFL.IDX PT, R36, R32, 0x1, 0x181f ;  /* 0x00381f0020247f89 */ /* 0x000e6200000e0000 */
[----:B------:R-:W-:-:S03]  /*114d0*/  ISETP.GE.AND P0, PT, R29, UR4, PT ;  /* 0x000000041d007c0c */ /* 0x000fc6000bf06270 */
[----:B------:R-:W2:Y:S04]  /*114e0*/  SHFL.IDX PT, R21, R38, RZ, 0x181f ;  /* 0x00181fff26157589 */ /* 0x000ea800000e0000 */
[----:B------:R-:W2:Y:S01]  /*114f0*/  SHFL.IDX PT, R42, R32, 0x2, 0x181f ;  /* 0x00581f00202a7f89 */ /* 0x000ea200000e0000 */
[----:B------:R-:W-:-:S03]  /*11500*/  VIADD R0, R40, 0x30 ;  /* 0x0000003028007836 */ /* 0x000fc60000000000 */
[----:B------:R-:W2:Y:S01]  /*11510*/  SHFL.IDX PT, R31, R38, 0x1, 0x181f ;  /* 0x00381f00261f7f89 */ /* 0x000ea200000e0000 */
[CC--:B------:R-:W-:Y:S01]  /*11520*/  ISETP.GE.OR P3, PT, R40.reuse, R3.reuse, P0 ;  /* 0x000000032800720c */ /* 0x0c0fe20000766670 */
[----:B------:R-:W-:Y:S02]  /*11530*/  VIADD R20, R40, 0x60 ;  /* 0x0000006028147836 */ /* 0x000fe40000000000 */
[----:B------:R-:W2:Y:S01]  /*11540*/  SHFL.IDX PT, R37, R38, 0x2, 0x181f ;  /* 0x00581f0026257f89 */ /* 0x000ea200000e0000 */
[-C--:B------:R-:W-:Y:S02]  /*11550*/  ISETP.GE.OR P2, PT, R0, R3.reuse, P0 ;  /* 0x000000030000720c */ /* 0x080fe40000746670 */
[----:B------:R-:W-:Y:S01]  /*11560*/  ISETP.GE.OR P1, PT, R20, R3, P0 ;  /* 0x000000031400720c */ /* 0x000fe20000726670 */
[----:B------:R-:W-:-:S06]  /*11570*/  VIADD R0, R2, 0x16820 ;  /* 0x0001682002007836 */ /* 0x000fcc0000000000 */
[----:B0-----:R-:W-:-:S04]  /*11580*/  @!P3 LEA R20, P5, R29, R30, 0x1 ;  /* 0x0000001e1d14b211 */ /* 0x001fc800078a08ff */
[C---:B-1----:R-:W-:Y:S02]  /*11590*/  @!P2 LEA R30, P4, R29.reuse, R36, 0x1 ;  /* 0x000000241d1ea211 */ /* 0x042fe400078808ff */
[C---:B--2---:R-:W-:Y:S02]  /*115a0*/  @!P3 LEA.HI.X R21, R29.reuse, R21, R28, 0x1, P5 ;  /* 0x000000151d15b211 */ /* 0x044fe400028f0c1c */
[C---:B------:R-:W-:Y:S02]  /*115b0*/  @!P1 LEA R36, P5, R29.reuse, R42, 0x1 ;  /* 0x0000002a1d249211 */ /* 0x040fe400078a08ff */
[----:B------:R-:W-:Y:S02]  /*115c0*/  PRMT R0, RZ, 0x654, R0 ;  /* 0x00000654ff007816 */ /* 0x000fe40000000000 */
[C-C-:B------:R-:W-:Y:S02]  /*115d0*/  @!P2 LEA.HI.X R31, R29.reuse, R31, R28.reuse, 0x1, P4 ;  /* 0x0000001f1d1fa211 */ /* 0x140fe400020f0c1c */
[----:B------:R-:W-:Y:S01]  /*115e0*/  @!P1 LEA.HI.X R37, R29, R37, R28, 0x1, P5 ;  /* 0x000000251d259211 */ /* 0x000fe200028f0c1c */
[----:B------:R0:W-:Y:S02]  /*115f0*/  SYNCS.ARRIVE.TRANS64.RED.A1T0 RZ, [R0+URZ], RZ ;  /* 0x000000ff00ff79a7 */ /* 0x0001e4000810043f */
[----:B0-----:R-:W-:-:S05]  /*11600*/  VIADD R0, R40, 0x90 ;  /* 0x0000009028007836 */ /* 0x001fca0000000000 */
[----:B------:R-:W-:Y:S01]  /*11610*/  ISETP.GE.OR P0, PT, R0, R3, P0 ;  /* 0x000000030000720c */ /* 0x000fe20000706670 */
[----:B------:R-:W2:Y:S04]  /*11620*/  SHFL.IDX PT, R32, R32, 0x3, 0x181f ;  /* 0x00781f0020207f89 */ /* 0x000ea800000e0000 */
[----:B------:R-:W0:Y:S04]  /*11630*/  SHFL.IDX PT, R38, R38, 0x3, 0x181f ;  /* 0x00781f0026267f89 */ /* 0x000e2800000e0000 */
[----:B---3--:R3:W-:Y:S04]  /*11640*/  @!P3 ST.E.128 desc[UR40][R20.64], R8 ;  /* 0x000000081400b985 */ /* 0x0087e8000c101d28 */
[----:B----4-:R3:W-:Y:S04]  /*11650*/  @!P2 ST.E.128 desc[UR40][R30.64], R12 ;  /* 0x0000000c1e00a985 */ /* 0x0107e8000c101d28 */
[----:B------:R3:W-:Y:S01]  /*11660*/  @!P1 ST.E.128 desc[UR40][R36.64], R24 ;  /* 0x0000001824009985 */ /* 0x0007e2000c101d28 */
[----:B0-2---:R-:W-:Y:S05]  /*11670*/  @P0 BRA `(.L_x_2771) ;  /* 0x0000000800740947 */ /* 0x005fea0003800000 */
[----:B---3--:R-:W-:-:S04]  /*11680*/  LEA R8, P0, R29, R32, 0x1 ;  /* 0x000000201d087211 */ /* 0x008fc800078008ff */
[----:B------:R-:W-:-:S05]  /*11690*/  LEA.HI.X R9, R29, R38, R28, 0x1, P0 ;  /* 0x000000261d097211 */ /* 0x000fca00000f0c1c */
[----:B-----5:R2:W-:Y:S01]  /*116a0*/  ST.E.128 desc[UR40][R8.64], R4 ;  /* 0x0000000408007985 */ /* 0x0205e2000c101d28 */
[----:B------:R-:W-:Y:S05]  /*116b0*/  BRA `(.L_x_2771) ;  /* 0x0000000800647947 */ /* 0x000fea0003800000 */
.L_x_2769:
[----:B------:R-:W3:Y:S01]  /*116c0*/  LDL.LU R6, [R1+0x4c] ;  /* 0x00004c0001067983 */ /* 0x000ee20000300800 */
[----:B------:R-:W-:Y:S01]  /*116d0*/  ULDC.64 UR4, c[0x0][0xc00] ;  /* 0x0003000000047ab9 */ /* 0x000fe20000000a00 */
[----:B------:R-:W-:Y:S01]  /*116e0*/  MOV R0, RZ ;  /* 0x000000ff00007202 */ /* 0x000fe20000000f00 */
[----:B------:R-:W4:Y:S01]  /*116f0*/  LDC R25, c[0x0][0xbe8] ;  /* 0x0002fa00ff197b82 */ /* 0x000f220000000800 */
[----:B------:R-:W0:Y:S01]  /*11700*/  LDL.LU R3, [R1+0x50] ;  /* 0x0000500001037983 */ /* 0x000e220000300800 */
[----:B------:R-:W-:-:S04]  /*11710*/  ISETP.NE.U32.AND P0, PT, RZ, UR4, PT ;  /* 0x00000004ff007c0c */ /* 0x000fc8000bf05070 */
[----:B------:R-:W-:Y:S02]  /*11720*/  ISETP.NE.AND.EX P0, PT, RZ, UR5, PT, P0 ;  /* 0x00000005ff007c0c */ /* 0x000fe4000bf05300 */
[----:B---3--:R-:W-:-:S04]  /*11730*/  IADD3 R4, P1, R6, UR4, RZ ;  /* 0x0000000406047c10 */ /* 0x008fc8000ff3e0ff */
[----:B0-----:R-:W-:Y:S01]  /*11740*/  IADD3.X R5, R3, UR5, RZ, P1, !PT ;  /* 0x0000000503057c10 */ /* 0x001fe20008ffe4ff */
[----:B------:R-:W-:Y:S02]  /*11750*/  ULDC.64 UR4, c[0x0][0xc08] ;  /* 0x0003020000047ab9 */ /* 0x000fe40000000a00 */
[----:B------:R-:W-:-:S04]  /*11760*/  ISETP.NE.U32.AND P1, PT, RZ, UR4, PT ;  /* 0x00000004ff007c0c */ /* 0x000fc8000bf25070 */
[----:B------:R0:W5:Y:S01]  /*11770*/  @P0 LDG.E R0, desc[UR40][R4.64] ;  /* 0x0000002804000981 */ /* 0x000162000c1e1900 */
[----:B------:R-:W-:Y:S01]  /*11780*/  ISETP.NE.AND.EX P1, PT, RZ, UR5, PT, P1 ;  /* 0x00000005ff007c0c */ /* 0x000fe2000bf25310 */
[----:B------:R-:W3:-:S12]  /*11790*/  S2R R10, SR_TID.X ;  /* 0x00000000000a7919 */ /* 0x000ed80000002100 */
[----:B------:R-:W-:Y:S01]  /*117a0*/  @P1 IADD3 R6, P2, R6, UR4, RZ ;  /* 0x0000000406061c10 */ /* 0x000fe2000ff5e0ff */
[----:B------:R-:W-:Y:S02]  /*117b0*/  ULDC UR4, c[0x0][0xa88] ;  /* 0x0002a20000047ab9 */ /* 0x000fe40000000800 */
[----:B------:R-:W-:Y:S01]  /*117c0*/  IMAD.U32 R8, RZ, RZ, UR4 ;  /* 0x00000004ff087e24 */ /* 0x000fe2000f8e00ff */
[----:B------:R-:W-:-:S05]  /*117d0*/  @P1 IADD3.X R7, R3, UR5, RZ, P2, !PT ;  /* 0x0000000503071c10 */ /* 0x000fca00097fe4ff */
[----:B------:R0:W5:Y:S01]  /*117e0*/  @P1 LDG.E R8, desc[UR40][R6.64] ;  /* 0x0000002806081981 */ /* 0x000162000c1e1900 */
[----:B----4-:R-:W-:Y:S01]  /*117f0*/  ISETP.NE.AND P2, PT, R25, 0x1, PT ;  /* 0x000000011900780c */ /* 0x010fe20003f45270 */
[----:B---3--:R-:W-:-:S12]  /*11800*/  VIADD R31, R10, 0xffffff80 ;  /* 0xffffff800a1f7836 */ /* 0x008fd80000000000 */
[----:B------:R-:W3:Y:S01]  /*11810*/  @P2 LDC R20, c[0x0][0xbec] ;  /* 0x0002fb00ff142b82 */ /* 0x000ee20000000800 */
[----:B------:R-:W-:-:S07]  /*11820*/  ISETP.GE.AND P3, PT, R31, 0xc0, PT ;  /* 0x000000c01f00780c */ /* 0x000fce0003f66270 */
[----:B------:R-:W4:Y:S01]  /*11830*/  @P2 LDC R27, c[0x0][0xbf0] ;  /* 0x0002fc00ff1b2b82 */ /* 0x000f220000000800 */
[----:B0-----:R-:W-:Y:S05]  /*11840*/  @P1 BRA `(.L_x_2772) ;  /* 0x0000000000101947 */ /* 0x001fea0003800000 */
[----:B------:R-:W-:Y:S05]  /*11850*/  @!P0 BRA `(.L_x_2772) ;  /* 0x00000000000c8947 */ /* 0x000fea0003800000 */
[----:B------:R-:W2:Y:S04]  /*11860*/  LDG.E R3, desc[UR40][R4.64] ;  /* 0x0000002804037981 */ /* 0x000ea8000c1e1900 */
[----:B-----5:R-:W2:Y:S02]  /*11870*/  LDG.E R8, desc[UR40][R4.64+0x4] ;  /* 0x0000042804087981 */ /* 0x020ea4000c1e1900 */
[----:B--2---:R-:W-:-:S07]  /*11880*/  IMAD.IADD R8, R8, 0x1, -R3 ;  /* 0x0000000108087824 */ /* 0x004fce00078e0a03 */
.L_x_2772:
        /* <DEDUP_REMOVED lines=11> */
[----:B-----5:R-:W-:Y:S01]  /*11940*/  IADD3 R10, R30, -0x80, R10 ;  /* 0xffffff801e0a7810 */ /* 0x020fe20007ffe00a */
[----:B0-----:R-:W-:-:S05]  /*11950*/  IMAD R3, R8, R9, RZ ;  /* 0x0000000908037224 */ /* 0x001fca00078e02ff */
        /* <DEDUP_REMOVED lines=35> */
.L_x_2774:
[----:B------:R-:W-:Y:S05]  /*11b90*/  BSYNC B1 ;  /* 0x0000000000017941 */ /* 0x000fea0003800000 */
.L_x_2773:
[----:B------:R-:W-:Y:S01]  /*11ba0*/  SHF.R.S32.HI R26, RZ, 0x1f, R31 ;  /* 0x0000001fff1a7819 */ /* 0x000fe2000001141f */
[----:B------:R-:W-:Y:S01]  /*11bb0*/  ULDC.64 UR4, c[0x0][0xaa0] ;  /* 0x0002a80000047ab9 */ /* 0x000fe20000000a00 */
[----:B------:R-:W-:Y:S01]  /*11bc0*/  ULDC.64 UR6, c[0x0][0xa80] ;  /* 0x0002a00000067ab9 */ /* 0x000fe20000000a00 */
[----:B0-----:R-:W-:Y:S01]  /*11bd0*/  IMAD R3, R11, UR4, RZ ;  /* 0x000000040b037c24 */ /* 0x001fe2000f8e02ff */
[----:B------:R-:W-:Y:S01]  /*11be0*/  LEA.HI R26, R26, R31, RZ, 0x3 ;  /* 0x0000001f1a1a7211 */ /* 0x000fe200078f18ff */
[----:B------:R-:W-:-:S03]  /*11bf0*/  IMAD.WIDE.U32 R4, R0, UR4, RZ ;  /* 0x0000000400047c25 */ /* 0x000fc6000f8e00ff */
[----:B------:R-:W-:Y:S01]  /*11c00*/  SHF.R.S32.HI R26, RZ, 0x3, R26 ;  /* 0x00000003ff1a7819 */ /* 0x000fe2000001141a */
[----:B------:R-:W-:Y:S01]  /*11c10*/  IMAD R3, R0, UR5, R3 ;  /* 0x0000000500037c24 */ /* 0x000fe2000f8e0203 */
[----:B------:R-:W-:Y:S02]  /*11c20*/  ULDC.64 UR4, c[0x0][0xae8] ;  /* 0x0002ba0000047ab9 */ /* 0x000fe40000000a00 */
[----:B------:R-:W-:Y:S02]  /*11c30*/  IMAD R6, R12, UR4, RZ ;  /* 0x000000040c067c24 */ /* 0x000fe4000f8e02ff */
[----:B------:R-:W-:Y:S02]  /*11c40*/  IMAD R0, R43, 0x30, R26 ;  /* 0x000000302b007824 */ /* 0x000fe400078e021a */
[----:B------:R-:W-:Y:S02]  /*11c50*/  IMAD.IADD R5, R5, 0x1, R3 ;  /* 0x0000000105057824 */ /* 0x000fe400078e0203 */
[----:B-----5:R-:W-:-:S02]  /*11c60*/  IMAD.IADD R9, R30, 0x1, R0 ;  /* 0x000000011e097824 */ /* 0x020fc400078e0200 */
[----:B------:R-:W-:Y:S02]  /*11c70*/  IMAD R7, R24, UR5, R6 ;  /* 0x0000000518077c24 */ /* 0x000fe4000f8e0206 */
[----:B------:R-:W-:-:S04]  /*11c80*/  @P2 IMAD.HI.U32 R0, R9, R20, RZ ;  /* 0x0000001409002227 */ /* 0x000fc800078e00ff */
[----:B------:R-:W-:Y:S01]  /*11c90*/  IMAD.WIDE.U32 R4, R24, UR4, R4 ;  /* 0x0000000418047c25 */ /* 0x000fe2000f8e0004 */
[----:B------:R-:W-:-:S03]  /*11ca0*/  ULDC.64 UR4, c[0x0][0xaf0] ;  /* 0x0002bc0000047ab9 */ /* 0x000fc60000000a00 */
[----:B------:R-:W-:Y:S01]  /*11cb0*/  IMAD.MOV.U32 R3, RZ, RZ, R9 ;  /* 0x000000ffff037224 */ /* 0x000fe200078e0009 */
[----:B------:R-:W-:Y:S01]  /*11cc0*/  @P2 SHF.R.U32.HI R3, RZ, R27, R0 ;  /* 0x0000001bff032219 */ /* 0x000fe20000011600 */
[----:B------:R-:W-:Y:S02]  /*11cd0*/  IMAD R6, R14, UR4, RZ ;  /* 0x000000040e067c24 */ /* 0x000fe4000f8e02ff */
[----:B------:R-:W-:Y:S01]  /*11ce0*/  IMAD.IADD R5, R5, 0x1, R7 ;  /* 0x0000000105057824 */ /* 0x000fe200078e0207 */
[----:B------:R-:W-:Y:S01]  /*11cf0*/  SHF.R.S32.HI R0, RZ, 0x1f, R3 ;  /* 0x0000001fff007819 */ /* 0x000fe20000011403 */
        /* <DEDUP_REMOVED lines=13> */
[----:B------:R-:W-:Y:S01]  /*11dd0*/  IMAD.WIDE.U32 R20, R7, UR4, R4 ;  /* 0x0000000407147c25 */ /* 0x000fe2000f8e0004 */
        /* <DEDUP_REMOVED lines=11> */
[----:B------:R-:W2:Y:S03]  /*11e90*/  SHFL.IDX PT, R0, R20, RZ, 0x181f ;  /* 0x00181fff14007589 */ /* 0x000ea600000e0000 */
[C---:B------:R-:W-:Y:S01]  /*11ea0*/  VIADD R10, R24.reuse, 0x60 ;  /* 0x00000060180a7836 */ /* 0x040fe20000000000 */
[----:B------:R-:W3:Y:S01]  /*11eb0*/  SHFL.IDX PT, R5, R7, 0x1, 0x181f ;  /* 0x00381f0007057f89 */ /* 0x000ee200000e0000 */
[CC--:B------:R-:W-:Y:S02]  /*11ec0*/  ISETP.GE.OR P2, PT, R24.reuse, R21.reuse, P0 ;  /* 0x000000151800720c */ /* 0x0c0fe40000746670 */
[----:B------:R-:W-:Y:S01]  /*11ed0*/  IADD3 R8, R24, 0x30, RZ ;  /* 0x0000003018087810 */ /* 0x000fe20007ffe0ff */
[----:B------:R-:W4:Y:S01]  /*11ee0*/  SHFL.IDX PT, R14, R7, 0x2, 0x181f ;  /* 0x00581f00070e7f89 */ /* 0x000f2200000e0000 */
[----:B------:R-:W-:-:S02]  /*11ef0*/  ISETP.GE.OR P4, PT, R10, R21, P0 ;  /* 0x000000150a00720c */ /* 0x000fc40000786670 */
[----:B------:R-:W-:Y:S01]  /*11f00*/  ISETP.GE.OR P3, PT, R8, R21, P0 ;  /* 0x000000150800720c */ /* 0x000fe20000766670 */
[----:B------:R-:W5:Y:S04]  /*11f10*/  SHFL.IDX PT, R4, R20, 0x1, 0x181f ;  /* 0x00381f0014047f89 */ /* 0x000f6800000e0000 */
[----:B------:R-:W1:Y:S02]  /*11f20*/  SHFL.IDX PT, R6, R20, 0x2, 0x181f ;  /* 0x00581f0014067f89 */ /* 0x000e6400000e0000 */
[----:B0-----:R-:W-:-:S04]  /*11f30*/  @!P2 LEA R10, P5, R29, R3, 0x1 ;  /* 0x000000031d0aa211 */ /* 0x001fc800078a08ff */
[C---:B--2---:R-:W-:Y:S02]  /*11f40*/  @!P2 LEA.HI.X R3, R29.reuse, R0, R28, 0x1, P5 ;  /* 0x000000001d03a211 */ /* 0x044fe400028f0c1c */
[----:B------:R0:W2:Y:S01]  /*11f50*/  SHFL.IDX PT, R0, R20, 0x3, 0x181f ;  /* 0x00781f0014007f89 */ /* 0x0000a200000e0000 */
[C---:B---3--:R-:W-:Y:S02]  /*11f60*/  @!P3 LEA R8, P1, R29.reuse, R5, 0x1 ;  /* 0x000000051d08b211 */ /* 0x048fe400078208ff */
[----:B------:R-:W-:Y:S01]  /*11f70*/  @!P2 IMAD.MOV.U32 R11, RZ, RZ, R3 ;  /* 0x000000ffff0ba224 */ /* 0x000fe200078e0003 */
[----:B----4-:R-:W-:-:S04]  /*11f80*/  @!P4 LEA R25, P5, R29, R14, 0x1 ;  /* 0x0000000e1d19c211 */ /* 0x010fc800078a08ff */
[----:B------:R0:W-:Y:S01]  /*11f90*/  @!P2 ST.E.128 desc[UR40][R10.64], RZ ;  /* 0x000000ff0a00a985 */ /* 0x0001e2000c101d28 */
[C-C-:B-----5:R-:W-:Y:S01]  /*11fa0*/  @!P3 LEA.HI.X R9, R29.reuse, R4, R28.reuse, 0x1, P1 ;  /* 0x000000041d09b211 */ /* 0x160fe200008f0c1c */
[----:B------:R-:W-:Y:S02]  /*11fb0*/  @!P4 IMAD.MOV.U32 R4, RZ, RZ, R25 ;  /* 0x000000ffff04c224 */ /* 0x000fe400078e0019 */
[----:B------:R0:W3:Y:S01]  /*11fc0*/  SHFL.IDX PT, R14, R7, 0x3, 0x181f ;  /* 0x00781f00070e7f89 */ /* 0x0000e200000e0000 */
[----:B-1----:R-:W-:-:S03]  /*11fd0*/  @!P4 LEA.HI.X R5, R29, R6, R28, 0x1, P5 ;  /* 0x000000061d05c211 */ /* 0x002fc600028f0c1c */
[----:B------:R0:W-:Y:S04]  /*11fe0*/  @!P3 ST.E.128 desc[UR40][R8.64], RZ ;  /* 0x000000ff0800b985 */ /* 0x0001e8000c101d28 */
[----:B------:R0:W-:Y:S02]  /*11ff0*/  @!P4 ST.E.128 desc[UR40][R4.64], RZ ;  /* 0x000000ff0400c985 */ /* 0x0001e4000c101d28 */
.L_x_2954:
[----:B------:R-:W-:-:S05]  /*12000*/  VIADD R24, R24, 0x90 ;  /* 0x0000009018187836 */ /* 0x000fca0000000000 */
[----:B------:R-:W-:-:S13]  /*12010*/  ISETP.GE.OR P0, PT, R24, R21, P0 ;  /* 0x000000151800720c */ /* 0x000fda0000706670 */
[----:B---3--:R-:W-:-:S04]  /*12020*/  @!P0 LEA R14, P1, R29, R14, 0x1 ;  /* 0x0000000e1d0e8211 */ /* 0x008fc800078208ff */
[----:B--2---:R-:W-:-:S05]  /*12030*/  @!P0 LEA.HI.X R15, R29, R0, R28, 0x1, P1 ;  /* 0x000000001d0f8211 */ /* 0x004fca00008f0c1c */
[----:B------:R1:W-:Y:S04]  /*12040*/  @!P0 ST.E.128 desc[UR40][R14.64], RZ ;  /* 0x000000ff0e008985 */ /* 0x0003e8000c101d28 */
.L_x_2771:
[----:B------:R-:W-:Y:S05]  /*12050*/  BSYNC B0 ;  /* 0x0000000000007941 */ /* 0x000fea0003800000 */
.L_x_2768:
[----:B------:R-:W-:Y:S02]  /*12060*/  ULDC UR4, c[0x0][0xc3c] ;  /* 0x00030f0000047ab9 */ /* 0x000fe40000000800 */
[----:B------:R-:W-:-:S13]  /*12070*/  ISETP.GE.AND P0, PT, R35, UR4, PT ;  /* 0x0000000423007c0c */ /* 0x000fda000bf06270 */
[----:B------:R-:W-:Y:S05]  /*12080*/  @!P0 BRA `(.L_x_2776) ;  /* 0xfffffeec00dc8947 */ /* 0x000fea000383ffff */
[----:B------:R-:W-:Y:S05]  /*12090*/  BRA `(.L_x_2631) ;  /* 0x0000006c00287947 */ /* 0x000fea0003800000 */
.L_x_2629:
[----:B------:R-:W-:-:S08]  /*120a0*/  NOP ;  /* 0x0000000000007918 */ /* 0x000fd00000000000 */
[----:B--2---:R-:W0:-:S00]  /*120b0*/  USETMAXREG.DEALLOC.CTAPOOL 0x20 ;  /* 0x00000020000079c8 */ /* 0x004e0000080e0500 */
        /* <DEDUP_REMOVED lines=11> */
[----:B------:R-:W0:Y:S01]  /*12170*/  LDS.128 R16, [UR4+0x168d0] ;  /* 0x0168d004ff107984 */ /* 0x000e220008000c00 */
[----:B------:R-:W-:Y:S06]  /*12180*/  BAR.ARV 0x4, 0x200 ;  /* 0x0108000000007b1d */ /* 0x000fec0000002000 */
[----:B------:R-:W-:Y:S05]  /*12190*/  BRA `(.L_x_2778) ;  /* 0x0000000800887947 */ /* 0x000fea0003800000 */
.L_x_2777:
        /* <DEDUP_REMOVED lines=42> */
.L_x_2783:
        /* <DEDUP_REMOVED lines=12> */
.L_x_2782:
[----:B------:R-:W-:Y:S05]  /*12500*/  BSYNC B0 ;  /* 0x0000000000007941 */ /* 0x000fea0003800000 */
.L_x_2781:
        /* <DEDUP_REMOVED lines=20> */
[----:B------:R-:W-:Y:S02]  /*12650*/  IMAD.MOV.U32 R6, RZ, RZ, R9 ;  /* 0x000000ffff067224 */ /* 0x000fe400078e0009 */
[----:B------:R-:W-:-:S07]  /*12660*/  IMAD.MOV.U32 R9, RZ, RZ, R3 ;  /* 0x000000ffff097224 */ /* 0x000fce00078e0003 */
.L_x_2779:
        /* <DEDUP_REMOVED lines=21> */
.L_x_2784:
[----:B-1----:R-:W-:Y:S01]  /*127c0*/  IMAD R16, R16, UR5, R9 ;  /* 0x0000000510107c24 */ /* 0x002fe2000f8e0209 */
[----:B0-----:R-:W-:Y:S01]  /*127d0*/  IABS R6, R4 ;  /* 0x0000000400067213 */ /* 0x001fe20000000000 */
[----:B------:R-:W-:Y:S02]  /*127e0*/  IMAD R11, R15, R8, RZ ;  /* 0x000000080f0b7224 */ /* 0x000fe400078e02ff */
[----:B------:R-:W-:Y:S01]  /*127f0*/  IMAD.MOV.U32 R2, RZ, RZ, RZ ;  /* 0x000000ffff027224 */ /* 0x000fe200078e00ff */
[----:B------:R-:W-:Y:S01]  /*12800*/  IADD3 R9, -R16, UR6, RZ ;  /* 0x0000000610097c10 */ /* 0x000fe2000fffe1ff */
[----:B------:R-:W-:Y:S02]  /*12810*/  IMAD.MOV R6, RZ, RZ, -R6 ;  /* 0x000000ffff067224 */ /* 0x000fe400078e0a06 */
        /* <DEDUP_REMOVED lines=17> */
[----:B------:R-:W-:Y:S01]  /*12930*/  IMAD R4, R4, R2, R9 ;  /* 0x0000000204047224 */ /* 0x000fe200078e0209 */
[----:B------:R-:W-:Y:S02]  /*12940*/  MOV R2, RZ ;  /* 0x000000ff00027202 */ /* 0x000fe40000000f00 */
[----:B------:R-:W-:-:S04]  /*12950*/  VIADDMNMX R7, R8, UR5, R7, PT ;  /* 0x0000000508077c46 */ /* 0x000fc8000b800107 */
[----:B------:R-:W-:-:S04]  /*12960*/  IABS R8, R7 ;  /* 0x0000000700087213 */ /* 0x000fc80000000000 */
[----:B------:R-:W0:Y:S08]  /*12970*/  I2F.RP R10, R8 ;  /* 0x00000008000a7306 */ /* 0x000e300000209400 */
[----:B0-----:R-:W0:Y:S02]  /*12980*/  MUFU.RCP R10, R10 ;  /* 0x0000000a000a7308 */ /* 0x001e240000001000 */
[----:B0-----:R-:W-:Y:S01]  /*12990*/  VIADD R3, R10, 0xffffffe ;  /* 0x0ffffffe0a037836 */ /* 0x001fe20000000000 */
[----:B------:R-:W-:-:S05]  /*129a0*/  IABS R10, R7 ;  /* 0x00000007000a7213 */ /* 0x000fca0000000000 */
[----:B------:R-:W0:Y:S02]  /*129b0*/  F2I.FTZ.U32.TRUNC.NTZ R3, R3 ;  /* 0x0000000300037305 */ /* 0x000e24000021f000 */
[----:B0-----:R-:W-:-:S04]  /*129c0*/  IMAD.MOV R11, RZ, RZ, -R3 ;  /* 0x000000ffff0b7224 */ /* 0x001fc800078e0a03 */
[----:B------:R-:W-:-:S04]  /*129d0*/  IMAD R9, R11, R8, RZ ;  /* 0x000000080b097224 */ /* 0x000fc800078e02ff */
        /* <DEDUP_REMOVED lines=21> */
.L_x_2780:
[----:B------:R-:W-:Y:S02]  /*12b30*/  IMAD.MOV.U32 R17, RZ, RZ, RZ ;  /* 0x000000ffff117224 */ /* 0x000fe400078e00ff */
[----:B------:R-:W-:Y:S02]  /*12b40*/  IMAD.U32 R16, RZ, RZ, UR6 ;  /* 0x00000006ff107e24 */ /* 0x000fe4000f8e00ff */
[----:B------:R-:W-:-:S07]  /*12b50*/  IMAD.MOV.U32 R18, RZ, RZ, RZ ;  /* 0x000000ffff127224 */ /* 0x000fce00078e00ff */
.L_x_2785:
[----:B------:R-:W-:-:S13]  /*12b60*/  ISETP.NE.AND P0, PT, R5, RZ, PT ;  /* 0x000000ff0500720c */ /* 0x000fda0003f05270 */
[----:B------:R-:W0:Y:S01]  /*12b70*/  @!P0 S2R R3, SR_CgaCtaId ;  /* 0x0000000000038919 */ /* 0x000e220000008800 */
[----:B------:R-:W-:-:S04]  /*12b80*/  @!P0 MOV R0, 0x400 ;  /* 0x0000040000008802 */ /* 0x000fc80000000f00 */
[----:B0-----:R-:W-:-:S05]  /*12b90*/  @!P0 LEA R0, R3, R0, 0x18 ;  /* 0x0000000003008211 */ /* 0x001fca00078ec0ff */
[----:B------:R1:W-:Y:S01]  /*12ba0*/  @!P0 STS.128 [R0+0x168d0], R16 ;  /* 0x0168d01000008388 */ /* 0x0003e20000000c00 */
[----:B------:R-:W-:Y:S06]  /*12bb0*/  BAR.ARV 0x5, 0x200 ;  /* 0x0148000000007b1d */ /* 0x000fec0000002000 */
.L_x_2778:
[----:B------:R2:W-:Y:S01]  /*12bc0*/  STL [R1+0x44], RZ ;  /* 0x000044ff01007387 */ /* 0x0005e20000100800 */
[----:B------:R-:W-:Y:S01]  /*12bd0*/  ULDC UR4, c[0x0][0xc3c] ;  /* 0x00030f0000047ab9 */ /* 0x000fe20000000800 */
[----:B------:R-:W-:Y:S01]  /*12be0*/  IMAD.MOV.U32 R29, RZ, RZ, 0x1 ;  /* 0x00000001ff1d7424 */ /* 0x000fe200078e00ff */
[----:B0-----:R-:W-:Y:S01]  /*12bf0*/  ISETP.GE.AND P0, PT, R19, UR4, PT ;  /* 0x0000000413007c0c */ /* 0x001fe2000bf06270 */
[----:B------:R-:W-:-:S12]  /*12c00*/  IMAD.MOV.U32 R26, RZ, RZ, RZ ;  /* 0x000000ffff1a7224 */ /* 0x000fd800078e00ff */
[----:B--2---:R-:W-:Y:S05]  /*12c10*/  @P0 BRA `(.L_x_2786) ;  /* 0x0000005c006c0947 */ /* 0x004fea0003800000 */
[----:B------:R-:W2:Y:S01]  /*12c20*/  LDL R6, [R1+0x30] ;  /* 0x0000300001067983 */ /* 0x000ea20000100800 */
[----:B------:R-:W1:Y:S01]  /*12c30*/  S2R R7, SR_TID.X ;  /* 0x0000000000077919 */ /* 0x000e620000002100 */
[----:B------:R-:W0:Y:S01]  /*12c40*/  S2UR UR5, SR_CgaCtaId ;  /* 0x00000000000579c3 */ /* 0x000e220000008800 */
[----:B------:R-:W-:Y:S01]  /*12c50*/  UMOV UR4, 0x400 ;  /* 0x0000040000047882 */ /* 0x000fe20000000000 */
[C---:B-1----:R-:W-:Y:S01]  /*12c60*/  IMAD.SHL.U32 R0, R7.reuse, 0x8, RZ ;  /* 0x0000000807007824 */ /* 0x042fe200078e00ff */
[----:B------:R-:W-:Y:S01]  /*12c70*/  LOP3.LUT R5, R7, 0x7f, RZ, 0xc0, !PT ;  /* 0x0000007f07057812 */ /* 0x000fe200078ec0ff */
[----:B0-----:R-:W-:-:S03]  /*12c80*/  ULEA UR4, UR5, UR4, 0x18 ;  /* 0x0000000405047291 */ /* 0x001fc6000f8ec03f */
[----:B------:R-:W-:Y:S01]  /*12c90*/  LOP3.LUT R2, R0, 0x1f8, RZ, 0xc0, !PT ;  /* 0x000001f800027812 */ /* 0x000fe200078ec0ff */
[----:B------:R-:W-:-:S03]  /*12ca0*/  IMAD.SHL.U32 R3, R5, 0x8, RZ ;  /* 0x0000000805037824 */ /* 0x000fc600078e00ff */
[----:B------:R-:W-:Y:S01]  /*12cb0*/  LOP3.LUT R2, R2, 0x38, R7, 0x78, !PT ;  /* 0x0000003802027812 */ /* 0x000fe200078e7807 */
[----:B------:R-:W-:-:S03]  /*12cc0*/  IMAD.U32 R22, RZ, RZ, UR4 ;  /* 0x00000004ff167e24 */ /* 0x000fc6000f8e00ff */
[----:B------:R-:W-:Y:S02]  /*12cd0*/  LOP3.LUT R4, R2, 0x200, R3, 0xf8, !PT ;  /* 0x0000020002047812 */ /* 0x000fe400078ef803 */
[----:B------:R-:W-:Y:S01]  /*12ce0*/  SHF.R.U32.HI R3, RZ, 0x3, R5 ;  /* 0x00000003ff037819 */ /* 0x000fe20000011605 */
[----:B------:R-:W-:Y:S02]  /*12cf0*/  IMAD.MOV.U32 R5, RZ, RZ, 0x1 ;  /* 0x00000001ff057424 */ /* 0x000fe400078e00ff */
[----:B------:R-:W-:Y:S01]  /*12d00*/  IMAD.SHL.U32 R2, R7, 0x10, RZ ;  /* 0x0000001007027824 */ /* 0x000fe200078e00ff */
[----:B------:R-:W-:Y:S04]  /*12d10*/  BSSY B8, `(.L_x_2786) ;  /* 0x00005cb000087945 */ /* 0x000fe80003800000 */
[----:B------:R-:W-:Y:S01]  /*12d20*/  LOP3.LUT R2, R2, 0x70, RZ, 0xc0, !PT ;  /* 0x0000007002027812 */ /* 0x000fe200078ec0ff */
[----:B------:R-:W-:Y:S01]  /*12d30*/  IMAD.MOV.U32 R29, RZ, RZ, 0x1 ;  /* 0x00000001ff1d7424 */ /* 0x000fe200078e00ff */
[----:B------:R-:W-:Y:S01]  /*12d40*/  MOV R28, RZ ;  /* 0x000000ff001c7202 */ /* 0x000fe20000000f00 */
[----:B------:R-:W-:Y:S01]  /*12d50*/  IMAD.MOV.U32 R26, RZ, RZ, RZ ;  /* 0x000000ffff1a7224 */ /* 0x000fe200078e00ff */
[----:B------:R-:W-:Y:S01]  /*12d60*/  LOP3.LUT R2, R3, R2, RZ, 0xfc, !PT ;  /* 0x0000000203027212 */ /* 0x000fe200078efcff */
[----:B------:R-:W-:Y:S01]  /*12d70*/  ULDC.64 UR38, c[0x0][0x198] ;  /* 0x0000660000267ab9 */ /* 0x000fe20000000a00 */
[----:B------:R-:W-:Y:S01]  /*12d80*/  ULDC UR36, c[0x0][0xc] ;  /* 0x0000030000247ab9 */ /* 0x000fe20000000800 */
[----:B--2---:R-:W-:-:S05]  /*12d90*/  LOP3.LUT R0, R6, 0x2, RZ, 0xfc, !PT ;  /* 0x0000000206007812 */ /* 0x004fca00078efcff */
[----:B------:R0:W-:Y:S04]  /*12da0*/  STL [R1+0x50], R0 ;  /* 0x0000500001007387 */ /* 0x0001e80000100800 */
[----:B------:R1:W-:Y:S01]  /*12db0*/  STL [R1+0x44], RZ ;  /* 0x000044ff01007387 */ /* 0x0003e20000100800 */
[----:B0-----:R-:W-:-:S03]  /*12dc0*/  IMAD R0, R4, 0x2, R22 ;  /* 0x0000000204007824 */ /* 0x001fc600078e0216 */
[----:B------:R1:W-:Y:S04]  /*12dd0*/  STL [R1], R5 ;  /* 0x0000000501007387 */ /* 0x0003e80000100800 */
[----:B------:R1:W-:Y:S02]  /*12de0*/  STL [R1+0x24], R0 ;  /* 0x0000240001007387 */ /* 0x0003e40000100800 */
.L_x_2879:
[----:B0-----:R-:W0:Y:S02]  /*12df0*/  LDC.64 R2, c[0x0][0xc88] ;  /* 0x00032200ff027b82 */ /* 0x001e240000000a00 */
[----:B0-----:R-:W-:-:S05]  /*12e00*/  IMAD.WIDE R2, R19, 0x4, R2 ;  /* 0x0000000413027825 */ /* 0x001fca00078e0202 */
[----:B-1----:R-:W1:Y:S01]  /*12e10*/  LDG.E R11, desc[UR40][R2.64] ;  /* 0x00000028020b7981 */ /* 0x002e62000c1e1900 */
[----:B------:R-:W-:Y:S05]  /*12e20*/  YIELD ;  /* 0x0000000000007946 */ /* 0x000fea0003800000 */
[----:B------:R-:W-:Y:S01]  /*12e30*/  ULDC.64 UR4, c[0x0][0xa28] ;  /* 0x00028a0000047ab9 */ /* 0x000fe20000000a00 */
[----:B------:R-:W-:Y:S01]  /*12e40*/  IMAD.MOV.U32 R10, RZ, RZ, RZ ;  /* 0x000000ffff0a7224 */ /* 0x000fe200078e00ff */
[----:B------:R-:W-:Y:S01]  /*12e50*/  ISETP.NE.U32.AND P0, PT, RZ, UR4, PT ;  /* 0x00000004ff007c0c */ /* 0x000fe2000bf05070 */
[----:B--2---:R-:W-:Y:S01]  /*12e60*/  IMAD.MOV.U32 R6, RZ, RZ, RZ ;  /* 0x000000ffff067224 */ /* 0x004fe200078e00ff */
[----:B------:R-:W-:Y:S01]  /*12e70*/  ULDC.64 UR8, c[0x0][0xa18] ;  /* 0x0002860000087ab9 */ /* 0x000fe20000000a00 */
[----:B------:R-:W-:Y:S01]  /*12e80*/  ULDC.64 UR6, c[0x0][0xa10] ;  /* 0x0002840000067ab9 */ /* 0x000fe20000000a00 */
[----:B------:R-:W-:-:S02]  /*12e90*/  ISETP.NE.AND.EX P0, PT, RZ, UR5, PT, P0 ;  /* 0x00000005ff007c0c */ /* 0x000fc4000bf05300 */
[----:B-1----:R-:W-:Y:S01]  /*12ea0*/  SHF.R.S32.HI R0, RZ, 0x1f, R11 ;  /* 0x0000001fff007819 */ /* 0x002fe2000001140b */
[----:B------:R-:W-:-:S10]  /*12eb0*/  IMAD.SHL.U32 R24, R11, 0x4, RZ ;  /* 0x000000040b187824 */ /* 0x000fd400078e00ff */
[C---:B------:R-:W-:Y:S01]  /*12ec0*/  @P0 LEA R2, P1, R11.reuse, UR4, 0x2 ;  /* 0x000000040b020c11 */ /* 0x040fe2000f8210ff */
[----:B------:R-:W-:Y:S03]  /*12ed0*/  STL [R1+0x8], R11 ;  /* 0x0000080b01007387 */ /* 0x000fe60000100800 */
[C-C-:B------:R-:W-:Y:S01]  /*12ee0*/  @P0 LEA.HI.X R3, R11.reuse, UR5, R0.reuse, 0x2, P1 ;  /* 0x000000050b030c11 */ /* 0x140fe200088f1400 */
[----:B------:R-:W-:Y:S01]  /*12ef0*/  ULDC.64 UR4, c[0x0][0xa00] ;  /* 0x0002800000047ab9 */ /* 0x000fe20000000a00 */
[----:B------:R-:W-:Y:S01]  /*12f00*/  SHF.L.U64.HI R25, R11, 0x2, R0 ;  /* 0x000000020b197819 */ /* 0x000fe20000010200 */
[----:B------:R0:W-:Y:S04]  /*12f10*/  STL [R1+0x3c], R0 ;  /* 0x00003c0001007387 */ /* 0x0001e80000100800 */
[----:B------:R1:W2:Y:S01]  /*12f20*/  @P0 LDG.E R10, desc[UR40][R2.64] ;  /* 0x00000028020a0981 */ /* 0x0002a2000c1e1900 */
[----:B------:R-:W-:-:S02]  /*12f30*/  ISETP.NE.U32.AND P0, PT, RZ, UR4, PT ;  /* 0x00000004ff007c0c */ /* 0x000fc4000bf05070 */
[----:B------:R-:W-:Y:S02]  /*12f40*/  ISETP.NE.U32.AND P2, PT, RZ, UR8, PT ;  /* 0x00000008ff007c0c */ /* 0x000fe4000bf45070 */
[----:B------:R-:W-:Y:S01]  /*12f50*/  ISETP.NE.AND.EX P0, PT, RZ, UR5, PT, P0 ;  /* 0x00000005ff007c0c */ /* 0x000fe2000bf05300 */
[----:B0-----:R-:W-:Y:S01]  /*12f60*/  IMAD.MOV.U32 R0, RZ, RZ, RZ ;  /* 0x000000ffff007224 */ /* 0x001fe200078e00ff */
[----:B------:R-:W-:Y:S02]  /*12f70*/  ISETP.NE.AND.EX P2, PT, RZ, UR9, PT, P2 ;  /* 0x00000009ff007c0c */ /* 0x000fe4000bf45320 */
[----:B------:R-:W-:Y:S02]  /*12f80*/  ISETP.NE.U32.AND P1, PT, RZ, UR6, PT ;  /* 0x00000006ff007c0c */ /* 0x000fe4000bf25070 */
[----:B-1----:R-:W-:Y:S02]  /*12f90*/  IADD3 R2, P3, R24, UR4, RZ ;  /* 0x0000000418027c10 */ /* 0x002fe4000ff7e0ff */
[----:B------:R-:W-:-:S02]  /*12fa0*/  ISETP.NE.AND.EX P1, PT, RZ, UR7, PT, P1 ;  /* 0x00000007ff007c0c */ /* 0x000fc4000bf25310 */
[----:B------:R-:W-:Y:S02]  /*12fb0*/  IADD3.X R3, R25, UR5, RZ, P3, !PT ;  /* 0x0000000519037c10 */ /* 0x000fe40009ffe4ff */
[----:B------:R-:W-:-:S03]  /*12fc0*/  IADD3 R4, P4, R24, UR6, RZ ;  /* 0x0000000618047c10 */ /* 0x000fc6000ff9e0ff */
[----:B---3--:R-:W3:Y:S01]  /*12fd0*/  @P0 LDG.E R6, desc[UR40][R2.64] ;  /* 0x0000002802060981 */ /* 0x008ee2000c1e1900 */
        /* <DEDUP_REMOVED lines=18> */
[----:B---3--:R0:W-:Y:S04]  /*13100*/  STL [R1+0x38], R8 ;  /* 0x0000380801007387 */ /* 0x0081e80000100800 */
[----:B--2---:R0:W-:Y:S01]  /*13110*/  STL [R1+0x1c], R10 ;  /* 0x00001c0a01007387 */ /* 0x0041e20000100800 */
[----:B------:R-:W-:Y:S01]  /*13120*/  IMAD.MOV.U32 R9, RZ, RZ, R8 ;  /* 0x000000ffff097224 */ /* 0x000fe200078e0008 */
[----:B------:R-:W-:Y:S06]  /*13130*/  @P2 BRA `(.L_x_2787) ;  /* 0x0000000000142947 */ /* 0x000fec0003800000 */
[----:B------:R-:W-:Y:S05]  /*13140*/  @!P0 BRA `(.L_x_2787) ;  /* 0x0000000000108947 */ /* 0x000fea0003800000 */
[----:B0-----:R-:W2:Y:S04]  /*13150*/  LDG.E R8, desc[UR40][R2.64] ;  /* 0x0000002802087981 */ /* 0x001ea8000c1e1900 */
[----:B------:R-:W2:Y:S02]  /*13160*/  LDG.E R2, desc[UR40][R2.64+0x4] ;  /* 0x0000042802027981 */ /* 0x000ea4000c1e1900 */
[----:B--2---:R-:W-:-:S05]  /*13170*/  IMAD.IADD R9, R2, 0x1, -R8 ;  /* 0x0000000102097824 */ /* 0x004fca00078e0a08 */
[----:B------:R1:W-:Y:S02]  /*13180*/  STL [R1+0x38], R9 ;  /* 0x0000380901007387 */ /* 0x0003e40000100800 */
.L_x_2787:
[----:B0-----:R-:W-:Y:S01]  /*13190*/  IMAD.MOV.U32 R8, RZ, RZ, R11 ;  /* 0x000000ffff087224 */ /* 0x001fe200078e000b */
[----:B------:R-:W-:Y:S02]  /*131a0*/  ULDC.64 UR4, c[0x0][0xa20] ;  /* 0x0002880000047ab9 */ /* 0x000fe40000000a00 */
[----:B------:R-:W-:Y:S02]  /*131b0*/  ISETP.NE.U32.AND P0, PT, RZ, UR4, PT ;  /* 0x00000004ff007c0c */ /* 0x000fe4000bf05070 */
[----:B------:R0:W-:Y:S02]  /*131c0*/  STL [R1+0xc], R8 ;  /* 0x00000c0801007387 */ /* 0x0001e40000100800 */
[----:B------:R-:W-:-:S13]  /*131d0*/  ISETP.NE.AND.EX P0, PT, RZ, UR5, PT, P0 ;  /* 0x00000005ff007c0c */ /* 0x000fda000bf05300 */
[----:B0-----:R-:W-:Y:S05]  /*131e0*/  @!P0 BRA `(.L_x_2788) ;  /* 0x0000000000108947 */ /* 0x001fea0003800000 */
[----:B------:R-:W-:-:S04]  /*131f0*/  IADD3 R2, P0, R24, UR4, RZ ;  /* 0x0000000418027c10 */ /* 0x000fc8000ff1e0ff */
[----:B------:R-:W-:-:S05]  /*13200*/  IADD3.X R3, R25, UR5, RZ, P0, !PT ;  /* 0x0000000519037c10 */ /* 0x000fca00087fe4ff */
[----:B------:R0:W5:Y:S01]  /*13210*/  LDG.E R7, desc[UR40][R2.64] ;  /* 0x0000002802077981 */ /* 0x000162000c1e1900 */
[----:B------:R-:W-:Y:S05]  /*13220*/  BRA `(.L_x_2789) ;  /* 0x0000000000247947 */ /* 0x000fea0003800000 */
.L_x_2788:
[----:B------:R-:W-:Y:S02]  /*13230*/  ULDC.64 UR4, c[0x0][0xa08] ;  /* 0x0002820000047ab9 */ /* 0x000fe40000000a00 */
[----:B------:R-:W-:-:S04]  /*13240*/  ISETP.NE.U32.AND P0, PT, RZ, UR4, PT ;  /* 0x00000004ff007c0c */ /* 0x000fc8000bf05070 */
[----:B------:R-:W-:-:S13]  /*13250*/  ISETP.NE.AND.EX P0, PT, RZ, UR5, PT, P0 ;  /* 0x00000005ff007c0c */ /* 0x000fda000bf05300 */
[----:B------:R-:W-:Y:S05]  /*13260*/  @!P0 BRA `(.L_x_2789) ;  /* 0x0000000000148947 */ /* 0x000fea0003800000 */
[----:B------:R-:W0:Y:S02]  /*13270*/  LDC.64 R2, c[0x0][0xa08] ;  /* 0x00028200ff027b82 */ /* 0x000e240000000a00 */
[----:B0-----:R-:W-:-:S05]  /*13280*/  IMAD.WIDE R2, R8, 0x4, R2 ;  /* 0x0000000408027825 */ /* 0x001fca00078e0202 */
[----:B------:R-:W2:Y:S04]  /*13290*/  LDG.E R7, desc[UR40][R2.64] ;  /* 0x0000002802077981 */ /* 0x000ea8000c1e1900 */
[----:B------:R-:W2:Y:S02]  /*132a0*/  LDG.E R2, desc[UR40][R2.64+0x4] ;  /* 0x0000042802027981 */ /* 0x000ea4000c1e1900 */
[----:B--2---:R-:W-:-:S07]  /*132b0*/  IMAD.IADD R7, R2, 0x1, -R7 ;  /* 0x0000000102077824 */ /* 0x004fce00078e0a07 */
.L_x_2789:
[----:B0-----:R-:W2:Y:S01]  /*132c0*/  @P1 LDG.E R2, desc[UR40][R4.64] ;  /* 0x0000002804021981 */ /* 0x001ea2000c1e1900 */
[----:B------:R-:W0:Y:S03]  /*132d0*/  LDC R3, c[0x0][0x448] ;  /* 0x00011200ff037b82 */ /* 0x000e260000000800 */
[----:B------:R3:W2:Y:S01]  /*132e0*/  @P1 LDG.E R4, desc[UR40][R4.64+0x4] ;  /* 0x0000042804041981 */ /* 0x0006a2000c1e1900 */
[----:B-----5:R-:W-:Y:S01]  /*132f0*/  IMAD.IADD R7, R7, 0x1, -R10 ;  /* 0x0000000107077824 */ /* 0x020fe200078e0a0a */
[----:B------:R-:W-:Y:S01]  /*13300*/  BSSY B0, `(.L_x_2790) ;  /* 0x00000ef000007945 */ /* 0x000fe20003800000 */
[----:B0-----:R-:W-:-:S13]  /*13310*/  ISETP.NE.AND P0, PT, R3, 0x1, PT ;  /* 0x000000010300780c */ /* 0x001fda0003f05270 */
[----:B------:R-:W0:Y:S08]  /*13320*/  @P0 LDC R3, c[0x0][0x44c] ;  /* 0x00011300ff030b82 */ /* 0x000e300000000800 */
[----:B---3--:R-:W3:Y:S01]  /*13330*/  @P0 LDC R5, c[0x0][0x450] ;  /* 0x00011400ff050b82 */ /* 0x008ee20000000800 */
[----:B--2---:R-:W-:Y:S02]  /*13340*/  @P1 IMAD.IADD R6, R4, 0x1, -R2 ;  /* 0x0000000104061824 */ /* 0x004fe400078e0a02 */
[----:B------:R-:W-:-:S02]  /*13350*/  IMAD R2, R17, 0xc0, RZ ;  /* 0x000000c011027824 */ /* 0x000fc400078e02ff */
[----:B------:R-:W-:Y:S02]  /*13360*/  IMAD.IADD R4, R7, 0x1, R6 ;  /* 0x0000000107047824 */ /* 0x000fe400078e0206 */
[----:B------:R-:W-:Y:S02]  /*13370*/  VIADD R2, R2, 0xbf ;  /* 0x000000bf02027836 */ /* 0x000fe40000000000 */
[C---:B------:R-:W-:Y:S01]  /*13380*/  VIADD R21, R4.reuse, 0x7f ;  /* 0x0000007f04157836 */ /* 0x040fe20000000000 */
[----:B------:R-:W-:Y:S01]  /*13390*/  IADD3 R20, R4, 0x80, -R9 ;  /* 0x0000008004147810 */ /* 0x000fe20007ffe809 */
[----:B0-----:R-:W-:Y:S01]  /*133a0*/  @P0 IMAD.HI.U32 R3, R2, R3, RZ ;  /* 0x0000000302030227 */ /* 0x001fe200078e00ff */
[----:B------:R0:W-:Y:S04]  /*133b0*/  STL [R1+0x18], R4 ;  /* 0x0000180401007387 */ /* 0x0001e80000100800 */
[----:B---3--:R-:W-:-:S02]  /*133c0*/  @P0 SHF.R.U32.HI R2, RZ, R5, R3 ;  /* 0x00000005ff020219 */ /* 0x008fc40000011603 */
[----:B------:R-:W-:-:S03]  /*133d0*/  SHF.R.S32.HI R3, RZ, 0x1f, R21 ;  /* 0x0000001fff037819 */ /* 0x000fc60000011415 */
[----:B------:R-:W-:Y:S01]  /*133e0*/  IMAD.IADD R2, R20, 0x1, R2 ;  /* 0x0000000114027824 */ /* 0x000fe200078e0202 */
[----:B------:R-:W-:-:S04]  /*133f0*/  LEA.HI R21, R3, R21, RZ, 0x7 ;  /* 0x0000001503157211 */ /* 0x000fc800078f38ff */
[----:B------:R-:W-:Y:S02]  /*13400*/  SHF.R.S32.HI R3, RZ, 0x1f, R2 ;  /* 0x0000001fff037819 */ /* 0x000fe40000011402 */
[----:B------:R-:W-:Y:S02]  /*13410*/  SHF.R.S32.HI R21, RZ, 0x7, R21 ;  /* 0x00000007ff157819 */ /* 0x000fe40000011415 */
[----:B------:R-:W-:-:S04]  /*13420*/  LEA.HI R3, R3, R2, RZ, 0x7 ;  /* 0x0000000203037211 */ /* 0x000fc800078f38ff */
[----:B------:R-:W-:-:S04]  /*13430*/  SHF.R.S32.HI R3, RZ, 0x7, R3 ;  /* 0x00000007ff037819 */ /* 0x000fc80000011403 */
[----:B------:R-:W-:-:S04]  /*13440*/  VIMNMX R2, R21, R3, PT ;  /* 0x0000000315027248 */ /* 0x000fc80003fe0100 */
[----:B------:R-:W-:Y:S01]  /*13450*/  LEA R2, R2, -R7, 0x7 ;  /* 0x8000000702027211 */ /* 0x000fe200078e38ff */
[----:B------:R-:W-:-:S03]  /*13460*/  IMAD.MOV R7, RZ, RZ, -R7 ;  /* 0x000000ffff077224 */ /* 0x000fc600078e0a07 */
[----:B------:R-:W-:Y:S02]  /*13470*/  VIMNMX R2, R2, R6, PT ;  /* 0x0000000602027248 */ /* 0x000fe40003fe0100 */
[----:B------:R-:W-:-:S04]  /*13480*/  VIMNMX R7, RZ, R7, !PT ;  /* 0x00000007ff077248 */ /* 0x000fc80007fe0100 */
        /* <DEDUP_REMOVED lines=17> */
.L_x_2957:
[----:B--2---:R-:W-:Y:S02]  /*135a0*/  ISETP.NE.AND P0, PT, R14, RZ, PT ;  /* 0x000000ff0e00720c */ /* 0x004fe40003f05270 */
[----:B------:R-:W-:-:S11]  /*135b0*/  PLOP3.LUT P6, PT, PT, PT, PT, 0x8, 0x0 ;  /* 0x000000000000781c */ /* 0x000fd60003fce170 */
[----:B------:R-:W-:Y:S05]  /*135c0*/  @P0 BRA `(.L_x_2793) ;  /* 0x00000000000c0947 */ /* 0x000fea0003800000 */
[----:B------:R-:W-:-:S03]  /*135d0*/  UMOV UR4, 0xffffffff ;  /* 0xffffffff00047882 */ /* 0x000fc60000000000 */
[----:B------:R-:W-:Y:S05]  /*135e0*/  BRA.DIV UR4, `(.L_x_2794) ;  /* 0x0000007204547947 */ /* 0x000fea000b800000 */
[----:B------:R-:W-:-:S13]  /*135f0*/  ELECT P6, URZ, PT ;  /* 0x00000000003f782f */ /* 0x000fda00038c0000 */
.L_x_2793:
        /* <DEDUP_REMOVED lines=9> */
.L_x_2960:
[----:B------:R-:W-:Y:S05]  /*13690*/  BSYNC B1 ;  /* 0x0000000000017941 */ /* 0x000fea0003800000 */
.L_x_2795:
[----:B------:R-:W-:Y:S04]  /*136a0*/  BSSY B1, `(.L_x_2797) ;  /* 0x0000050000017945 */ /* 0x000fe80003800000 */
[----:B------:R-:W-:Y:S05]  /*136b0*/  @!P6 BRA `(.L_x_2798) ;  /* 0x000000040038e947 */ /* 0x000fea0003800000 */
[----:B------:R-:W2:Y:S01]  /*136c0*/  LDL R6, [R1] ;  /* 0x0000000001067983 */ /* 0x000ea20000100800 */
[----:B0-----:R-:W-:Y:S01]  /*136d0*/  IMAD R5, R28, 0x8, R22 ;  /* 0x000000081c057824 */ /* 0x001fe200078e0216 */
[----:B------:R-:W0:Y:S01]  /*136e0*/  S2R R7, SR_TID.X ;  /* 0x0000000000077919 */ /* 0x000e220000002100 */
[----:B------:R-:W-:Y:S01]  /*136f0*/  BSSY B2, `(.L_x_2799) ;  /* 0x0000006000027945 */ /* 0x000fe20003800000 */
[----:B0-----:R-:W-:-:S04]  /*13700*/  LOP3.LUT R7, R7, 0x7f, RZ, 0xc0, !PT ;  /* 0x0000007f07077812 */ /* 0x001fc800078ec0ff */
[----:B------:R-:W-:Y:S02]  /*13710*/  ISETP.NE.AND P1, PT, R7, RZ, PT ;  /* 0x000000ff0700720c */ /* 0x000fe40003f25270 */
[----:B--2---:R-:W-:-:S04]  /*13720*/  SHF.L.U32 R6, R6, 0x1f, RZ ;  /* 0x0000001f06067819 */ /* 0x004fc800000006ff */
[----:B------:R-:W0:Y:S02]  /*13730*/  SYNCS.PHASECHK.TRANS64.TRYWAIT P0, [R5+URZ+0x168a0], R6 ;  /* 0x0168a006050075a7 */ /* 0x000e24000800017f */
[----:B0-----:R-:W-:Y:S05]  /*13740*/  @!P0 BRA `(.L_x_2800) ;  /* 0x0000007000308947 */ /* 0x001fea0003800000 */
.L_x_2961:
[----:B------:R-:W-:Y:S05]  /*13750*/  BSYNC B2 ;  /* 0x0000000000027941 */ /* 0x000fea0003800000 */
.L_x_2799:
        /* <DEDUP_REMOVED lines=9> */
.L_x_2802:
[----:B------:R-:W-:Y:S05]  /*137f0*/  BSYNC B2 ;  /* 0x0000000000027941 */ /* 0x000fea0003800000 */
.L_x_2801:
        /* <DEDUP_REMOVED lines=8> */
[----:B------:R-:W-:Y:S01]  /*13880*/  VIADD R8, R8, 0xe400 ;  /* 0x0000e40008087836 */ /* 0x000fe20000000000 */
[----:B------:R-:W-:Y:S01]  /*13890*/  UMOV UR6, 0x0 ;  /* 0x0000000000067882 */ /* 0x000fe20000000000 */
[----:B------:R-:W-:Y:S01]  /*138a0*/  IMAD.SHL.U32 R10, R28, 0x2000, RZ ;  /* 0x000020001c0a7824 */ /* 0x000fe200078e00ff */
[----:B------:R-:W-:Y:S01]  /*138b0*/  UMOV UR7, 0x12f00000 ;  /* 0x12f0000000077882 */ /* 0x000fe20000000000 */
[----:B-1----:R-:W-:-:S08]  /*138c0*/  VIADD R9, R5, 0x16890 ;  /* 0x0001689005097836 */ /* 0x002fd00000000000 */
.L_x_2803:
        /* <DEDUP_REMOVED lines=13> */
.L_x_2962:
[----:B------:R-:W-:Y:S05]  /*139a0*/  BSYNC B2 ;  /* 0x0000000000027941 */ /* 0x000fea0003800000 */
.L_x_2804:
        /* <DEDUP_REMOVED lines=11> */
.L_x_2807:
[----:B------:R-:W-:Y:S05]  /*13a60*/  BSYNC B2 ;  /* 0x0000000000027941 */ /* 0x000fea0003800000 */
.L_x_2806:
[----:B------:R-:W-:Y:S01]  /*13a70*/  R2UR UR10, R11 ;  /* 0x000000000b0a72ca */ /* 0x000fe200000e0000 */
[----:B01----:R-:W-:Y:S01]  /*13a80*/  IMAD R6, R10, 0x2, R22 ;  /* 0x000000020a067824 */ /* 0x003fe200078e0216 */
[----:B------:R-:W-:Y:S01]  /*13a90*/  R2UR UR6, R8 ;  /* 0x00000000080672ca */ /* 0x000fe200000e0000 */
[----:B------:R-:W-:Y:S01]  /*13aa0*/  UIADD3 UR4, UP0, UR38, 0x670, URZ ;  /* 0x0000067026047890 */ /* 0x000fe2000ff1e03f */
[----:B------:R-:W-:Y:S01]  /*13ab0*/  R2UR UR7, R9 ;  /* 0x00000000090772ca */ /* 0x000fe200000e0000 */
[----:B------:R-:W-:Y:S01]  /*13ac0*/  VIADD R5, R5, 0x168b0 ;  /* 0x000168b005057836 */ /* 0x000fe20000000000 */
[----:B------:R-:W-:Y:S01]  /*13ad0*/  PLOP3.LUT P0, PT, PT, PT, PT, 0x80, 0x0 ;  /* 0x000000000000781c */ /* 0x000fe20003f0f070 */
[----:B------:R-:W-:Y:S01]  /*13ae0*/  UIADD3.X UR5, URZ, UR39, URZ, UP0, !UPT ;  /* 0x000000273f057290 */ /* 0x000fe200087fe43f */
[----:B------:R-:W-:-:S11]  /*13af0*/  IADD3 R6, R6, 0x400, RZ ;  /* 0x0000040006067810 */ /* 0x000fd60007ffe0ff */
.L_x_2808:
        /* <DEDUP_REMOVED lines=10> */
.L_x_2798:
[----:B------:R-:W-:Y:S05]  /*13ba0*/  BSYNC B1 ;  /* 0x0000000000017941 */ /* 0x000fea0003800000 */
.L_x_2797:
[----:B------:R-:W2:Y:S01]  /*13bb0*/  LDL.LU R8, [R1] ;  /* 0x0000000001087983 */ /* 0x000ea20000300800 */
[----:B------:R-:W-:Y:S01]  /*13bc0*/  VIADD R28, R28, 0x1 ;  /* 0x000000011c1c7836 */ /* 0x000fe20000000000 */
[----:B------:R-:W-:Y:S01]  /*13bd0*/  PLOP3.LUT P0, PT, PT, PT, PT, 0x8, 0x0 ;  /* 0x000000000000781c */ /* 0x000fe20003f0e170 */
[----:B------:R-:W-:-:S03]  /*13be0*/  VIADD R4, R4, 0xfffffffe ;  /* 0xfffffffe04047836 */ /* 0x000fc60000000000 */
[----:B------:R-:W-:Y:S02]  /*13bf0*/  ISETP.NE.AND P1, PT, R28, 0x2, PT ;  /* 0x000000021c00780c */ /* 0x000fe40003f25270 */
[----:B------:R-:W-:Y:S02]  /*13c00*/  ISETP.GE.AND P2, PT, R4, R3, PT ;  /* 0x000000030400720c */ /* 0x000fe40003f46270 */
[----:B0-----:R-:W-:Y:S02]  /*13c10*/  SEL R5, RZ, 0x1, P1 ;  /* 0x00000001ff057807 */ /* 0x001fe40000800000 */
[----:B------:R-:W-:Y:S02]  /*13c20*/  SEL R28, R28, RZ, P1 ;  /* 0x000000ff1c1c7207 */ /* 0x000fe40000800000 */
[----:B--2---:R-:W-:-:S05]  /*13c30*/  LOP3.LUT R8, R8, R5, RZ, 0x3c, !PT ;  /* 0x0000000508087212 */ /* 0x004fca00078e3cff */
[----:B------:R0:W-:Y:S02]  /*13c40*/  STL [R1], R8 ;  /* 0x0000000801007387 */ /* 0x0001e40000100800 */
[----:B------:R-:W-:Y:S05]  /*13c50*/  @!P2 BRA `(.L_x_2791) ;  /* 0x000000040064a947 */ /* 0x000fea0003800000 */
.L_x_2821:
[----:B------:R-:W-:Y:S05]  /*13c60*/  YIELD ;  /* 0x0000000000007946 */ /* 0x000fea0003800000 */
[----:B------:R-:W-:Y:S04]  /*13c70*/  BSSY B1, `(.L_x_2809) ;  /* 0x000004d000017945 */ /* 0x000fe80003800000 */
[----:B--2---:R-:W-:Y:S05]  /*13c80*/  @!P6 BRA `(.L_x_2810) ;  /* 0x00000004002ce947 */ /* 0x004fea0003800000 */
[----:B------:R-:W2:Y:S01]  /*13c90*/  LDL R6, [R1] ;  /* 0x0000000001067983 */ /* 0x000ea20000100800 */
[----:B------:R-:W3:Y:S02]  /*13ca0*/  S2R R5, SR_TID.X ;  /* 0x0000000000057919 */ /* 0x000ee40000002100 */
[----:B---3--:R-:W-:Y:S01]  /*13cb0*/  LOP3.LUT R7, R5, 0x7f, RZ, 0xc0, !PT ;  /* 0x0000007f05077812 */ /* 0x008fe200078ec0ff */
[----:B------:R-:W-:Y:S01]  /*13cc0*/  IMAD R5, R28, 0x8, R22 ;  /* 0x000000081c057824 */ /* 0x000fe200078e0216 */
[----:B------:R-:W-:Y:S02]  /*13cd0*/  BSSY B2, `(.L_x_2811) ;  /* 0x0000005000027945 */ /* 0x000fe40003800000 */
[----:B------:R-:W-:Y:S02]  /*13ce0*/  ISETP.NE.AND P2, PT, R7, RZ, PT ;  /* 0x000000ff0700720c */ /* 0x000fe40003f45270 */
[----:B--2---:R-:W-:-:S04]  /*13cf0*/  SHF.L.U32 R6, R6, 0x1f, RZ ;  /* 0x0000001f06067819 */ /* 0x004fc800000006ff */
[----:B------:R-:W2:Y:S02]  /*13d00*/  SYNCS.PHASECHK.TRANS64.TRYWAIT P1, [R5+URZ+0x168a0], R6 ;  /* 0x0168a006050075a7 */ /* 0x000ea4000802017f */
[----:B--2---:R-:W-:Y:S05]  /*13d10*/  @!P1 BRA `(.L_x_2812) ;  /* 0x0000006800e49947 */ /* 0x004fea0003800000 */
.L_x_2963:
[----:B------:R-:W-:Y:S05]  /*13d20*/  BSYNC B2 ;  /* 0x0000000000027941 */ /* 0x000fea0003800000 */
.L_x_2811:
[----:B------:R-:W-:Y:S04]  /*13d30*/  BSSY B2, `(.L_x_2813) ;  /* 0x0000009000027945 */ /* 0x000fe80003800000 */
[----:B------:R-:W-:Y:S05]  /*13d40*/  @P2 BRA `(.L_x_2814) ;  /* 0x00000000001c2947 */ /* 0x000fea0003800000 */
[----:B------:R-:W0:Y:S02]  /*13d50*/  S2R R7, SR_TID.X ;  /* 0x0000000000077919 */ /* 0x000e240000002100 */
[----:B0-----:R-:W-:Y:S01]  /*13d60*/  LOP3.LUT R8, R7, 0x1f, RZ, 0xc0, !PT ;  /* 0x0000001f07087812 */ /* 0x001fe200078ec0ff */
[----:B------:R-:W-:-:S03]  /*13d70*/  IMAD.MOV.U32 R7, RZ, RZ, 0x4000 ;  /* 0x00004000ff077424 */ /* 0x000fc600078e00ff */
[----:B------:R-:W-:Y:S01]  /*13d80*/  ISETP.NE.AND P1, PT, R8, RZ, PT ;  /* 0x000000ff0800720c */ /* 0x000fe20003f25270 */
[----:B------:R3:W-:-:S12]  /*13d90*/  SYNCS.ARRIVE.TRANS64 RZ, [R5+URZ+0x16890], R7 ;  /* 0x0168900705ff79a7 */ /* 0x0007d8000800003f */
[----:B---3--:R-:W-:Y:S05]  /*13da0*/  @!P1 BRA `(.L_x_2814) ;  /* 0x0000000000049947 */ /* 0x008fea0003800000 */
[----:B------:R-:W-:Y:S01]  /*13db0*/  BPT.TRAP 0x1 ;  /* 0x000000040000795c */ /* 0x000fe20000300000 */
.L_x_2814:
[----:B------:R-:W-:Y:S05]  /*13dc0*/  BSYNC B2 ;  /* 0x0000000000027941 */ /* 0x000fea0003800000 */
.L_x_2813:
[----:B------:R-:W-:Y:S01]  /*13dd0*/  IMAD.MOV.U32 R11, RZ, RZ, RZ ;  /* 0x000000ffff0b7224 */ /* 0x000fe200078e00ff */
[----:B------:R-:W-:Y:S01]  /*13de0*/  UIADD3 UR4, UP0, UR38, 0x570, URZ ;  /* 0x0000057026047890 */ /* 0x000fe2000ff1e03f */
[----:B------:R-:W-:Y:S01]  /*13df0*/  IMAD R7, R28, 0x4000, R22 ;  /* 0x000040001c077824 */ /* 0x000fe200078e0216 */
[----:B------:R-:W-:Y:S01]  /*13e00*/  PLOP3.LUT P1, PT, PT, PT, PT, 0x80, 0x0 ;  /* 0x000000000000781c */ /* 0x000fe20003f2f070 */
[----:B0-----:R-:W-:Y:S01]  /*13e10*/  IMAD R8, R4, 0x80, R0 ;  /* 0x0000008004087824 */ /* 0x001fe200078e0200 */
[----:B------:R-:W-:Y:S01]  /*13e20*/  R2UR UR10, R11 ;  /* 0x000000000b0a72ca */ /* 0x000fe200000e0000 */
[----:B-1----:R-:W-:Y:S01]  /*13e30*/  VIADD R9, R5, 0x16890 ;  /* 0x0001689005097836 */ /* 0x002fe20000000000 */
[----:B------:R-:W-:Y:S01]  /*13e40*/  UIADD3.X UR5, URZ, UR39, URZ, UP0, !UPT ;  /* 0x000000273f057290 */ /* 0x000fe200087fe43f */
[----:B------:R-:W-:Y:S01]  /*13e50*/  VIADD R10, R7, 0xe400 ;  /* 0x0000e400070a7836 */ /* 0x000fe20000000000 */
[----:B------:R-:W-:Y:S01]  /*13e60*/  UMOV UR6, 0x0 ;  /* 0x0000000000067882 */ /* 0x000fe20000000000 */
[----:B------:R-:W-:-:S10]  /*13e70*/  UMOV UR7, 0x12f00000 ;  /* 0x12f0000000077882 */ /* 0x000fd40000000000 */
.L_x_2815:
        /* <DEDUP_REMOVED lines=13> */
.L_x_2964:
[----:B------:R-:W-:Y:S05]  /*13f50*/  BSYNC B2 ;  /* 0x0000000000027941 */ /* 0x000fea0003800000 */
.L_x_2816:
[----:B------:R-:W-:Y:S01]  /*13f60*/  BSSY B2, `(.L_x_2818) ;  /* 0x000000b000027945 */ /* 0x000fe20003800000 */
[----:B------:R-:W-:Y:S02]  /*13f70*/  IMAD.MOV.U32 R12, RZ, RZ, 0x0 ;  /* 0x00000000ff0c7424 */ /* 0x000fe400078e00ff */
[----:B------:R-:W-:Y:S01]  /*13f80*/  IMAD.MOV.U32 R13, RZ, RZ, 0x12f00000 ;  /* 0x12f00000ff0d7424 */ /* 0x000fe200078e00ff */
[----:B------:R-:W-:Y:S06]  /*13f90*/  @P2 BRA `(.L_x_2819) ;  /* 0x00000000001c2947 */ /* 0x000fec0003800000 */
[----:B------:R-:W1:Y:S01]  /*13fa0*/  S2R R9, SR_TID.X ;  /* 0x0000000000097919 */ /* 0x000e620000002100 */
[----:B0-2---:R-:W-:-:S04]  /*13fb0*/  IMAD.MOV.U32 R6, RZ, RZ, 0x4000 ;  /* 0x00004000ff067424 */ /* 0x005fc800078e00ff */
[----:B------:R3:W-:Y:S01]  /*13fc0*/  SYNCS.ARRIVE.TRANS64 RZ, [R5+URZ+0x168b0], R6 ;  /* 0x0168b00605ff79a7 */ /* 0x0007e2000800003f */
[----:B-1----:R-:W-:-:S04]  /*13fd0*/  LOP3.LUT R9, R9, 0x1f, RZ, 0xc0, !PT ;  /* 0x0000001f09097812 */ /* 0x002fc800078ec0ff */
[----:B------:R-:W-:-:S13]  /*13fe0*/  ISETP.NE.AND P1, PT, R9, RZ, PT ;  /* 0x000000ff0900720c */ /* 0x000fda0003f25270 */
[----:B---3--:R-:W-:Y:S05]  /*13ff0*/  @!P1 BRA `(.L_x_2819) ;  /* 0x0000000000049947 */ /* 0x008fea0003800000 */
[----:B------:R-:W-:Y:S01]  /*14000*/  BPT.TRAP 0x1 ;  /* 0x000000040000795c */ /* 0x000fe20000300000 */
.L_x_2819:
[----:B------:R-:W-:Y:S05]  /*14010*/  BSYNC B2 ;  /* 0x0000000000027941 */ /* 0x000fea0003800000 */
.L_x_2818:
[----:B------:R-:W-:Y:S01]  /*14020*/  R2UR UR10, R11 ;  /* 0x000000000b0a72ca */ /* 0x000fe200000e0000 */
[----:B------:R-:W-:Y:S01]  /*14030*/  UIADD3 UR4, UP0, UR38, 0x670, URZ ;  /* 0x0000067026047890 */ /* 0x000fe2000ff1e03f */
[----:B------:R-:W-:Y:S01]  /*14040*/  R2UR UR6, R12 ;  /* 0x000000000c0672ca */ /* 0x000fe200000e0000 */
[----:B------:R-:W-:Y:S01]  /*14050*/  VIADD R7, R7, 0x400 ;  /* 0x0000040007077836 */ /* 0x000fe20000000000 */
[----:B------:R-:W-:Y:S01]  /*14060*/  R2UR UR7, R13 ;  /* 0x000000000d0772ca */ /* 0x000fe200000e0000 */
[----:B0-2---:R-:W-:Y:S01]  /*14070*/  VIADD R5, R5, 0x168b0 ;  /* 0x000168b005057836 */ /* 0x005fe20000000000 */
[----:B------:R-:W-:Y:S01]  /*14080*/  PLOP3.LUT P1, PT, PT, PT, PT, 0x80, 0x0 ;  /* 0x000000000000781c */ /* 0x000fe20003f2f070 */
[----:B------:R-:W-:-:S12]  /*14090*/  UIADD3.X UR5, URZ, UR39, URZ, UP0, !UPT ;  /* 0x000000273f057290 */ /* 0x000fd800087fe43f */
.L_x_2820:
        /* <DEDUP_REMOVED lines=10> */
.L_x_2810:
[----:B------:R-:W-:Y:S05]  /*14140*/  BSYNC B1 ;  /* 0x0000000000017941 */ /* 0x000fea0003800000 */
.L_x_2809:
        /* <DEDUP_REMOVED lines=10> */
.L_x_2791:
[----:B------:R-:W-:Y:S05]  /*141f0*/  BSYNC B0 ;  /* 0x0000000000007941 */ /* 0x000fea0003800000 */
.L_x_2790:
[----:B------:R-:W3:Y:S01]  /*14200*/  LDC R0, c[0x0][0x448] ;  /* 0x00011200ff007b82 */ /* 0x000ee20000000800 */
[----:B------:R-:W-:Y:S01]  /*14210*/  IMAD.MOV.U32 R2, RZ, RZ, 0xc0 ;  /* 0x000000c0ff027424 */ /* 0x000fe200078e00ff */
[----:B------:R-:W-:Y:S05]  /*14220*/  @!P0 WARPSYNC.ALL ;  /* 0x0000000000008948 */ /* 0x000fea0003800000 */
[----:B------:R-:W-:Y:S01]  /*14230*/  IMAD R2, R17, R2, 0xbf ;  /* 0x000000bf11027424 */ /* 0x000fe200078e0202 */
[----:B------:R-:W-:Y:S01]  /*14240*/  BSSY B7, `(.L_x_2822) ;  /* 0x00003b6000077945 */ /* 0x000fe20003800000 */
[----:B------:R-:W-:Y:S01]  /*14250*/  @!P0 BAR.SYNC.DEFER_BLOCKING 0xc, 0x200 ;  /* 0x0308000000008b1d */ /* 0x000fe20000010000 */
[----:B---3--:R-:W-:-:S13]  /*14260*/  ISETP.NE.AND P1, PT, R0, 0x1, PT ;  /* 0x000000010000780c */ /* 0x008fda0003f25270 */
[----:B------:R-:W3:Y:S08]  /*14270*/  @P1 LDC R3, c[0x0][0x44c] ;  /* 0x00011300ff031b82 */ /* 0x000ef00000000800 */
[----:B------:R-:W4:Y:S01]  /*14280*/  @P1 LDC R0, c[0x0][0x450] ;  /* 0x00011400ff001b82 */ /* 0x000f220000000800 */
[----:B---3--:R-:W-:-:S05]  /*14290*/  @P1 IMAD.HI.U32 R3, R2, R3, RZ ;  /* 0x0000000302031227 */ /* 0x008fca00078e00ff */
[----:B----4-:R-:W-:-:S05]  /*142a0*/  @P1 SHF.R.U32.HI R2, RZ, R0, R3 ;  /* 0x00000000ff021219 */ /* 0x010fca0000011603 */
[----:B------:R-:W-:-:S05]  /*142b0*/  IMAD.IADD R2, R20, 0x1, R2 ;  /* 0x0000000114027824 */ /* 0x000fca00078e0202 */
[----:B------:R-:W-:-:S04]  /*142c0*/  SHF.R.S32.HI R0, RZ, 0x1f, R2 ;  /* 0x0000001fff007819 */ /* 0x000fc80000011402 */
[----:B------:R-:W-:-:S04]  /*142d0*/  LEA.HI R0, R0, R2, RZ, 0x7 ;  /* 0x0000000200007211 */ /* 0x000fc800078f38ff */
[----:B------:R-:W-:-:S04]  /*142e0*/  SHF.R.S32.HI R0, RZ, 0x7, R0 ;  /* 0x00000007ff007819 */ /* 0x000fc80000011400 */
[----:B------:R-:W-:-:S04]  /*142f0*/  VIMNMX R4, R21, R0, PT ;  /* 0x0000000015047248 */ /* 0x000fc80003fe0100 */
[----:B------:R-:W-:Y:S01]  /*14300*/  ISETP.GT.AND P0, PT, R4, RZ, PT ;  /* 0x000000ff0400720c */ /* 0x000fe20003f04270 */
        /* <DEDUP_REMOVED lines=15> */
[----:B------:R-:W4:Y:S01]  /*14400*/  POPC R7, R4 ;  /* 0x0000000400077309 */ /* 0x000f220000000000 */
[----:B---3--:R-:W4:Y:S02]  /*14410*/  SHFL.IDX PT, R0, R3, R0, 0x1f ;  /* 0x00001f0003007589 */ /* 0x008f2400000e0000 */
[----:B----4-:R-:W-:Y:S01]  /*14420*/  IADD3 R16, R0, UR36, R7 ;  /* 0x0000002400107c10 */ /* 0x010fe2000fffe007 */
[----:B------:R-:W-:Y:S06]  /*14430*/  BRA `(.L_x_2824) ;  /* 0x0000003800587947 */ /* 0x000fec0003800000 */
.L_x_2823:
        /* <DEDUP_REMOVED lines=8> */
[----:B------:R-:W-:Y:S01]  /*144c0*/  MOV R4, UR6 ;  /* 0x0000000600047c02 */ /* 0x000fe20008000f00 */
[----:B------:R-:W-:Y:S01]  /*144d0*/  IMAD.U32 R5, RZ, RZ, UR7 ;  /* 0x00000007ff057e24 */ /* 0x000fe2000f8e00ff */
[----:B------:R-:W3:Y:S01]  /*144e0*/  LDC.64 R2, c[0x4][R2] ;  /* 0x0100000002027b82 */ /* 0x000ee20000000a00 */
[----:B--2---:R-:W-:Y:S02]  /*144f0*/  IMAD.U32 R6, RZ, RZ, UR8 ;  /* 0x00000008ff067e24 */ /* 0x004fe4000f8e00ff */
[----:B------:R-:W-:Y:S02]  /*14500*/  IMAD.U32 R7, RZ, RZ, UR9 ;  /* 0x00000009ff077e24 */ /* 0x000fe4000f8e00ff */
[----:B------:R-:W-:-:S02]  /*14510*/  IMAD.U32 R10, RZ, RZ, UR4 ;  /* 0x00000004ff0a7e24 */ /* 0x000fc4000f8e00ff */
[----:B------:R-:W-:Y:S02]  /*14520*/  IMAD.U32 R11, RZ, RZ, UR5 ;  /* 0x00000005ff0b7e24 */ /* 0x000fe4000f8e00ff */
[----:B0-----:R-:W-:Y:S02]  /*14530*/  IMAD.MOV.U32 R8, RZ, RZ, 0x70 ;  /* 0x00000070ff087424 */ /* 0x001fe400078e00ff */
[----:B------:R-:W-:Y:S02]  /*14540*/  IMAD.MOV.U32 R12, RZ, RZ, 0x1 ;  /* 0x00000001ff0c7424 */ /* 0x000fe400078e00ff */
[----:B------:R-:W-:-:S07]  /*14550*/  IMAD.MOV.U32 R13, RZ, RZ, RZ ;  /* 0x000000ffff0d7224 */ /* 0x000fce00078e00ff */
[----:B------:R-:W-:-:S07]  /*14560*/  LEPC R20, `(.L_x_2826) ;  /* 0x000000001014794e */ /* 0x000fce0000000000 */
[----:B-1-3--:R-:W-:Y:S05]  /*14570*/  CALL.ABS.NOINC R2 ;  /* 0x0000000002007343 */ /* 0x00afea0003c00000 */
.L_x_2826:
[----:B------:R-:W-:Y:S05]  /*14580*/  BSYNC B6 ;  /* 0x0000000000067941 */ /* 0x000fea0003800000 */
.L_x_2825:
        /* <DEDUP_REMOVED lines=12> */
[----:B------:R-:W-:-:S02]  /*14650*/  IMAD.U32 R7, RZ, RZ, UR9 ;  /* 0x00000009ff077e24 */ /* 0x000fc4000f8e00ff */
[----:B------:R-:W-:Y:S02]  /*14660*/  IMAD.U32 R10, RZ, RZ, UR4 ;  /* 0x00000004ff0a7e24 */ /* 0x000fe4000f8e00ff */
[----:B------:R-:W-:Y:S02]  /*14670*/  IMAD.U32 R11, RZ, RZ, UR5 ;  /* 0x00000005ff0b7e24 */ /* 0x000fe4000f8e00ff */
[----:B0-----:R-:W-:Y:S02]  /*14680*/  IMAD.MOV.U32 R8, RZ, RZ, 0x70 ;  /* 0x00000070ff087424 */ /* 0x001fe400078e00ff */
[----:B------:R-:W-:Y:S02]  /*14690*/  IMAD.MOV.U32 R12, RZ, RZ, 0x1 ;  /* 0x00000001ff0c7424 */ /* 0x000fe400078e00ff */
[----:B---3--:R-:W-:-:S07]  /*146a0*/  IMAD.MOV.U32 R13, RZ, RZ, RZ ;  /* 0x000000ffff0d7224 */ /* 0x008fce00078e00ff */
[----:B------:R-:W-:-:S07]  /*146b0*/  LEPC R20, `(.L_x_2829) ;  /* 0x000000001014794e */ /* 0x000fce0000000000 */
[----:B-1--4-:R-:W-:Y:S05]  /*146c0*/  CALL.ABS.NOINC R2 ;  /* 0x0000000002007343 */ /* 0x012fea0003c00000 */
.L_x_2829:
        /* <DEDUP_REMOVED lines=15> */
.L_x_2828:
[----:B------:R-:W-:Y:S05]  /*147c0*/  BSYNC B6 ;  /* 0x0000000000067941 */ /* 0x000fea0003800000 */
.L_x_2827:
[----:B------:R3:W4:Y:S01]  /*147d0*/  LDL R20, [R1+0xc] ;  /* 0x00000c0001147983 */ /* 0x0007220000100800 */
[----:B------:R-:W-:Y:S01]  /*147e0*/  ULDC.64 UR4, c[0x0][0x9f8] ;  /* 0x00027e0000047ab9 */ /* 0x000fe20000000a00 */
[----:B------:R-:W0:Y:S01]  /*147f0*/  LDC R7, c[0x0][0x430] ;  /* 0x00010c00ff077b82 */ /* 0x000e220000000800 */
[----:B------:R-:W-:Y:S01]  /*14800*/  ISETP.NE.U32.AND P0, PT, RZ, UR4, PT ;  /* 0x00000004ff007c0c */ /* 0x000fe2000bf05070 */
[----:B------:R-:W2:Y:S03]  /*14810*/  LDL R27, [R1+0x34] ;  /* 0x00003400011b7983 */ /* 0x000ea60000100800 */
[----:B------:R-:W-:Y:S01]  /*14820*/  ISETP.NE.AND.EX P0, PT, RZ, UR5, PT, P0 ;  /* 0x00000005ff007c0c */ /* 0x000fe2000bf05300 */
[----:B------:R-:W3:Y:S04]  /*14830*/  LDL R21, [R1+0x18] ;  /* 0x0000180001157983 */ /* 0x000ee80000100800 */
[----:B------:R-:W3:Y:S01]  /*14840*/  LDL R2, [R1+0x1c] ;  /* 0x00001c0001027983 */ /* 0x000ee20000100800 */
[----:B------:R-:W0:Y:S07]  /*14850*/  S2R R3, SR_TID.X ;  /* 0x0000000000037919 */ /* 0x000e2e0000002100 */
[----:B------:R-:W-:Y:S01]  /*14860*/  @P0 IADD3 R24, P1, R24, UR4, RZ ;  /* 0x0000000418180c10 */ /* 0x000fe2000ff3e0ff */
[----:B------:R-:W0:Y:S03]  /*14870*/  S2R R0, SR_TID.X ;  /* 0x0000000000007919 */ /* 0x000e260000002100 */
[----:B------:R-:W-:Y:S01]  /*14880*/  @P0 IADD3.X R25, R25, UR5, RZ, P1, !PT ;  /* 0x0000000519190c10 */ /* 0x000fe20008ffe4ff */
[----:B-1----:R-:W3:Y:S04]  /*14890*/  LDL R9, [R1+0x50] ;  /* 0x0000500001097983 */ /* 0x002ee80000100800 */
[----:B----4-:R-:W4:Y:S01]  /*148a0*/  @P0 LDG.E R20, desc[UR40][R24.64] ;  /* 0x0000002818140981 */ /* 0x010f22000c1e1900 */
[----:B0-----:R-:W-:Y:S01]  /*148b0*/  ISETP.NE.AND P1, PT, R7, 0x1, PT ;  /* 0x000000010700780c */ /* 0x001fe20003f25270 */
[----:B------:R-:W-:Y:S01]  /*148c0*/  IMAD.SHL.U32 R3, R3, 0x10, RZ ;  /* 0x0000001003037824 */ /* 0x000fe200078e00ff */
[----:B------:R-:W-:Y:S01]  /*148d0*/  LOP3.LUT R0, R0, 0x7f, RZ, 0xc0, !PT ;  /* 0x0000007f00007812 */ /* 0x000fe200078ec0ff */
[----:B--2---:R-:W-:-:S03]  /*148e0*/  VIADD R27, R27, 0xffffffff ;  /* 0xffffffff1b1b7836 */ /* 0x004fc60000000000 */
[----:B------:R-:W-:Y:S01]  /*148f0*/  SHF.R.U32.HI R0, RZ, 0x3, R0 ;  /* 0x00000003ff007819 */ /* 0x000fe20000011600 */
[----:B------:R-:W-:Y:S01]  /*14900*/  IMAD.SHL.U32 R8, R27, 0x80, RZ ;  /* 0x000000801b087824 */ /* 0x000fe200078e00ff */
[----:B------:R-:W-:-:S04]  /*14910*/  LOP3.LUT R3, R3, 0x70, RZ, 0xc0, !PT ;  /* 0x0000007003037812 */ /* 0x000fc800078ec0ff */
[----:B------:R-:W-:Y:S01]  /*14920*/  LOP3.LUT R0, R8, R0, R3, 0xfe, !PT ;  /* 0x0000000008007212 */ /* 0x000fe200078efe03 */
[----:B------:R-:W0:Y:S08]  /*14930*/  @P1 LDC R5, c[0x0][0x434] ;  /* 0x00010d00ff051b82 */ /* 0x000e300000000800 */
[----:B------:R-:W1:Y:S01]  /*14940*/  @P1 LDC R6, c[0x0][0x438] ;  /* 0x00010e00ff061b82 */ /* 0x000e620000000800 */
[----:B----4-:R2:W-:Y:S01]  /*14950*/  @P0 STL [R1+0xc], R20 ;  /* 0x00000c1401000387 */ /* 0x0105e20000100800 */
[C---:B---3--:R-:W-:Y:S01]  /*14960*/  ISETP.GE.AND P0, PT, R0.reuse, R21, PT ;  /* 0x000000150000720c */ /* 0x048fe20003f06270 */
        /* <DEDUP_REMOVED lines=12> */
[----:B------:R-:W0:Y:S02]  /*14a30*/  @!P0 LDC.64 R2, c[0x0][0x418] ;  /* 0x00010600ff028b82 */ /* 0x000e240000000a00 */
[----:B0-----:R-:W-:Y:S01]  /*14a40*/  @!P0 LEA R6, P1, R4, R2, 0x2 ;  /* 0x0000000204068211 */ /* 0x001fe200078210ff */
[----:B------:R-:W-:-:S05]  /*14a50*/  @!P0 IMAD.IADD R2, R5, 0x1, R7 ;  /* 0x0000000105028824 */ /* 0x000fca00078e0207 */
[----:B------:R-:W-:Y:S01]  /*14a60*/  @!P0 LEA.HI.X R7, R4, R3, R2, 0x2, P1 ;  /* 0x0000000304078211 */ /* 0x000fe200008f1402 */
[----:B------:R-:W-:-:S06]  /*14a70*/  IMAD.MOV.U32 R2, RZ, RZ, RZ ;  /* 0x000000ffff027224 */ /* 0x000fcc00078e00ff */
[----:B------:R2:W5:Y:S04]  /*14a80*/  @!P0 LDG.E R2, desc[UR40][R6.64] ;  /* 0x0000002806028981 */ /* 0x000568000c1e1900 */
[----:B------:R2:W-:Y:S01]  /*14a90*/  STL [R1+0x20], R10 ;  /* 0x0000200a01007387 */ /* 0x0005e20000100800 */
[----:B------:R-:W-:Y:S01]  /*14aa0*/  ISETP.NE.AND P2, PT, R9, 0x3, PT ;  /* 0x000000030900780c */ /* 0x000fe20003f45270 */
[----:B------:R-:W-:Y:S01]  /*14ab0*/  UMOV UR4, 0xffffffff ;  /* 0xffffffff00047882 */ /* 0x000fe20000000000 */
[----:B------:R-:W-:-:S11]  /*14ac0*/  LOP3.LUT R23, R23, 0xfffffffd, RZ, 0xc0, !PT ;  /* 0xfffffffd17177812 */ /* 0x000fd600078ec0ff */
[----:B------:R-:W-:Y:S01]  /*14ad0*/  @P2 LOP3.LUT R23, R23, 0x2, RZ, 0xfc, !PT ;  /* 0x0000000217172812 */ /* 0x000fe200078efcff */
[----:B--2---:R-:W-:Y:S06]  /*14ae0*/  BRA.DIV UR4, `(.L_x_2830) ;  /* 0x0000005e04987947 */ /* 0x004fec000b800000 */
.L_x_2967:
[----:B------:R-:W-:-:S05]  /*14af0*/  SHF.R.S32.HI R9, RZ, 0x1f, R18 ;  /* 0x0000001fff097819 */ /* 0x000fca0000011412 */
[----:B------:R0:W-:Y:S01]  /*14b00*/  STL [R1+0x10], R9 ;  /* 0x0000100901007387 */ /* 0x0001e20000100800 */
[----:B------:R-:W-:Y:S05]  /*14b10*/  @!P2 BRA `(.L_x_2831) ;  /* 0x000000000004a947 */ /* 0x000fea0003800000 */
[----:B------:R-:W-:Y:S01]  /*14b20*/  BPT.TRAP 0x1 ;  /* 0x000000040000795c */ /* 0x000fe20000300000 */
.L_x_2831:
        /* <DEDUP_REMOVED lines=25> */
.L_x_2968:
[----:B------:R-:W-:Y:S05]  /*14cc0*/  BSYNC B0 ;  /* 0x0000000000007941 */ /* 0x000fea0003800000 */
.L_x_2832:
        /* <DEDUP_REMOVED lines=10> */
[----:B------:R-:W-:-:S03]  /*14d70*/  IADD3 R5, R5, R6, RZ ;  /* 0x0000000605057210 */ /* 0x000fc60007ffe0ff */
[----:B------:R-:W-:-:S04]  /*14d80*/  IMAD.WIDE.U32 R4, R2, UR4, R4 ;  /* 0x0000000402047c25 */ /* 0x000fc8000f8e0004 */
[----:B------:R-:W-:Y:S01]  /*14d90*/  IMAD R2, R2, UR5, R7 ;  /* 0x0000000502027c24 */ /* 0x000fe2000f8e0207 */
[----:B------:R-:W-:-:S03]  /*14da0*/  ULDC.64 UR4, c[0x0][0x308] ;  /* 0x0000c20000047ab9 */ /* 0x000fc60000000a00 */
[----:B------:R-:W-:Y:S02]  /*14db0*/  IMAD.IADD R5, R5, 0x1, R2 ;  /* 0x0000000105057824 */ /* 0x000fe400078e0202 */
[----:B------:R-:W-:-:S04]  /*14dc0*/  IMAD.WIDE.U32 R4, R18, UR4, R4 ;  /* 0x0000000412047c25 */ /* 0x000fc8000f8e0004 */
[----:B--2---:R-:W-:Y:S02]  /*14dd0*/  IMAD R0, R9, UR4, RZ ;  /* 0x0000000409007c24 */ /* 0x004fe4000f8e02ff */
[----:B------:R-:W1:Y:S02]  /*14de0*/  S2R R9, SR_TID.X ;  /* 0x0000000000097919 */ /* 0x000e640000002100 */
[----:B------:R-:W-:Y:S01]  /*14df0*/  IMAD R0, R18, UR5, R0 ;  /* 0x0000000512007c24 */ /* 0x000fe2000f8e0200 */
[----:B------:R-:W-:-:S03]  /*14e00*/  ULDC.64 UR4, c[0x0][0x2e8] ;  /* 0x0000ba0000047ab9 */ /* 0x000fc60000000a00 */
[----:B------:R-:W-:Y:S01]  /*14e10*/  IMAD.IADD R2, R5, 0x1, R0 ;  /* 0x0000000105027824 */ /* 0x000fe200078e0200 */
[----:B------:R-:W-:Y:S01]  /*14e20*/  LEA R0, P0, R4, UR4, 0x1 ;  /* 0x0000000404007c11 */ /* 0x000fe2000f8008ff */
[----:B------:R-:W-:-:S03]  /*14e30*/  ULDC UR4, c[0x0][0x2f4] ;  /* 0x0000bd0000047ab9 */ /* 0x000fc60000000800 */
        /* <DEDUP_REMOVED lines=89> */
.L_x_2986:
        /* <DEDUP_REMOVED lines=10> */
.L_x_2835:
[----:B------:R-:W-:Y:S02]  /*15470*/  PLOP3.LUT P1, PT, P1, P0, PT, 0xa2, 0x0 ;  /* 0x000000000000781c */ /* 0x000fe40000f21472 */
[----:B------:R-:W-:-:S08]  /*15480*/  @P0 R2UR P1, UR4, R3 ;  /* 0x00000000030402ca */ /* 0x000fd00000020000 */
[----:B------:R-:W-:-:S05]  /*15490*/  @P0 PLOP3.LUT P0, PT, P1, PT, PT, 0x80, 0x0 ;  /* 0x000000000000081c */ /* 0x000fca0000f0f070 */
[----:B------:R-:W-:Y:S01]  /*154a0*/  @!P1 SYNCS.ARRIVE.TRANS64.RED.A0T1 RZ, [UR4+0x16830], RZ ;  /* 0x016830ffffff99a7 */ /* 0x000fe20008200404 */
[----:B------:R-:W-:Y:S07]  /*154b0*/  @!P1 ARRIVES.LDGSTSBAR.64.TRANSCNT [UR4+0x16830] ;  /* 0x01683000ff0099b0 */ /* 0x000fee0008000a84 */
[----:B------:R-:W-:Y:S05]  /*154c0*/  @P0 BRA.U.ANY `(.L_x_2835) ;  /* 0xfffffffd00e80947 */ /* 0x000fea000393ffff */
[----:B------:R-:W-:Y:S01]  /*154d0*/  NOP ;  /* 0x0000000000007918 */ /* 0x000fe20000000000 */
[----:B------:R-:W2:Y:S02]  /*154e0*/  LDL R0, [R1+0x50] ;  /* 0x0000500001007983 */ /* 0x000ea40000100800 */
[----:B--2---:R-:W-:-:S13]  /*154f0*/  ISETP.NE.AND P2, PT, R0, 0x3, PT ;  /* 0x000000030000780c */ /* 0x004fda0003f45270 */
[----:B------:R-:W-:Y:S05]  /*15500*/  @!P2 BRA `(.L_x_2836) ;  /* 0x000000000004a947 */ /* 0x000fea0003800000 */
[----:B------:R-:W-:Y:S01]  /*15510*/  BPT.TRAP 0x1 ;  /* 0x000000040000795c */ /* 0x000fe20000300000 */
.L_x_2836:
[----:B------:R1:W5:Y:S01]  /*15520*/  LDL.LU R4, [R1+0x28] ;  /* 0x0000280001047983 */ /* 0x0003620000300800 */
[----:B------:R1:W-:Y:S03]  /*15530*/  SYNCS.ARRIVE.TRANS64.A1T0 RZ, [R3+URZ+0x16830], RZ ;  /* 0x016830ff03ff79a7 */ /* 0x0003e6000810003f */
[----:B0-----:R1:W5:Y:S04]  /*15540*/  LDL.LU R7, [R1+0x8] ;  /* 0x0000080001077983 */ /* 0x0013680000300800 */
        /* <DEDUP_REMOVED lines=11> */
[----:B-1----:R-:W-:-:S03]  /*15600*/  SEL R3, R7, RZ, !P0 ;  /* 0x000000ff07037207 */ /* 0x002fc60004000000 */
        /* <DEDUP_REMOVED lines=26> */
.L_x_2838:
[----:B------:R-:W-:Y:S05]  /*157b0*/  BSYNC B6 ;  /* 0x0000000000067941 */ /* 0x000fea0003800000 */
.L_x_2837:
[----:B0-----:R-:W2:Y:S01]  /*157c0*/  LDL.LU R0, [R1+0x40] ;  /* 0x0000400001007983 */ /* 0x001ea20000300800 */
[----:B------:R-:W-:Y:S01]  /*157d0*/  ULDC.64 UR4, c[0x0][0x2d8] ;  /* 0x0000b60000047ab9 */ /* 0x000fe20000000a00 */
[----:B------:R-:W0:Y:S01]  /*157e0*/  LDC R10, c[0x0][0x448] ;  /* 0x00011200ff0a7b82 */ /* 0x000e220000000800 */
[----:B------:R-:W-:Y:S01]  /*157f0*/  ULDC.64 UR6, c[0x0][0x2c8] ;  /* 0x0000b20000067ab9 */ /* 0x000fe20000000a00 */
[----:B------:R-:W3:Y:S01]  /*15800*/  LDL.LU R21, [R1+0x3c] ;  /* 0x00003c0001157983 */ /* 0x000ee20000300800 */
[----:B------:R-:W-:-:S03]  /*15810*/  ULDC.64 UR8, c[0x0][0x280] ;  /* 0x0000a00000087ab9 */ /* 0x000fc60000000a00 */
[----:B------:R-:W3:Y:S04]  /*15820*/  LDL.LU.64 R2, [R1+0x28] ;  /* 0x0000280001027983 */ /* 0x000ee80000300a00 */
[----:B------:R-:W4:Y:S04]  /*15830*/  LDL R20, [R1+0x10] ;  /* 0x0000100001147983 */ /* 0x000f280000100800 */
[----:B------:R-:W4:Y:S01]  /*15840*/  LDL.LU R5, [R1+0x8] ;  /* 0x0000080001057983 */ /* 0x000f220000300800 */
[----:B0-----:R-:W-:-:S13]  /*15850*/  ISETP.NE.AND P1, PT, R10, 0x1, PT ;  /* 0x000000010a00780c */ /* 0x001fda0003f25270 */
[----:B------:R-:W0:Y:S01]  /*15860*/  @P1 LDC R7, c[0x0][0x450] ;  /* 0x00011400ff071b82 */ /* 0x000e220000000800 */
[----:B--2---:R-:W-:Y:S02]  /*15870*/  IMAD.MOV.U32 R4, RZ, RZ, R0 ;  /* 0x000000ffff047224 */ /* 0x004fe400078e0000 */
[----:B---3--:R-:W-:Y:S02]  /*15880*/  IMAD.MOV.U32 R3, RZ, RZ, R21 ;  /* 0x000000ffff037224 */ /* 0x008fe400078e0015 */
[----:B------:R-:W1:Y:S01]  /*15890*/  S2R R21, SR_TID.X ;  /* 0x0000000000157919 */ /* 0x000e620000002100 */
[----:B----4-:R-:W-:Y:S02]  /*158a0*/  IMAD R0, R20, UR4, RZ ;  /* 0x0000000414007c24 */ /* 0x010fe4000f8e02ff */
[----:B------:R-:W2:Y:S01]  /*158b0*/  S2R R20, SR_TID.X ;  /* 0x0000000000147919 */ /* 0x000ea20000002100 */
[----:B-1----:R-:W-:Y:S01]  /*158c0*/  IMAD.SHL.U32 R21, R21, 0x10, RZ ;  /* 0x0000001015157824 */ /* 0x002fe200078e00ff */
[----:B--2---:R-:W-:-:S04]  /*158d0*/  LOP3.LUT R20, R20, 0x7f, RZ, 0xc0, !PT ;  /* 0x0000007f14147812 */ /* 0x004fc800078ec0ff */
[----:B------:R-:W-:Y:S02]  /*158e0*/  LOP3.LUT R21, R21, 0x70, RZ, 0xc0, !PT ;  /* 0x0000007015157812 */ /* 0x000fe400078ec0ff */
[----:B------:R-:W-:-:S04]  /*158f0*/  SHF.R.U32.HI R20, RZ, 0x3, R20 ;  /* 0x00000003ff147819 */ /* 0x000fc80000011614 */
[----:B------:R-:W-:-:S05]  /*15900*/  LOP3.LUT R20, R20, R21, RZ, 0xfc, !PT ;  /* 0x0000001514147212 */ /* 0x000fca00078efcff */
[----:B------:R-:W-:Y:S02]  /*15910*/  IMAD R6, R17, 0xc0, R20 ;  /* 0x000000c011067824 */ /* 0x000fe400078e0214 */
[----:B------:R1:W5:Y:S01]  /*15920*/  LDL R20, [R1+0x24] ;  /* 0x0000240001147983 */ /* 0x0003620000100800 */
[C---:B------:R-:W-:Y:S02]  /*15930*/  IMAD R0, R18.reuse, UR5, R0 ;  /* 0x0000000512007c24 */ /* 0x040fe4000f8e0200 */
[----:B------:R-:W-:Y:S01]  /*15940*/  IMAD.WIDE.U32 R2, R18, UR4, R2 ;  /* 0x0000000412027c25 */ /* 0x000fe2000f8e0002 */
[----:B------:R-:W-:-:S03]  /*15950*/  ULDC.64 UR4, c[0x0][0x2e0] ;  /* 0x0000b80000047ab9 */ /* 0x000fc60000000a00 */
[----:B------:R-:W-:Y:S02]  /*15960*/  IMAD.IADD R3, R3, 0x1, R0 ;  /* 0x0000000103037824 */ /* 0x000fe400078e0200 */
[----:B------:R-:W2:Y:S01]  /*15970*/  @P1 LDC R0, c[0x0][0x44c] ;  /* 0x00011300ff001b82 */ /* 0x000ea20000000800 */
[----:B------:R-:W-:Y:S02]  /*15980*/  IMAD R4, R4, UR4, RZ ;  /* 0x0000000404047c24 */ /* 0x000fe4000f8e02ff */
[----:B------:R-:W-:-:S04]  /*15990*/  IMAD.WIDE.U32 R2, R5, UR4, R2 ;  /* 0x0000000405027c25 */ /* 0x000fc8000f8e0002 */
[----:B------:R-:W-:Y:S01]  /*159a0*/  IMAD R4, R5, UR5, R4 ;  /* 0x0000000505047c24 */ /* 0x000fe2000f8e0204 */
[----:B------:R-:W-:-:S03]  /*159b0*/  ULDC.64 UR4, c[0x0][0x2d0] ;  /* 0x0000b40000047ab9 */ /* 0x000fc60000000a00 */
[----:B------:R-:W-:Y:S02]  /*159c0*/  IMAD.IADD R5, R3, 0x1, R4 ;  /* 0x0000000103057824 */ /* 0x000fe400078e0204 */
[----:B------:R-:W-:Y:S01]  /*159d0*/  IMAD.MOV.U32 R4, RZ, RZ, R2 ;  /* 0x000000ffff047224 */ /* 0x000fe200078e0002 */
[----:B------:R-:W-:Y:S01]  /*159e0*/  MOV R2, R6 ;  /* 0x0000000600027202 */ /* 0x000fe20000000f00 */
[----:B--2---:R-:W-:-:S05]  /*159f0*/  @P1 IMAD.HI.U32 R0, R6, R0, RZ ;  /* 0x0000000006001227 */ /* 0x004fca00078e00ff */
[----:B0-----:R-:W-:-:S04]  /*15a00*/  @P1 SHF.R.U32.HI R2, RZ, R7, R0 ;  /* 0x00000007ff021219 */ /* 0x001fc80000011600 */
[--C-:B------:R-:W-:Y:S01]  /*15a10*/  SHF.R.S32.HI R0, RZ, 0x1f, R2.reuse ;  /* 0x0000001fff007819 */ /* 0x100fe20000011402 */
[----:B------:R-:W-:-:S04]  /*15a20*/  IMAD.MOV R7, RZ, RZ, -R2 ;  /* 0x000000ffff077224 */ /* 0x000fc800078e0a02 */
[----:B------:R-:W-:-:S04]  /*15a30*/  IMAD R0, R0, UR4, RZ ;  /* 0x0000000400007c24 */ /* 0x000fc8000f8e02ff */
[C---:B------:R-:W-:Y:S02]  /*15a40*/  IMAD R0, R2.reuse, UR5, R0 ;  /* 0x0000000502007c24 */ /* 0x040fe4000f8e0200 */
[----:B------:R-:W-:-:S04]  /*15a50*/  IMAD.WIDE.U32 R2, R2, UR4, R4 ;  /* 0x0000000402027c25 */ /* 0x000fc8000f8e0004 */
[----:B------:R-:W-:Y:S02]  /*15a60*/  IMAD.IADD R3, R3, 0x1, R0 ;  /* 0x0000000103037824 */ /* 0x000fe400078e0200 */
[----:B------:R-:W-:-:S05]  /*15a70*/  IMAD R0, R10, R7, R6 ;  /* 0x000000070a007224 */ /* 0x000fca00078e0206 */
[----:B------:R-:W-:Y:S01]  /*15a80*/  SHF.R.S32.HI R7, RZ, 0x1f, R0 ;  /* 0x0000001fff077819 */ /* 0x000fe20000011400 */
[----:B------:R-:W-:-:S04]  /*15a90*/  IMAD.WIDE.U32 R8, R0, UR6, R2 ;  /* 0x0000000600087c25 */ /* 0x000fc8000f8e0002 */
[----:B------:R-:W-:-:S04]  /*15aa0*/  IMAD R7, R7, UR6, RZ ;  /* 0x0000000607077c24 */ /* 0x000fc8000f8e02ff */
[----:B------:R-:W-:Y:S01]  /*15ab0*/  IMAD R0, R0, UR7, R7 ;  /* 0x0000000700007c24 */ /* 0x000fe2000f8e0207 */
[----:B------:R-:W-:Y:S01]  /*15ac0*/  LEA R2, P0, R8, UR8, 0x1 ;  /* 0x0000000808027c11 */ /* 0x000fe2000f8008ff */
[----:B------:R-:W0:Y:S02]  /*15ad0*/  @P1 LDC R7, c[0x0][0x44c] ;  /* 0x00011300ff071b82 */ /* 0x000e240000000800 */
[----:B------:R-:W-:-:S05]  /*15ae0*/  IMAD.IADD R0, R9, 0x1, R0 ;  /* 0x0000000109007824 */ /* 0x000fca00078e0200 */
[----:B------:R-:W-:Y:S02]  /*15af0*/  LEA.HI.X R0, R8, UR9, R0, 0x1, P0 ;  /* 0x0000000908007c11 */ /* 0x000fe400080f0c00 */
[----:B------:R-:W2:Y:S01]  /*15b00*/  @P1 LDC R8, c[0x0][0x450] ;  /* 0x00011400ff081b82 */ /* 0x000ea20000000800 */
[----:B------:R-:W-:Y:S01]  /*15b10*/  VIADD R3, R6, 0x80 ;  /* 0x0000008006037836 */ /* 0x000fe20000000000 */
[----:B------:R-:W3:Y:S03]  /*15b20*/  S2R R11, SR_TID.X ;  /* 0x00000000000b7919 */ /* 0x000ee60000002100 */
[----:B------:R-:W-:Y:S02]  /*15b30*/  IMAD.MOV.U32 R6, RZ, RZ, R3 ;  /* 0x000000ffff067224 */ /* 0x000fe400078e0003 */
[----:B0-----:R-:W-:-:S05]  /*15b40*/  @P1 IMAD.HI.U32 R7, R3, R7, RZ ;  /* 0x0000000703071227 */ /* 0x001fca00078e00ff */
[----:B--2---:R-:W-:-:S05]  /*15b50*/  @P1 SHF.R.U32.HI R6, RZ, R8, R7 ;  /* 0x00000008ff061219 */ /* 0x004fca0000011607 */
[----:B------:R-:W-:-:S04]  /*15b60*/  IMAD.MOV R7, RZ, RZ, -R6 ;  /* 0x000000ffff077224 */ /* 0x000fc800078e0a06 */
[----:B------:R-:W-:Y:S01]  /*15b70*/  IMAD R3, R10, R7, R3 ;  /* 0x000000070a037224 */ /* 0x000fe200078e0203 */
[----:B------:R-:W-:Y:S01]  /*15b80*/  SHF.R.S32.HI R7, RZ, 0x1f, R6 ;  /* 0x0000001fff077819 */ /* 0x000fe20000011406 */
[----:B------:R-:W-:-:S04]  /*15b90*/  IMAD.WIDE.U32 R4, R6, UR4, R4 ;  /* 0x0000000406047c25 */ /* 0x000fc8000f8e0004 */
[----:B------:R-:W-:Y:S01]  /*15ba0*/  IMAD R7, R7, UR4, RZ ;  /* 0x0000000407077c24 */ /* 0x000fe2000f8e02ff */
[----:B------:R-:W-:-:S03]  /*15bb0*/  ULDC UR4, c[0x0][0x2b8] ;  /* 0x0000ae0000047ab9 */ /* 0x000fc60000000800 */
[----:B------:R-:W-:-:S04]  /*15bc0*/  IMAD R6, R6, UR5, R7 ;  /* 0x0000000506067c24 */ /* 0x000fc8000f8e0207 */
[----:B------:R-:W-:Y:S01]  /*15bd0*/  IMAD.IADD R5, R5, 0x1, R6 ;  /* 0x0000000105057824 */ /* 0x000fe200078e0206 */
[----:B------:R-:W-:Y:S01]  /*15be0*/  SHF.R.S32.HI R6, RZ, 0x1f, R3 ;  /* 0x0000001fff067819 */ /* 0x000fe20000011403 */
[----:B---3--:R-:W-:-:S04]  /*15bf0*/  IMAD.SHL.U32 R21, R11, 0x8, RZ ;  /* 0x000000080b157824 */ /* 0x008fc800078e00ff */
[----:B------:R-:W-:Y:S02]  /*15c00*/  IMAD R8, R6, UR6, RZ ;  /* 0x0000000606087c24 */ /* 0x000fe4000f8e02ff */
[----:B------:R-:W-:Y:S01]  /*15c10*/  IMAD.WIDE.U32 R6, R3, UR6, R4 ;  /* 0x0000000603067c25 */ /* 0x000fe2000f8e0004 */
[----:B------:R-:W-:-:S03]  /*15c20*/  LOP3.LUT R21, R21, 0x38, RZ, 0xc0, !PT ;  /* 0x0000003815157812 */ /* 0x000fc600078ec0ff */
[----:B------:R-:W-:Y:S01]  /*15c30*/  IMAD R3, R3, UR7, R8 ;  /* 0x0000000703037c24 */ /* 0x000fe2000f8e0208 */
[----:B------:R-:W-:-:S03]  /*15c40*/  LEA R5, P1, R6, UR8, 0x1 ;  /* 0x0000000806057c11 */ /* 0x000fc6000f8208ff */
[----:B------:R-:W-:Y:S01]  /*15c50*/  IMAD.IADD R3, R7, 0x1, R3 ;  /* 0x0000000107037824 */ /* 0x000fe200078e0203 */
[----:B------:R-:W-:Y:S01]  /*15c60*/  ISETP.GE.AND P0, PT, R21, UR4, PT ;  /* 0x0000000415007c0c */ /* 0x000fe2000bf06270 */
[----:B------:R-:W-:Y:S01]  /*15c70*/  UMOV UR4, 0xffffffff ;  /* 0xffffffff00047882 */ /* 0x000fe20000000000 */
[----:B------:R-:W-:Y:S02]  /*15c80*/  LOP3.LUT R11, R11, 0x7f, RZ, 0xc0, !PT ;  /* 0x0000007f0b0b7812 */ /* 0x000fe400078ec0ff */
[----:B------:R-:W-:Y:S02]  /*15c90*/  LEA.HI.X R4, R6, UR9, R3, 0x1, P1 ;  /* 0x0000000906047c11 */ /* 0x000fe400088f0c03 */
[----:B------:R-:W-:Y:S01]  /*15ca0*/  SHF.R.U32.HI R9, RZ, 0x3, R11 ;  /* 0x00000003ff097819 */ /* 0x000fe2000001160b */
[----:B-1----:R-:W-:Y:S06]  /*15cb0*/  BRA.DIV UR4, `(.L_x_2839) ;  /* 0x0000005a041c7947 */ /* 0x002fec000b800000 */
        /* <DEDUP_REMOVED lines=65> */
[----:B------:R-:W-:Y:S01]  /*160d0*/  ISETP.GE.AND P1, PT, R6, R3, PT ;  /* 0x000000030600720c */ /* 0x000fe20003f26270 */
[----:B------:R-:W-:Y:S04]  /*160e0*/  SHFL.IDX PT, R2, R2, 0x7, 0x181f ;  /* 0x00f81f0002027f89 */ /* 0x000fe800000e0000 */
[----:B------:R-:W1:Y:S08]  /*160f0*/  SHFL.IDX PT, R6, R0, 0x6, 0x181f ;  /* 0x00d81f0000067f89 */ /* 0x000e7000000e0000 */
[----:B0-----:R-:W-:-:S05]  /*16100*/  @!P1 LEA R7, P2, R21, R7, 0x1 ;  /* 0x0000000715079211 */ /* 0x001fca00078408ff */
[----:B-1----:R-:W-:-:S05]  /*16110*/  @!P1 IMAD.X R6, RZ, RZ, R6, P2 ;  /* 0x000000ffff069224 */ /* 0x002fca00010e0606 */
[----:B------:R-:W-:-:S04]  /*16120*/  @!P1 LOP3.LUT R7, R7, R6, RZ, 0x3c, !PT ;  /* 0x0000000607079212 */ /* 0x000fc800078e3cff */
[----:B------:R-:W-:-:S04]  /*16130*/  @!P1 LOP3.LUT R6, R7, R6, RZ, 0x3c, !PT ;  /* 0x0000000607069212 */ /* 0x000fc800078e3cff */
[----:B------:R-:W-:-:S05]  /*16140*/  @!P1 LOP3.LUT R7, R7, R6, RZ, 0x3c, !PT ;  /* 0x0000000607079212 */ /* 0x000fca00078e3cff */
[----:B------:R0:W-:Y:S02]  /*16150*/  @!P1 LDGSTS.E.BYPASS.LTC128B.128 [R20+0xb400], desc[UR40][R6.64], !P0 ;  /* 0x0b40000006149fae */ /* 0x0001e4000c101d68 */
[----:B0-----:R-:W-:-:S05]  /*16160*/  VIADD R6, R17, 0x80 ;  /* 0x0000008011067836 */ /* 0x001fca0000000000 */
[----:B------:R-:W-:Y:S02]  /*16170*/  ISETP.GE.AND P1, PT, R6, R3, PT ;  /* 0x000000030600720c */ /* 0x000fe40003f26270 */
[----:B------:R0:W1:Y:S02]  /*16180*/  SHFL.IDX PT, R6, R0, 0x7, 0x181f ;  /* 0x00f81f0000067f89 */ /* 0x00006400000e0000 */
[----:B0-----:R-:W-:-:S05]  /*16190*/  VIADD R0, R17, 0x70 ;  /* 0x0000007011007836 */ /* 0x001fca0000000000 */
[----:B------:R-:W-:Y:S02]  /*161a0*/  ISETP.GE.AND P3, PT, R0, R3, PT ;  /* 0x000000030000720c */ /* 0x000fe40003f66270 */
[----:B------:R-:W0:Y:S11]  /*161b0*/  SHFL.IDX PT, R0, R5, RZ, 0x181f ;  /* 0x00181fff05007589 */ /* 0x000e3600000e0000 */
[----:B------:R-:W-:-:S05]  /*161c0*/  @!P3 LEA R2, P2, R21, R2, 0x1 ;  /* 0x000000021502b211 */ /* 0x000fca00078408ff */
[----:B-1----:R-:W-:-:S04]  /*161d0*/  @!P3 IMAD.X R6, RZ, RZ, R6, P2 ;  /* 0x000000ffff06b224 */ /* 0x002fc800010e0606 */
[----:B------:R-:W-:Y:S02]  /*161e0*/  @!P3 IMAD.MOV.U32 R7, RZ, RZ, R6 ;  /* 0x000000ffff07b224 */ /* 0x000fe400078e0006 */
[----:B------:R-:W-:Y:S01]  /*161f0*/  @!P3 IMAD.MOV.U32 R6, RZ, RZ, R2 ;  /* 0x000000ffff06b224 */ /* 0x000fe200078e0002 */
[----:B0-----:R-:W-:Y:S01]  /*16200*/  @!P1 LEA R0, P2, R21, R0, 0x1 ;  /* 0x0000000015009211 */ /* 0x001fe200078408ff */
[----:B------:R-:W-:Y:S04]  /*16210*/  SHFL.IDX PT, R2, R5, 0x3, 0x181f ;  /* 0x00781f0005027f89 */ /* 0x000fe800000e0000 */
[----:B------:R0:W-:Y:S02]  /*16220*/  @!P3 LDGSTS.E.BYPASS.LTC128B.128 [R20+0xbc00], desc[UR40][R6.64], !P0 ;  /* 0x0bc000000614bfae */ /* 0x0001e4000c101d68 */
[----:B0-----:R-:W-:-:S04]  /*16230*/  @!P1 IMAD.X R6, RZ, RZ, R8, P2 ;  /* 0x000000ffff069224 */ /* 0x001fc800010e0608 */
[----:B------:R-:W-:Y:S02]  /*16240*/  @!P1 IMAD.MOV.U32 R7, RZ, RZ, R6 ;  /* 0x000000ffff079224 */ /* 0x000fe400078e0006 */
        /* <DEDUP_REMOVED lines=19> */
.L_x_3011:
        /* <DEDUP_REMOVED lines=10> */
.L_x_2840:
        /* <DEDUP_REMOVED lines=10> */
[----:B------:R-:W-:-:S04]  /*164c0*/  LOP3.LUT R0, R0, 0xfffffffe, RZ, 0xc0, !PT ;  /* 0xfffffffe00007812 */ /* 0x000fc800078ec0ff */
[----:B------:R-:W-:-:S04]  /*164d0*/  IADD3 R0, R2, -R0, RZ ;  /* 0x8000000002007210 */ /* 0x000fc80007ffe0ff */
[----:B------:R-:W-:Y:S01]  /*164e0*/  SHF.L.U32 R0, R0, 0x1f, RZ ;  /* 0x0000001f00007819 */ /* 0x000fe200000006ff */
[----:B------:R-:W-:Y:S01]  /*164f0*/  NOP ;  /* 0x0000000000007918 */ /* 0x000fe20000000000 */
[----:B------:R1:W-:Y:S01]  /*16500*/  SYNCS.ARRIVE.TRANS64.A1T0 RZ, [R22+URZ+0x16800], RZ ;  /* 0x016800ff16ff79a7 */ /* 0x0003e2000810003f */
[----:B------:R-:W-:Y:S01]  /*16510*/  BSSY B0, `(.L_x_2841) ;  /* 0x0000003000007945 */ /* 0x000fe20003800000 */
[----:B------:R-:W2:Y:S03]  /*16520*/  SYNCS.PHASECHK.TRANS64.TRYWAIT P0, [R22+URZ+0x16820], R0 ;  /* 0x01682000160075a7 */ /* 0x000ea6000800017f */
[----:B-12---:R-:W-:Y:S05]  /*16530*/  @!P0 BRA `(.L_x_2842) ;  /* 0x0000005c00ec8947 */ /* 0x006fea0003800000 */
.L_x_3012:
[----:B------:R-:W-:Y:S05]  /*16540*/  BSYNC B0 ;  /* 0x0000000000007941 */ /* 0x000fea0003800000 */
.L_x_2841:
[----:B------:R-:W2:Y:S01]  /*16550*/  LDL R2, [R1+0x34] ;  /* 0x0000340001027983 */ /* 0x000ea20000100800 */
[----:B------:R-:W-:Y:S01]  /*16560*/  BSSY B0, `(.L_x_2843) ;  /* 0x000010d000007945 */ /* 0x000fe20003800000 */
[----:B--2---:R-:W-:-:S13]  /*16570*/  ISETP.GE.AND P0, PT, R2, 0x2, PT ;  /* 0x000000020200780c */ /* 0x004fda0003f06270 */
[----:B------:R-:W-:Y:S05]  /*16580*/  @!P0 BRA `(.L_x_2844) ;  /* 0x0000001000288947 */ /* 0x000fea0003800000 */
[----:B------:R-:W2:Y:S01]  /*16590*/  S2R R3, SR_TID.X ;  /* 0x0000000000037919 */ /* 0x000ea20000002100 */
[----:B------:R-:W-:Y:S01]  /*165a0*/  ULDC UR4, c[0x0][0x2f4] ;  /* 0x0000bd0000047ab9 */ /* 0x000fe20000000800 */
[----:B0-----:R-:W-:Y:S01]  /*165b0*/  VIADD R7, R2, 0xfffffffe ;  /* 0xfffffffe02077836 */ /* 0x001fe20000000000 */
[----:B------:R0:W-:Y:S01]  /*165c0*/  STL [R1+0x8], R27 ;  /* 0x0000081b01007387 */ /* 0x0001e20000100800 */
[----:B------:R-:W-:Y:S02]  /*165d0*/  IMAD.MOV.U32 R17, RZ, RZ, R29 ;  /* 0x000000ffff117224 */ /* 0x000fe400078e001d */
[----:B------:R-:W-:Y:S02]  /*165e0*/  IMAD.MOV.U32 R6, RZ, RZ, R26 ;  /* 0x000000ffff067224 */ /* 0x000fe400078e001a */
[----:B--2---:R-:W-:-:S05]  /*165f0*/  IMAD.SHL.U32 R3, R3, 0x8, RZ ;  /* 0x0000000803037824 */ /* 0x004fca00078e00ff */
[----:B------:R-:W-:-:S04]  /*16600*/  LOP3.LUT R3, R3, 0x38, RZ, 0xc0, !PT ;  /* 0x0000003803037812 */ /* 0x000fc800078ec0ff */
[----:B0-----:R-:W-:-:S13]  /*16610*/  ISETP.GE.AND P1, PT, R3, UR4, PT ;  /* 0x0000000403007c0c */ /* 0x001fda000bf26270 */
.L_x_2857:
[----:B------:R-:W2:Y:S01]  /*16620*/  LDL R11, [R1+0x1c] ;  /* 0x00001c00010b7983 */ /* 0x000ea20000100800 */
[----:B-1----:R-:W0:Y:S03]  /*16630*/  LDC R0, c[0x0][0x430] ;  /* 0x00010c00ff007b82 */ /* 0x002e260000000800 */
[----:B------:R-:W3:Y:S04]  /*16640*/  LDL R10, [R1+0x20] ;  /* 0x00002000010a7983 */ /* 0x000ee80000100800 */
[----:B------:R-:W4:Y:S01]  /*16650*/  LDL R9, [R1+0xc] ;  /* 0x00000c0001097983 */ /* 0x000f220000100800 */
[----:B------:R-:W1:Y:S03]  /*16660*/  S2R R2, SR_TID.X ;  /* 0x0000000000027919 */ /* 0x000e660000002100 */
[----:B------:R-:W5:Y:S01]  /*16670*/  LDL R8, [R1+0x50] ;  /* 0x0000500001087983 */ /* 0x000f620000100800 */
        /* <DEDUP_REMOVED lines=25> */
[----:B-----5:R-:W-:Y:S01]  /*16810*/  ISETP.NE.AND P2, PT, R8, 0x3, PT ;  /* 0x000000030800780c */ /* 0x020fe20003f45270 */
[----:B------:R-:W-:-:S05]  /*16820*/  VIADD R26, R6, 0x1 ;  /* 0x00000001061a7836 */ /* 0x000fca0000000000 */
        /* <DEDUP_REMOVED lines=8> */
.L_x_2845:
[----:B------:R-:W-:Y:S01]  /*168b0*/  IMAD R5, R26, 0x8, R22 ;  /* 0x000000081a057824 */ /* 0x000fe200078e0216 */
[----:B------:R-:W-:Y:S01]  /*168c0*/  SHF.L.U32 R2, R29, 0x1f, RZ ;  /* 0x0000001f1d027819 */ /* 0x000fe200000006ff */
[----:B------:R-:W-:Y:S03]  /*168d0*/  BSSY B1, `(.L_x_2846) ;  /* 0x0000003000017945 */ /* 0x000fe60003800000 */
[----:B------:R-:W0:Y:S02]  /*168e0*/  SYNCS.PHASECHK.TRANS64.TRYWAIT P0, [R5+URZ+0x16840], R2 ;  /* 0x01684002050075a7 */ /* 0x000e24000800017f */
[----:B0-----:R-:W-:Y:S05]  /*168f0*/  @!P0 BRA `(.L_x_2847) ;  /* 0x0000005c00108947 */ /* 0x001fea0003800000 */
.L_x_3013:
[----:B------:R-:W-:Y:S05]  /*16900*/  BSYNC B1 ;  /* 0x0000000000017941 */ /* 0x000fea0003800000 */
.L_x_2846:
        /* <DEDUP_REMOVED lines=36> */
[----:B------:R-:W-:-:S04]  /*16b50*/  LOP3.LUT R11, R11, 0x38, RZ, 0xc0, !PT ;  /* 0x000000380b0b7812 */ /* 0x000fc800078ec0ff */
[----:B------:R-:W-:-:S04]  /*16b60*/  SHF.L.U32 R7, R11, 0x1, RZ ;  /* 0x000000010b077819 */ /* 0x000fc800000006ff */
        /* <DEDUP_REMOVED lines=36> */
.L_x_3031:
        /* <DEDUP_REMOVED lines=8> */
.L_x_2849:
[----:B------:R-:W-:Y:S02]  /*16e30*/  PLOP3.LUT P2, PT, P2, P0, PT, 0xa2, 0x0 ;  /* 0x000000000000781c */ /* 0x000fe40001741472 */
[----:B------:R-:W-:-:S08]  /*16e40*/  @P0 R2UR P2, UR4, R5 ;  /* 0x00000000050402ca */ /* 0x000fd00000040000 */
[----:B------:R-:W-:-:S05]  /*16e50*/  @P0 PLOP3.LUT P0, PT, P2, PT, PT, 0x80, 0x0 ;  /* 0x000000000000081c */ /* 0x000fca000170f070 */
[----:B------:R-:W-:Y:S01]  /*16e60*/  @!P2 SYNCS.ARRIVE.TRANS64.RED.A0T1 RZ, [UR4+0x16830], RZ ;  /* 0x016830ffffffa9a7 */ /* 0x000fe20008200404 */
[----:B------:R-:W-:Y:S07]  /*16e70*/  @!P2 ARRIVES.LDGSTSBAR.64.TRANSCNT [UR4+0x16830] ;  /* 0x01683000ff00a9b0 */ /* 0x000fee0008000a84 */
[----:B------:R-:W-:Y:S05]  /*16e80*/  @P0 BRA.U.ANY `(.L_x_2849) ;  /* 0xfffffffd00e80947 */ /* 0x000fea000393ffff */
[----:B------:R-:W-:Y:S01]  /*16e90*/  NOP ;  /* 0x0000000000007918 */ /* 0x000fe20000000000 */
[----:B-1----:R-:W2:Y:S02]  /*16ea0*/  LDL R2, [R1+0x50] ;  /* 0x0000500001027983 */ /* 0x002ea40000100800 */
[----:B--2---:R-:W-:-:S13]  /*16eb0*/  ISETP.NE.AND P3, PT, R2, 0x3, PT ;  /* 0x000000030200780c */ /* 0x004fda0003f65270 */
[----:B------:R-:W-:Y:S05]  /*16ec0*/  @!P3 BRA `(.L_x_2850) ;  /* 0x000000000004b947 */ /* 0x000fea0003800000 */
[----:B------:R-:W-:Y:S01]  /*16ed0*/  BPT.TRAP 0x1 ;  /* 0x000000040000795c */ /* 0x000fe20000300000 */
.L_x_2850:
[----:B------:R1:W-:Y:S01]  /*16ee0*/  SYNCS.ARRIVE.TRANS64.A1T0 RZ, [R5+URZ+0x16830], RZ ;  /* 0x016830ff05ff79a7 */ /* 0x0003e2000810003f */
[----:B------:R-:W-:Y:S05]  /*16ef0*/  @!P3 BRA `(.L_x_2851) ;  /* 0x000000000004b947 */ /* 0x000fea0003800000 */
[----:B------:R-:W-:Y:S01]  /*16f00*/  BPT.TRAP 0x1 ;  /* 0x000000040000795c */ /* 0x000fe20000300000 */
.L_x_2851:
[----:B------:R-:W-:Y:S01]  /*16f10*/  SHF.L.U32 R2, R17, 0x1f, RZ ;  /* 0x0000001f11027819 */ /* 0x000fe200000006ff */
[----:B-1----:R-:W-:Y:S01]  /*16f20*/  IMAD R5, R6, 0x8, R22 ;  /* 0x0000000806057824 */ /* 0x002fe200078e0216 */
[----:B------:R-:W-:Y:S03]  /*16f30*/  BSSY B1, `(.L_x_2852) ;  /* 0x0000003000017945 */ /* 0x000fe60003800000 */
[----:B------:R-:W1:Y:S02]  /*16f40*/  SYNCS.PHASECHK.TRANS64.TRYWAIT P0, [R5+URZ+0x16860], R2 ;  /* 0x01686002050075a7 */ /* 0x000e64000800017f */
[----:B-1----:R-:W-:Y:S05]  /*16f50*/  @!P0 BRA `(.L_x_2853) ;  /* 0x0000005c00c88947 */ /* 0x002fea0003800000 */
.L_x_3032:
[----:B------:R-:W-:Y:S05]  /*16f60*/  BSYNC B1 ;  /* 0x0000000000017941 */ /* 0x000fea0003800000 */
.L_x_2852:
        /* <DEDUP_REMOVED lines=61> */
.L_x_3050:
        /* <DEDUP_REMOVED lines=28> */
.L_x_2855:
[----:B------:R-:W-:Y:S02]  /*17500*/  PLOP3.LUT P2, PT, P2, P0, PT, 0xa2, 0x0 ;  /* 0x000000000000781c */ /* 0x000fe40001741472 */
[----:B------:R-:W-:-:S08]  /*17510*/  @P0 R2UR P2, UR4, R5 ;  /* 0x00000000050402ca */ /* 0x000fd00000040000 */
[----:B------:R-:W-:-:S05]  /*17520*/  @P0 PLOP3.LUT P0, PT, P2, PT, PT, 0x80, 0x0 ;  /* 0x000000000000081c */ /* 0x000fca000170f070 */
[----:B------:R-:W-:Y:S01]  /*17530*/  @!P2 SYNCS.ARRIVE.TRANS64.RED.A0T1 RZ, [UR4+0x16850], RZ ;  /* 0x016850ffffffa9a7 */ /* 0x000fe20008200404 */
[----:B------:R-:W-:Y:S07]  /*17540*/  @!P2 ARRIVES.LDGSTSBAR.64.TRANSCNT [UR4+0x16850] ;  /* 0x01685000ff00a9b0 */ /* 0x000fee0008000a84 */
[----:B------:R-:W-:Y:S05]  /*17550*/  @P0 BRA.U.ANY `(.L_x_2855) ;  /* 0xfffffffd00e80947 */ /* 0x000fea000393ffff */
[----:B------:R-:W-:Y:S01]  /*17560*/  NOP ;  /* 0x0000000000007918 */ /* 0x000fe20000000000 */
[----:B------:R-:W2:Y:S01]  /*17570*/  LDL R2, [R1+0x50] ;  /* 0x0000500001027983 */ /* 0x000ea20000100800 */
[----:B------:R-:W-:Y:S01]  /*17580*/  IMAD.MOV.U32 R25, RZ, RZ, R0 ;  /* 0x000000ffff197224 */ /* 0x000fe200078e0000 */
[----:B--2---:R-:W-:-:S13]  /*17590*/  ISETP.NE.AND P3, PT, R2, 0x3, PT ;  /* 0x000000030200780c */ /* 0x004fda0003f65270 */
[----:B------:R-:W-:Y:S05]  /*175a0*/  @!P3 BRA `(.L_x_2856) ;  /* 0x000000000004b947 */ /* 0x000fea0003800000 */
[----:B------:R-:W-:Y:S01]  /*175b0*/  BPT.TRAP 0x1 ;  /* 0x000000040000795c */ /* 0x000fe20000300000 */
.L_x_2856:
[----:B------:R2:W-:Y:S01]  /*175c0*/  STL [R1+0x8], R27 ;  /* 0x0000081b01007387 */ /* 0x0005e20000100800 */
[C---:B------:R-:W-:Y:S01]  /*175d0*/  ISETP.GT.AND P0, PT, R27.reuse, RZ, PT ;  /* 0x000000ff1b00720c */ /* 0x040fe20003f04270 */
[----:B------:R2:W-:Y:S01]  /*175e0*/  SYNCS.ARRIVE.TRANS64.A1T0 RZ, [R5+URZ+0x16850], RZ ;  /* 0x016850ff05ff79a7 */ /* 0x0005e2000810003f */
[----:B------:R-:W-:Y:S02]  /*175f0*/  VIADD R7, R27, 0xffffffff ;  /* 0xffffffff1b077836 */ /* 0x000fe40000000000 */
[----:B------:R-:W-:Y:S02]  /*17600*/  IMAD.MOV.U32 R17, RZ, RZ, R29 ;  /* 0x000000ffff117224 */ /* 0x000fe400078e001d */
[----:B------:R-:W-:-:S07]  /*17610*/  IMAD.MOV.U32 R6, RZ, RZ, R26 ;  /* 0x000000ffff067224 */ /* 0x000fce00078e001a */
[----:B--2---:R-:W-:Y:S05]  /*17620*/  @P0 BRA `(.L_x_2857) ;  /* 0xffffffec00fc0947 */ /* 0x004fea000383ffff */
.L_x_2844:
[----:B------:R-:W-:Y:S05]  /*17630*/  BSYNC B0 ;  /* 0x0000000000007941 */ /* 0x000fea0003800000 */
.L_x_2843:
        /* <DEDUP_REMOVED lines=17> */
.L_x_2859:
[----:B------:R-:W-:Y:S05]  /*17750*/  BSYNC B0 ;  /* 0x0000000000007941 */ /* 0x000fea0003800000 */
.L_x_2858:
[----:B------:R-:W2:Y:S02]  /*17760*/  LDL R0, [R1+0x50] ;  /* 0x0000500001007983 */ /* 0x000ea40000100800 */
[----:B--2---:R-:W-:-:S13]  /*17770*/  ISETP.NE.AND P0, PT, R0, 0x3, PT ;  /* 0x000000030000780c */ /* 0x004fda0003f05270 */
[----:B------:R-:W-:Y:S05]  /*17780*/  @!P0 BRA `(.L_x_2860) ;  /* 0x0000000000048947 */ /* 0x000fea0003800000 */
[----:B------:R-:W-:Y:S01]  /*17790*/  BPT.TRAP 0x1 ;  /* 0x000000040000795c */ /* 0x000fe20000300000 */
.L_x_2860:
[----:B------:R-:W0:Y:S01]  /*177a0*/  LDL.LU R2, [R1+0x18] ;  /* 0x0000180001027983 */ /* 0x000e220000300800 */
[----:B------:R-:W-:Y:S01]  /*177b0*/  IMAD R0, R26, 0x8, R22 ;  /* 0x000000081a007824 */ /* 0x000fe200078e0216 */
[----:B------:R-:W-:Y:S01]  /*177c0*/  SHF.L.U32 R3, R29, 0x1f, RZ ;  /* 0x0000001f1d037819 */ /* 0x000fe200000006ff */
[----:B------:R-:W-:Y:S03]  /*177d0*/  BSSY B0, `(.L_x_2861) ;  /* 0x0000004000007945 */ /* 0x000fe60003800000 */
[----:B------:R-:W1:Y:S01]  /*177e0*/  SYNCS.PHASECHK.TRANS64.TRYWAIT P0, [R0+URZ+0x16860], R3 ;  /* 0x01686003000075a7 */ /* 0x000e62000800017f */
[----:B0-----:R-:W-:Y:S01]  /*177f0*/  IMAD R6, R27, -0x80, R2 ;  /* 0xffffff801b067824 */ /* 0x001fe200078e0202 */
[----:B-1----:R-:W-:Y:S06]  /*17800*/  @!P0 BRA `(.L_x_2862) ;  /* 0x0000005c00f88947 */ /* 0x002fec0003800000 */
.L_x_3051:
[----:B------:R-:W-:Y:S05]  /*17810*/  BSYNC B0 ;  /* 0x0000000000007941 */ /* 0x000fea0003800000 */
.L_x_2861:
        /* <DEDUP_REMOVED lines=28> */
[----:B------:R-:W1:Y:S01]  /*179e0*/  SHFL.IDX PT, R14, R24, 0x2, 0x181f ;  /* 0x00581f00180e7f89 */ /* 0x000e6200000e0000 */
[----:B0-----:R-:W-:-:S05]  /*179f0*/  IADD3.X R3, RZ, R3, RZ, P2, !PT ;  /* 0x00000003ff037210 */ /* 0x001fca00017fe4ff */
        /* <DEDUP_REMOVED lines=32> */
.L_x_3069:
        /* <DEDUP_REMOVED lines=9> */
.L_x_2864:
[----:B------:R-:W-:Y:S02]  /*17c90*/  PLOP3.LUT P1, PT, P1, P0, PT, 0xa2, 0x0 ;  /* 0x000000000000781c */ /* 0x000fe40000f21472 */
[----:B------:R-:W-:-:S08]  /*17ca0*/  @P0 R2UR P1, UR4, R0 ;  /* 0x00000000000402ca */ /* 0x000fd00000020000 */
[----:B------:R-:W-:-:S05]  /*17cb0*/  @P0 PLOP3.LUT P0, PT, P1, PT, PT, 0x80, 0x0 ;  /* 0x000000000000081c */ /* 0x000fca0000f0f070 */
[----:B------:R-:W-:Y:S01]  /*17cc0*/  @!P1 SYNCS.ARRIVE.TRANS64.RED.A0T1 RZ, [UR4+0x16850], RZ ;  /* 0x016850ffffff99a7 */ /* 0x000fe20008200404 */
[----:B------:R-:W-:Y:S07]  /*17cd0*/  @!P1 ARRIVES.LDGSTSBAR.64.TRANSCNT [UR4+0x16850] ;  /* 0x01685000ff0099b0 */ /* 0x000fee0008000a84 */
[----:B------:R-:W-:Y:S05]  /*17ce0*/  @P0 BRA.U.ANY `(.L_x_2864) ;  /* 0xfffffffd00e80947 */ /* 0x000fea000393ffff */
[----:B------:R-:W-:Y:S01]  /*17cf0*/  NOP ;  /* 0x0000000000007918 */ /* 0x000fe20000000000 */
[----:B0-----:R-:W2:Y:S02]  /*17d00*/  LDL R2, [R1+0x50] ;  /* 0x0000500001027983 */ /* 0x001ea40000100800 */
[----:B--2---:R-:W-:-:S13]  /*17d10*/  ISETP.NE.AND P2, PT, R2, 0x3, PT ;  /* 0x000000030200780c */ /* 0x004fda0003f45270 */
[----:B------:R-:W-:Y:S05]  /*17d20*/  @!P2 BRA `(.L_x_2865) ;  /* 0x000000000004a947 */ /* 0x000fea0003800000 */
[----:B------:R-:W-:Y:S01]  /*17d30*/  BPT.TRAP 0x1 ;  /* 0x000000040000795c */ /* 0x000fe20000300000 */
.L_x_2865:
[----:B------:R-:W-:Y:S01]  /*17d40*/  VIADD R26, R26, 0x1 ;  /* 0x000000011a1a7836 */ /* 0x000fe20000000000 */
[----:B------:R0:W-:Y:S04]  /*17d50*/  SYNCS.ARRIVE.TRANS64.A1T0 RZ, [R0+URZ+0x16850], RZ ;  /* 0x016850ff00ff79a7 */ /* 0x0001e8000810003f */
[----:B------:R-:W-:-:S04]  /*17d60*/  ISETP.NE.AND P0, PT, R26, 0x2, PT ;  /* 0x000000021a00780c */ /* 0x000fc80003f05270 */
[----:B0-----:R-:W-:Y:S02]  /*17d70*/  SEL R0, RZ, 0x1, P0 ;  /* 0x00000001ff007807 */ /* 0x001fe40000000000 */
[----:B------:R-:W-:Y:S02]  /*17d80*/  SEL R26, R26, RZ, P0 ;  /* 0x000000ff1a1a7207 */ /* 0x000fe40000000000 */
[----:B------:R-:W-:-:S07]  /*17d90*/  LOP3.LUT R29, R29, R0, RZ, 0x3c, !PT ;  /* 0x000000001d1d7212 */ /* 0x000fce00078e3cff */
.L_x_2824:
[----:B------:R-:W-:Y:S05]  /*17da0*/  BSYNC B7 ;  /* 0x0000000000077941 */ /* 0x000fea0003800000 */
.L_x_2822:
        /* <DEDUP_REMOVED lines=11> */
.L_x_2866:
[----:B------:R-:W3:Y:S01]  /*17e60*/  S2R R0, SR_TID.X ;  /* 0x0000000000007919 */ /* 0x000ee20000002100 */
[----:B------:R-:W-:Y:S01]  /*17e70*/  UMOV UR4, 0xffffffff ;  /* 0xffffffff00047882 */ /* 0x000fe20000000000 */
[----:B---3--:R-:W-:-:S04]  /*17e80*/  LOP3.LUT R7, R0, 0x1f, RZ, 0xc0, !PT ;  /* 0x0000001f00077812 */ /* 0x008fc800078ec0ff */
[----:B------:R-:W-:Y:S01]  /*17e90*/  ISETP.NE.AND P0, PT, R7, 0x1f, PT ;  /* 0x0000001f0700780c */ /* 0x000fe20003f05270 */
[----:B------:R-:W-:-:S12]  /*17ea0*/  BRA.DIV UR4, `(.L_x_2868) ;  /* 0x0000006204907947 */ /* 0x000fd8000b800000 */
[----:B------:R-:W-:Y:S01]  /*17eb0*/  IMAD.IADD R5, R19, 0x1, R7 ;  /* 0x0000000113057824 */ /* 0x000fe200078e0207 */
[----:B------:R-:W-:-:S04]  /*17ec0*/  ULDC UR4, c[0x0][0xc3c] ;  /* 0x00030f0000047ab9 */ /* 0x000fc80000000800 */
[----:B------:R-:W-:-:S13]  /*17ed0*/  ISETP.GE.OR P1, PT, R5, UR4, !P0 ;  /* 0x0000000405007c0c */ /* 0x000fda000c726670 */
[----:B------:R-:W3:Y:S02]  /*17ee0*/  @!P1 LDC.64 R2, c[0x0][0xc80] ;  /* 0x00032000ff029b82 */ /* 0x000ee40000000a00 */
[----:B---3--:R-:W-:-:S06]  /*17ef0*/  @!P1 IMAD.WIDE R2, R5, 0x4, R2 ;  /* 0x0000000405029825 */ /* 0x008fcc00078e0202 */
[----:B------:R3:W4:Y:S01]  /*17f00*/  @!P1 LDG.E R3, desc[UR40][R2.64] ;  /* 0x0000002802039981 */ /* 0x000722000c1e1900 */
[C---:B------:R-:W-:Y:S02]  /*17f10*/  ISETP.GE.U32.AND P2, PT, R7.reuse, 0x2, PT ;  /* 0x000000020700780c */ /* 0x040fe40003f46070 */
[C---:B------:R-:W-:Y:S01]  /*17f20*/  ISETP.GE.U32.AND P3, PT, R7.reuse, 0x4, PT ;  /* 0x000000040700780c */ /* 0x040fe20003f66070 */
[----:B------:R-:W-:Y:S01]  /*17f30*/  SHFL.IDX PT, R0, R16, RZ, 0x1f ;  /* 0x00001fff10007589 */ /* 0x000fe200000e0000 */
[C---:B------:R-:W-:Y:S02]  /*17f40*/  ISETP.GE.U32.AND P4, PT, R7.reuse, 0x8, PT ;  /* 0x000000080700780c */ /* 0x040fe40003f86070 */
[C---:B------:R-:W-:Y:S01]  /*17f50*/  ISETP.GE.U32.AND P5, PT, R7.reuse, 0x10, PT ;  /* 0x000000100700780c */ /* 0x040fe20003fa6070 */
[----:B------:R-:W-:Y:S01]  /*17f60*/  SHFL.IDX PT, R16, R16, 0x1, 0x1f ;  /* 0x00201f0010107f89 */ /* 0x000fe200000e0000 */
[----:B---3--:R-:W-:Y:S02]  /*17f70*/  IMAD.MOV.U32 R2, RZ, RZ, RZ ;  /* 0x000000ffff027224 */ /* 0x008fe400078e00ff */
[----:B----4-:R-:W-:Y:S01]  /*17f80*/  @!P1 IMAD.MOV.U32 R2, RZ, RZ, R3 ;  /* 0x000000ffff029224 */ /* 0x010fe200078e0003 */
[----:B------:R-:W-:-:S04]  /*17f90*/  ISETP.NE.AND P1, PT, R7, RZ, PT ;  /* 0x000000ff0700720c */ /* 0x000fc80003f25270 */
[----:B------:R-:W3:Y:S02]  /*17fa0*/  SHFL.UP PT, R14, R2, 0x1, RZ ;  /* 0x04200000020e7989 */ /* 0x000ee400000e00ff */
[----:B---3--:R-:W-:-:S05]  /*17fb0*/  SEL R5, R14, RZ, P1 ;  /* 0x000000ff0e057207 */ /* 0x008fca0000800000 */
[----:B------:R-:W-:-:S05]  /*17fc0*/  IMAD.IADD R4, R2, 0x1, R5 ;  /* 0x0000000102047824 */ /* 0x000fca00078e0205 */
[----:B------:R-:W3:Y:S02]  /*17fd0*/  SHFL.UP PT, R14, R4, 0x2, RZ ;  /* 0x04400000040e7989 */ /* 0x000ee400000e00ff */
[----:B---3--:R-:W-:-:S05]  /*17fe0*/  SEL R5, R14, RZ, P2 ;  /* 0x000000ff0e057207 */ /* 0x008fca0001000000 */
[----:B------:R-:W-:-:S05]  /*17ff0*/  IMAD.IADD R5, R4, 0x1, R5 ;  /* 0x0000000104057824 */ /* 0x000fca00078e0205 */
[----:B------:R-:W2:Y:S02]  /*18000*/  SHFL.UP PT, R14, R5, 0x4, RZ ;  /* 0x04800000050e7989 */ /* 0x000ea400000e00ff */
[----:B--2---:R-:W-:-:S05]  /*18010*/  SEL R6, R14, RZ, P3 ;  /* 0x000000ff0e067207 */ /* 0x004fca0001800000 */
[----:B------:R-:W-:-:S05]  /*18020*/  IMAD.IADD R6, R5, 0x1, R6 ;  /* 0x0000000105067824 */ /* 0x000fca00078e0206 */
[----:B------:R-:W2:Y:S02]  /*18030*/  SHFL.UP PT, R14, R6, 0x8, RZ ;  /* 0x05000000060e7989 */ /* 0x000ea400000e00ff */
[----:B--2---:R-:W-:-:S05]  /*18040*/  SEL R3, R14, RZ, P4 ;  /* 0x000000ff0e037207 */ /* 0x004fca0002000000 */
[----:B------:R-:W-:-:S05]  /*18050*/  IMAD.IADD R4, R6, 0x1, R3 ;  /* 0x0000000106047824 */ /* 0x000fca00078e0203 */
[----:B------:R-:W2:Y:S02]  /*18060*/  SHFL.UP PT, R14, R4, 0x10, RZ ;  /* 0x06000000040e7989 */ /* 0x000ea400000e00ff */
[----:B--2---:R-:W-:-:S05]  /*18070*/  SEL R3, R14, RZ, P5 ;  /* 0x000000ff0e037207 */ /* 0x004fca0002800000 */
[----:B------:R-:W-:-:S05]  /*18080*/  IMAD.IADD R3, R4, 0x1, R3 ;  /* 0x0000000104037824 */ /* 0x000fca00078e0203 */
[----:B------:R2:W3:Y:S02]  /*18090*/  SHFL.IDX PT, R14, R3, 0x1f, 0x1f ;  /* 0x03e01f00030e7f89 */ /* 0x0004e400000e0000 */
.L_x_3079:
[----:B------:R-:W-:Y:S02]  /*180a0*/  ULDC UR4, c[0x0][0xc38] ;  /* 0x00030e0000047ab9 */ /* 0x000fe40000000800 */
[----:B------:R-:W-:-:S04]  /*180b0*/  IMAD.U32 R4, RZ, RZ, UR4 ;  /* 0x00000004ff047e24 */ /* 0x000fc8000f8e00ff */
[----:B---3--:R-:W-:-:S04]  /*180c0*/  IMAD R5, R14, R4, RZ ;  /* 0x000000040e057224 */ /* 0x008fc800078e02ff */
[----:B------:R-:W-:-:S05]  /*180d0*/  IMAD.IADD R16, R16, 0x1, R5 ;  /* 0x0000000110107824 */ /* 0x000fca00078e0205 */
[----:B------:R-:W-:-:S13]  /*180e0*/  ISETP.GT.AND P6, PT, R16, R0, PT ;  /* 0x000000001000720c */ /* 0x000fda0003fc4270 */
[----:B------:R-:W-:Y:S05]  /*180f0*/  @P6 BRA `(.L_x_2869) ;  /* 0x00000000009c6947 */ /* 0x000fea0003800000 */
.L_x_2874:
[----:B------:R-:W3:Y:S01]  /*18100*/  LDC R4, c[0x0][0xc3c] ;  /* 0x00030f00ff047b82 */ /* 0x000ee20000000800 */
[----:B------:R-:W-:-:S05]  /*18110*/  VIADD R19, R19, 0x1f ;  /* 0x0000001f13137836 */ /* 0x000fca0000000000 */
[----:B---3--:R-:W-:-:S13]  /*18120*/  ISETP.GE.AND P6, PT, R19, R4, PT ;  /* 0x000000041300720c */ /* 0x008fda0003fc6270 */
[----:B------:R-:W-:Y:S05]  /*18130*/  @P6 BRA `(.L_x_2870) ;  /* 0x0000000400d06947 */ /* 0x000fea0003800000 */
[----:B------:R-:W3:Y:S01]  /*18140*/  S2R R2, SR_TID.X ;  /* 0x0000000000027919 */ /* 0x000ee20000002100 */
[----:B------:R-:W-:Y:S01]  /*18150*/  BSSY B0, `(.L_x_2871) ;  /* 0x0000009000007945 */ /* 0x000fe20003800000 */
[----:B---3--:R-:W-:-:S04]  /*18160*/  LOP3.LUT R2, R2, 0x1f, RZ, 0xc0, !PT ;  /* 0x0000001f02027812 */ /* 0x008fc800078ec0ff */
[----:B------:R-:W-:Y:S01]  /*18170*/  IADD3 R5, R19, R2, RZ ;  /* 0x0000000213057210 */ /* 0x000fe20007ffe0ff */
[----:B------:R-:W-:-:S03]  /*18180*/  IMAD.MOV.U32 R2, RZ, RZ, RZ ;  /* 0x000000ffff027224 */ /* 0x000fc600078e00ff */
[----:B------:R-:W-:-:S13]  /*18190*/  ISETP.GE.OR P6, PT, R5, R4, !P0 ;  /* 0x000000040500720c */ /* 0x000fda00047c6670 */
[----:B------:R-:W-:Y:S05]  /*181a0*/  @P6 BRA `(.L_x_2872) ;  /* 0x00000000000c6947 */ /* 0x000fea0003800000 */
[----:B--2---:R-:W2:Y:S02]  /*181b0*/  LDC.64 R2, c[0x0][0xc80] ;  /* 0x00032000ff027b82 */ /* 0x004ea40000000a00 */
[----:B--2---:R-:W-:-:S06]  /*181c0*/  IMAD.WIDE R2, R5, 0x4, R2 ;  /* 0x0000000405027825 */ /* 0x004fcc00078e0202 */
[----:B------:R3:W5:Y:S02]  /*181d0*/  LDG.E R2, desc[UR40][R2.64] ;  /* 0x0000002802027981 */ /* 0x000764000c1e1900 */
.L_x_2872:
[----:B------:R-:W-:Y:S05]  /*181e0*/  BSYNC B0 ;  /* 0x0000000000007941 */ /* 0x000fea0003800000 */
.L_x_2871:
[----:B------:R-:W-:-:S03]  /*181f0*/  UMOV UR4, 0xffffffff ;  /* 0xffffffff00047882 */ /* 0x000fc60000000000 */
[----:B------:R-:W-:Y:S05]  /*18200*/  BRA.DIV UR4, `(.L_x_2873) ;  /* 0x0000006204dc7947 */ /* 0x000fea000b800000 */
[----:B-----5:R-:W4:Y:S02]  /*18210*/  SHFL.UP PT, R14, R2, 0x1, RZ ;  /* 0x04200000020e7989 */ /* 0x020f2400000e00ff */
[----:B----4-:R-:W-:-:S05]  /*18220*/  SEL R13, R14, RZ, P1 ;  /* 0x000000ff0e0d7207 */ /* 0x010fca0000800000 */
[----:B------:R-:W-:-:S05]  /*18230*/  IMAD.IADD R13, R2, 0x1, R13 ;  /* 0x00000001020d7824 */ /* 0x000fca00078e020d */
[----:B------:R-:W4:Y:S02]  /*18240*/  SHFL.UP PT, R14, R13, 0x2, RZ ;  /* 0x044000000d0e7989 */ /* 0x000f2400000e00ff */
[----:B----4-:R-:W-:-:S05]  /*18250*/  SEL R14, R14, RZ, P2 ;  /* 0x000000ff0e0e7207 */ /* 0x010fca0001000000 */
[----:B--23--:R-:W-:-:S05]  /*18260*/  IMAD.IADD R3, R13, 0x1, R14 ;  /* 0x000000010d037824 */ /* 0x00cfca00078e020e */
        /* <DEDUP_REMOVED lines=10> */
.L_x_3087:
[----:B------:R-:W-:Y:S02]  /*18310*/  ULDC UR4, c[0x0][0xc38] ;  /* 0x00030e0000047ab9 */ /* 0x000fe40000000800 */
[----:B------:R-:W-:-:S04]  /*18320*/  IMAD.U32 R4, RZ, RZ, UR4 ;  /* 0x00000004ff047e24 */ /* 0x000fc8000f8e00ff */
[----:B---3--:R-:W-:-:S04]  /*18330*/  IMAD R5, R14, R4, RZ ;  /* 0x000000040e057224 */ /* 0x008fc800078e02ff */
[----:B------:R-:W-:-:S05]  /*18340*/  IMAD.IADD R16, R5, 0x1, R16 ;  /* 0x0000000105107824 */ /* 0x000fca00078e0210 */
[----:B------:R-:W-:-:S13]  /*18350*/  ISETP.GT.AND P6, PT, R16, R0, PT ;  /* 0x000000001000720c */ /* 0x000fda0003fc4270 */
[----:B------:R-:W-:Y:S05]  /*18360*/  @!P6 BRA `(.L_x_2874) ;  /* 0xfffffffc0064e947 */ /* 0x000fea000383ffff */
.L_x_2869:
[----:B------:R-:W-:Y:S01]  /*18370*/  IMAD.IADD R16, R16, 0x1, -R5 ;  /* 0x0000000110107824 */ /* 0x000fe200078e0a05 */
[----:B------:R-:W-:-:S03]  /*18380*/  UMOV UR4, 0xffffffff ;  /* 0xffffffff00047882 */ /* 0x000fc60000000000 */
[----:B------:R-:W-:-:S05]  /*18390*/  IMAD R5, R3, R4, R16 ;  /* 0x0000000403057224 */ /* 0x000fca00078e0210 */
[----:B------:R-:W-:Y:S01]  /*183a0*/  ISETP.GT.AND P6, PT, R5, R0, PT ;  /* 0x000000000500720c */ /* 0x000fe20003fc4270 */
[----:B------:R-:W-:-:S12]  /*183b0*/  BRA.DIV UR4, `(.L_x_2875) ;  /* 0x00000066042c7947 */ /* 0x000fd8000b800000 */
[----:B------:R-:W-:-:S04]  /*183c0*/  VOTE.ANY R5, PT, !P6 ;  /* 0x0000000000057806 */ /* 0x000fc800070e0100 */
[----:B------:R-:W3:Y:S02]  /*183d0*/  POPC R6, R5 ;  /* 0x0000000500067309 */ /* 0x000ee40000000000 */
[----:B---3--:R3:W4:Y:S02]  /*183e0*/  SHFL.IDX PT, R17, R2, R6, 0x1f ;  /* 0x00001f0602117589 */ /* 0x00872400000e0000 */
.L_x_3091:
[----:B------:R-:W-:Y:S01]  /*183f0*/  ISETP.NE.AND P0, PT, R5, RZ, PT ;  /* 0x000000ff0500720c */ /* 0x000fe20003f05270 */
[----:B------:R-:W-:-:S12]  /*18400*/  IMAD.MOV.U32 R5, RZ, RZ, RZ ;  /* 0x000000ffff057224 */ /* 0x000fd800078e00ff */
[----:B------:R-:W-:Y:S05]  /*18410*/  @!P0 BRA `(.L_x_2876) ;  /* 0x0000000000108947 */ /* 0x000fea0003800000 */
[----:B------:R-:W-:Y:S01]  /*18420*/  UMOV UR4, 0xffffffff ;  /* 0xffffffff00047882 */ /* 0x000fe20000000000 */
[----:B------:R-:W-:Y:S02]  /*18430*/  VIADD R12, R6, 0xffffffff ;  /* 0xffffffff060c7836 */ /* 0x000fe40000000000 */
[----:B------:R-:W-:Y:S05]  /*18440*/  BRA.DIV UR4, `(.L_x_2877) ;  /* 0x0000006604507947 */ /* 0x000fea000b800000 */
[----:B------:R0:W0:Y:S02]  /*18450*/  SHFL.IDX PT, R5, R3, R12, 0x1f ;  /* 0x00001f0c03057589 */ /* 0x00002400000e0000 */
.L_x_2876:
[----:B0-23--:R-:W0:Y:S01]  /*18460*/  LDC.64 R2, c[0x0][0xc90] ;  /* 0x00032400ff027b82 */ /* 0x00de220000000a00 */
[----:B------:R-:W-:-:S04]  /*18470*/  IMAD.IADD R19, R6, 0x1, R19 ;  /* 0x0000000106137824 */ /* 0x000fc800078e0213 */
[----:B0-----:R-:W-:-:S05]  /*18480*/  IMAD.WIDE R2, R19, 0x4, R2 ;  /* 0x0000000413027825 */ /* 0x001fca00078e0202 */
[----:B------:R0:W4:Y:S01]  /*18490*/  LDG.E R7, desc[UR40][R2.64] ;  /* 0x0000002802077981 */ /* 0x000122000c1e1900 */
[----:B------:R-:W-:Y:S02]  /*184a0*/  IMAD R16, R5, R4, R16 ;  /* 0x0000000405107224 */ /* 0x000fe400078e0210 */
[----:B0-----:R-:W-:Y:S02]  /*184b0*/  IMAD.MOV.U32 R2, RZ, RZ, RZ ;  /* 0x000000ffff027224 */ /* 0x001fe400078e00ff */
[----:B----4-:R-:W-:-:S05]  /*184c0*/  IMAD R6, R17, R7, RZ ;  /* 0x0000000711067224 */ /* 0x010fca00078e02ff */
[----:B------:R-:W-:-:S04]  /*184d0*/  IABS R8, R6 ;  /* 0x0000000600087213 */ /* 0x000fc80000000000 */
[----:B-1----:R-:W0:Y:S08]  /*184e0*/  I2F.RP R9, R8 ;  /* 0x0000000800097306 */ /* 0x002e300000209400 */
[----:B0-----:R-:W0:Y:S02]  /*184f0*/  MUFU.RCP R9, R9 ;  /* 0x0000000900097308 */ /* 0x001e240000001000 */
[----:B0-----:R-:W-:-:S06]  /*18500*/  VIADD R10, R9, 0xffffffe ;  /* 0x0ffffffe090a7836 */ /* 0x001fcc0000000000 */
[----:B------:R-:W0:Y:S02]  /*18510*/  F2I.FTZ.U32.TRUNC.NTZ R3, R10 ;  /* 0x0000000a00037305 */ /* 0x000e24000021f000 */
[----:B0-----:R-:W-:-:S04]  /*18520*/  IMAD.MOV R5, RZ, RZ, -R3 ;  /* 0x000000ffff057224 */ /* 0x001fc800078e0a03 */
[----:B------:R-:W-:-:S04]  /*18530*/  IMAD R5, R5, R8, RZ ;  /* 0x0000000805057224 */ /* 0x000fc800078e02ff */
[----:B------:R-:W-:-:S04]  /*18540*/  IMAD.HI.U32 R2, R3, R5, R2 ;  /* 0x0000000503027227 */ /* 0x000fc800078e0002 */
[----:B------:R-:W-:Y:S01]  /*18550*/  IMAD.IADD R5, R0, 0x1, -R16 ;  /* 0x0000000100057824 */ /* 0x000fe200078e0a10 */
[----:B------:R-:W-:-:S04]  /*18560*/  IABS R0, R6 ;  /* 0x0000000600007213 */ /* 0x000fc80000000000 */
[----:B------:R-:W-:Y:S01]  /*18570*/  IABS R3, R5 ;  /* 0x0000000500037213 */ /* 0x000fe20000000000 */
[----:B------:R-:W-:-:S04]  /*18580*/  IMAD.MOV R0, RZ, RZ, -R0 ;  /* 0x000000ffff007224 */ /* 0x000fc800078e0a00 */
        /* <DEDUP_REMOVED lines=9> */
[----:B------:R-:W-:-:S05]  /*18620*/  @P0 IADD3 R2, R2, 0x1, RZ ;  /* 0x0000000102020810 */ /* 0x000fca0007ffe0ff */
[----:B------:R-:W-:Y:S01]  /*18630*/  @!P2 IMAD.MOV R2, RZ, RZ, -R2 ;  /* 0x000000ffff02a224 */ /* 0x000fe200078e0a02 */
[----:B------:R-:W-:-:S05]  /*18640*/  @!P1 LOP3.LUT R2, RZ, R6, RZ, 0x33, !PT ;  /* 0x00000006ff029212 */ /* 0x000fca00078e33ff */
[----:B------:R-:W-:Y:S02]  /*18650*/  IMAD R0, R7, R2, RZ ;  /* 0x0000000207007224 */ /* 0x000fe400078e02ff */
[----:B------:R-:W-:Y:S02]  /*18660*/  IMAD.MOV R2, RZ, RZ, -R2 ;  /* 0x000000ffff027224 */ /* 0x000fe400078e0a02 */
[----:B------:R-:W-:Y:S02]  /*18670*/  IMAD.MOV R3, RZ, RZ, -R0 ;  /* 0x000000ffff037224 */ /* 0x000fe400078e0a00 */
[----:B------:R-:W-:-:S03]  /*18680*/  IMAD R5, R6, R2, R5 ;  /* 0x0000000206057224 */ /* 0x000fc600078e0205 */
[----:B------:R-:W-:-:S04]  /*18690*/  VIADDMNMX R4, R3, R4, R7, PT ;  /* 0x0000000403047246 */ /* 0x000fc80003800107 */
        /* <DEDUP_REMOVED lines=8> */
[----:B------:R-:W-:Y:S02]  /*18720*/  IMAD R11, R2, R7, RZ ;  /* 0x00000007020b7224 */ /* 0x000fe400078e02ff */
[----:B------:R-:W-:-:S04]  /*18730*/  IMAD.MOV.U32 R2, RZ, RZ, RZ ;  /* 0x000000ffff027224 */ /* 0x000fc800078e00ff */
[----:B------:R-:W-:Y:S01]  /*18740*/  IMAD.HI.U32 R2, R3, R11, R2 ;  /* 0x0000000b03027227 */ /* 0x000fe200078e0002 */
[----:B------:R-:W-:-:S05]  /*18750*/  IABS R3, R5 ;  /* 0x0000000500037213 */ /* 0x000fca0000000000 */
[----:B------:R-:W-:-:S04]  /*18760*/  IMAD.HI.U32 R2, R2, R3, RZ ;  /* 0x0000000302027227 */ /* 0x000fc800078e00ff */
[----:B------:R-:W-:Y:S01]  /*18770*/  IMAD R6, R2, R6, R3 ;  /* 0x0000000602067224 */ /* 0x000fe200078e0203 */
[C---:B------:R-:W-:Y:S01]  /*18780*/  LOP3.LUT R3, R5.reuse, R4, RZ, 0x3c, !PT ;  /* 0x0000000405037212 */ /* 0x040fe200078e3cff */
[----:B------:R-:W-:-:S03]  /*18790*/  IMAD.IADD R5, R5, 0x1, R0 ;  /* 0x0000000105057824 */ /* 0x000fc600078e0200 */
        /* <DEDUP_REMOVED lines=14> */
.L_x_2870:
[----:B------:R-:W-:Y:S01]  /*18880*/  UMOV UR4, URZ ;  /* 0x0000003f00047c82 */ /* 0x000fe20008000000 */
[----:B------:R-:W-:Y:S01]  /*18890*/  UMOV UR5, URZ ;  /* 0x0000003f00057c82 */ /* 0x000fe20008000000 */
[----:B------:R-:W-:Y:S01]  /*188a0*/  ULDC UR6, c[0x0][0xc3c] ;  /* 0x00030f0000067ab9 */ /* 0x000fe20000000800 */
[----:B------:R-:W-:Y:S02]  /*188b0*/  IMAD.MOV.U32 R16, RZ, RZ, R0 ;  /* 0x000000ffff107224 */ /* 0x000fe400078e0000 */
[----:B------:R-:W-:Y:S02]  /*188c0*/  IMAD.U32 R17, RZ, RZ, UR4 ;  /* 0x00000004ff117e24 */ /* 0x000fe4000f8e00ff */
[----:B------:R-:W-:Y:S02]  /*188d0*/  IMAD.U32 R18, RZ, RZ, UR5 ;  /* 0x00000005ff127e24 */ /* 0x000fe4000f8e00ff */
[----:B------:R-:W-:-:S07]  /*188e0*/  IMAD.U32 R19, RZ, RZ, UR6 ;  /* 0x00000006ff137e24 */ /* 0x000fce000f8e00ff */
.L_x_2878:
[----:B------:R-:W3:Y:S01]  /*188f0*/  S2R R0, SR_TID.X ;  /* 0x0000000000007919 */ /* 0x000ee20000002100 */
[----:B------:R-:W-:Y:S05]  /*18900*/  WARPSYNC.ALL ;  /* 0x0000000000007948 */ /* 0x000fea0003800000 */
[----:B------:R-:W-:Y:S01]  /*18910*/  BAR.SYNC.DEFER_BLOCKING 0x4, 0x200 ;  /* 0x0108000000007b1d */ /* 0x000fe20000010000 */
[----:B---3--:R-:W-:-:S04]  /*18920*/  LOP3.LUT R0, R0, 0x1f, RZ, 0xc0, !PT ;  /* 0x0000001f00007812 */ /* 0x008fc800078ec0ff */
[----:B------:R-:W-:-:S13]  /*18930*/  ISETP.NE.AND P0, PT, R0, RZ, PT ;  /* 0x000000ff0000720c */ /* 0x000fda0003f05270 */
[----:B--2---:R-:W2:Y:S01]  /*18940*/  @!P0 S2R R3, SR_CgaCtaId ;  /* 0x0000000000038919 */ /* 0x004ea20000008800 */
[----:B------:R-:W-:-:S04]  /*18950*/  @!P0 MOV R0, 0x400 ;  /* 0x0000040000008802 */ /* 0x000fc80000000f00 */
[----:B--2---:R-:W-:-:S05]  /*18960*/  @!P0 LEA R22, R3, R0, 0x18 ;  /* 0x0000000003168211 */ /* 0x004fca00078ec0ff */
[----:B------:R2:W-:Y:S01]  /*18970*/  @!P0 STS.128 [R22+0x168d0], R16 ;  /* 0x0168d01016008388 */ /* 0x0005e20000000c00 */
[----:B------:R-:W-:Y:S06]  /*18980*/  BAR.ARV 0x5, 0x200 ;  /* 0x0148000000007b1d */ /* 0x000fec0000002000 */
.L_x_2867:
[----:B------:R-:W-:Y:S02]  /*18990*/  ULDC UR4, c[0x0][0xc3c] ;  /* 0x00030f0000047ab9 */ /* 0x000fe40000000800 */
[----:B----4-:R-:W-:-:S13]  /*189a0*/  ISETP.GE.AND P0, PT, R19, UR4, PT ;  /* 0x0000000413007c0c */ /* 0x010fda000bf06270 */
[----:B------:R-:W-:Y:S05]  /*189b0*/  @!P0 BRA `(.L_x_2879) ;  /* 0xffffffa4000c8947 */ /* 0x000fea000383ffff */
[----:B------:R-:W-:Y:S05]  /*189c0*/  BSYNC B8 ;  /* 0x0000000000087941 */ /* 0x000fea0003800000 */
.L_x_2786:
[----:B-1----:R-:W4:Y:S01]  /*189d0*/  LDL.LU R0, [R1+0x44] ;  /* 0x0000440001007983 */ /* 0x002f220000300800 */
[----:B------:R-:W-:Y:S01]  /*189e0*/  BSSY B0, `(.L_x_2880) ;  /* 0x000000b000007945 */ /* 0x000fe20003800000 */
[----:B------:R-:W1:Y:S01]  /*189f0*/  S2R R5, SR_CgaCtaId ;  /* 0x0000000000057919 */ /* 0x000e620000008800 */
[----:B----4-:R-:W-:-:S05]  /*18a00*/  VIADD R0, R0, 0x1 ;  /* 0x0000000100007836 */ /* 0x010fca0000000000 */
[----:B------:R-:W-:-:S04]  /*18a10*/  LEA.HI R2, R0, R0, RZ, 0x1 ;  /* 0x0000000000027211 */ /* 0x000fc800078f08ff */
[----:B------:R-:W-:Y:S02]  /*18a20*/  LOP3.LUT R3, R2, 0xfffffffe, RZ, 0xc0, !PT ;  /* 0xfffffffe02037812 */ /* 0x000fe400078ec0ff */
[----:B------:R-:W-:Y:S02]  /*18a30*/  MOV R2, 0x400 ;  /* 0x0000040000027802 */ /* 0x000fe40000000f00 */
[----:B------:R-:W-:Y:S02]  /*18a40*/  IADD3 R0, R0, -R3, RZ ;  /* 0x8000000300007210 */ /* 0x000fe40007ffe0ff */
[----:B-1----:R-:W-:Y:S02]  /*18a50*/  LEA R5, R5, R2, 0x18 ;  /* 0x0000000205057211 */ /* 0x002fe400078ec0ff */
[----:B------:R-:W-:-:S04]  /*18a60*/  SHF.L.U32 R0, R0, 0x1f, RZ ;  /* 0x0000001f00007819 */ /* 0x000fc800000006ff */
[----:B------:R-:W1:Y:S02]  /*18a70*/  SYNCS.PHASECHK.TRANS64.TRYWAIT P0, [R5+URZ+0x16820], R0 ;  /* 0x01682000050075a7 */ /* 0x000e64000800017f */
[----:B-1----:R-:W-:Y:S05]  /*18a80*/  @!P0 BRA `(.L_x_2881) ;  /* 0x0000005c00e88947 */ /* 0x002fea0003800000 */
.L_x_3094:
[----:B------:R-:W-:Y:S05]  /*18a90*/  BSYNC B0 ;  /* 0x0000000000007941 */ /* 0x000fea0003800000 */
.L_x_2880:
[----:B------:R-:W-:-:S03]  /*18aa0*/  UMOV UR4, 0xffffffff ;  /* 0xffffffff00047882 */ /* 0x000fc60000000000 */
[----:B------:R-:W-:Y:S05]  /*18ab0*/  BRA.DIV UR4, `(.L_x_2882) ;  /* 0x0000005e04f07947 */ /* 0x000fea000b800000 */
[----:B-1----:R-:W1:Y:S02]  /*18ac0*/  S2R R0, SR_TID.X ;  /* 0x0000000000007919 */ /* 0x002e640000002100 */
[----:B-1----:R-:W-:-:S04]  /*18ad0*/  SHF.R.U32.HI R0, RZ, 0x5, R0 ;  /* 0x00000005ff007819 */ /* 0x002fc80000011600 */
[----:B------:R-:W-:-:S05]  /*18ae0*/  LOP3.LUT R0, R0, 0x3, RZ, 0xc0, !PT ;  /* 0x0000000300007812 */ /* 0x000fca00078ec0ff */
[----:B------:R1:W4:Y:S02]  /*18af0*/  SHFL.IDX PT, R14, R0, RZ, 0x1f ;  /* 0x00001fff000e7589 */ /* 0x00032400000e0000 */
.L_x_3097:
[----:B----4-:R-:W-:-:S13]  /*18b00*/  ISETP.NE.AND P0, PT, R14, RZ, PT ;  /* 0x000000ff0e00720c */ /* 0x010fda0003f05270 */
[----:B------:R-:W-:Y:S05]  /*18b10*/  @P0 BRA `(.L_x_2631) ;  /* 0x0000000000880947 */ /* 0x000fea0003800000 */
[----:B------:R-:W-:-:S03]  /*18b20*/  UMOV UR4, 0xffffffff ;  /* 0xffffffff00047882 */ /* 0x000fc60000000000 */
[----:B------:R-:W-:Y:S05]  /*18b30*/  BRA.DIV UR4, `(.L_x_2883) ;  /* 0x0000006204047947 */ /* 0x000fea000b800000 */
[----:B------:R-:W-:-:S13]  /*18b40*/  ELECT P6, URZ, PT ;  /* 0x00000000003f782f */ /* 0x000fda00038c0000 */
.L_x_3100:
[----:B------:R-:W-:Y:S05]  /*18b50*/  @!P6 BRA `(.L_x_2631) ;  /* 0x000000000078e947 */ /* 0x000fea0003800000 */
[----:B-1----:R-:W4:Y:S02]  /*18b60*/  LDL.LU R0, [R1+0x30] ;  /* 0x0000300001007983 */ /* 0x002f240000300800 */
[----:B----4-:R-:W-:-:S04]  /*18b70*/  LOP3.LUT R0, R0, 0x2, RZ, 0xfc, !PT ;  /* 0x0000000200007812 */ /* 0x010fc800078efcff */
[----:B------:R-:W-:-:S13]  /*18b80*/  ISETP.NE.AND P0, PT, R0, 0x3, PT ;  /* 0x000000030000780c */ /* 0x000fda0003f05270 */
[----:B------:R-:W-:Y:S05]  /*18b90*/  @!P0 BRA `(.L_x_2884) ;  /* 0x0000000000048947 */ /* 0x000fea0003800000 */
[----:B------:R-:W-:Y:S01]  /*18ba0*/  BPT.TRAP 0x1 ;  /* 0x000000040000795c */ /* 0x000fe20000300000 */
.L_x_2884:
[C---:B------:R-:W-:Y:S01]  /*18bb0*/  IMAD R3, R26.reuse, 0x8, R5 ;  /* 0x000000081a037824 */ /* 0x040fe200078e0205 */
[----:B------:R-:W-:Y:S01]  /*18bc0*/  SHF.L.U32 R2, R29, 0x1f, RZ ;  /* 0x0000001f1d027819 */ /* 0x000fe200000006ff */
[----:B------:R-:W-:-:S03]  /*18bd0*/  VIADD R26, R26, 0x1 ;  /* 0x000000011a1a7836 */ /* 0x000fc60000000000 */
[----:B------:R-:W1:Y:S02]  /*18be0*/  SYNCS.PHASECHK.TRANS64.TRYWAIT P1, [R3+URZ+0x16840], R2 ;  /* 0x01684002030075a7 */ /* 0x000e64000802017f */
[----:B------:R-:W-:-:S04]  /*18bf0*/  ISETP.NE.AND P2, PT, R26, 0x2, PT ;  /* 0x000000021a00780c */ /* 0x000fc80003f45270 */
[----:B------:R-:W-:Y:S01]  /*18c00*/  SEL R0, RZ, 0x1, P2 ;  /* 0x00000001ff007807 */ /* 0x000fe20001000000 */
[----:B-1----:R-:W-:Y:S08]  /*18c10*/  @!P1 BRA `(.L_x_2885) ;  /* 0x0000005c00ec9947 */ /* 0x002ff00003800000 */
.L_x_3101:
[----:B------:R-:W-:Y:S02]  /*18c20*/  SEL R26, R26, RZ, P2 ;  /* 0x000000ff1a1a7207 */ /* 0x000fe40001000000 */
[----:B------:R-:W-:Y:S01]  /*18c30*/  LOP3.LUT R0, R29, R0, RZ, 0x3c, !PT ;  /* 0x000000001d007212 */ /* 0x000fe200078e3cff */
[----:B------:R-:W-:Y:S06]  /*18c40*/  @!P0 BRA `(.L_x_2886) ;  /* 0x0000000000048947 */ /* 0x000fec0003800000 */
[----:B------:R-:W-:Y:S01]  /*18c50*/  BPT.TRAP 0x1 ;  /* 0x000000040000795c */ /* 0x000fe20000300000 */
.L_x_2886:
[----:B------:R-:W-:Y:S01]  /*18c60*/  IMAD R5, R26, 0x8, R5 ;  /* 0x000000081a057824 */ /* 0x000fe200078e0205 */
[----:B------:R-:W-:-:S04]  /*18c70*/  SHF.L.U32 R0, R0, 0x1f, RZ ;  /* 0x0000001f00007819 */ /* 0x000fc800000006ff */
[----:B------:R-:W4:Y:S02]  /*18c80*/  SYNCS.PHASECHK.TRANS64.TRYWAIT P1, [R5+URZ+0x16840], R0 ;  /* 0x01684000050075a7 */ /* 0x000f24000802017f */
[----:B----4-:R-:W-:Y:S05]  /*18c90*/  @!P1 BRA `(.L_x_2887) ;  /* 0x0000005c00e09947 */ /* 0x010fea0003800000 */
.L_x_3102:
[----:B------:R-:W-:Y:S05]  /*18ca0*/  @!P0 BRA `(.L_x_2888) ;  /* 0x0000000000048947 */ /* 0x000fea0003800000 */
[----:B------:R-:W-:Y:S01]  /*18cb0*/  BPT.TRAP 0x1 ;  /* 0x000000040000795c */ /* 0x000fe20000300000 */
.L_x_2888:
[----:B------:R-:W5:Y:S02]  /*18cc0*/  SYNCS.PHASECHK.TRANS64.TRYWAIT P1, [R3+URZ+0x16860], R2 ;  /* 0x01686002030075a7 */ /* 0x000f64000802017f */
[----:B-----5:R-:W-:Y:S05]  /*18cd0*/  @!P1 BRA `(.L_x_2889) ;  /* 0x0000005c00e49947 */ /* 0x020fea0003800000 */
.L_x_3103:
[----:B------:R-:W-:Y:S05]  /*18ce0*/  @!P0 BRA `(.L_x_2890) ;  /* 0x0000000000048947 */ /* 0x000fea0003800000 */
[----:B------:R-:W-:Y:S01]  /*18cf0*/  BPT.TRAP 0x1 ;  /* 0x000000040000795c */ /* 0x000fe20000300000 */
.L_x_2890:
[----:B------:R0:W0:Y:S02]  /*18d00*/  SYNCS.PHASECHK.TRANS64.TRYWAIT P0, [R5+URZ+0x16860], R0 ;  /* 0x01686000050075a7 */ /* 0x000024000800017f */
[----:B0-----:R-:W-:Y:S05]  /*18d10*/  @!P0 NANOSLEEP.SYNCS 0x989680 ;  /* 0x009896800000895d */ /* 0x001fea0003900000 */
[----:B------:R-:W0:Y:S02]  /*18d20*/  @!P0 SYNCS.PHASECHK.TRANS64 P0, [R5+URZ+0x16860], R0 ;  /* 0x01686000050085a7 */ /* 0x000e24000800007f */
[----:B0-----:R-:W-:Y:S05]  /*18d30*/  @!P0 BRA `(.L_x_2890) ;  /* 0xfffffffc00f08947 */ /* 0x001fea000383ffff */
.L_x_2631:
[----:B------:R-:W-:Y:S05]  /*18d40*/  BSYNC B9 ;  /* 0x0000000000097941 */ /* 0x000fea0003800000 */
.L_x_2628:
[----:B------:R-:W-:Y:S05]  /*18d50*/  EXIT ;  /* 0x000000000000794d */ /* 0x000fea0003800000 */
.L_x_2649:
[----:B0-----:R0:W1:Y:S02]  /*18d60*/  SYNCS.PHASECHK.TRANS64.TRYWAIT P6, [R69+URZ+0x16890], R77 ;  /* 0x0168904d450075a7 */ /* 0x00106400080c017f */
[----:B-1----:R-:W-:Y:S05]  /*18d70*/  @!P6 NANOSLEEP.SYNCS 0x989680 ;  /* 0x009896800000e95d */ /* 0x002fea0003900000 */
[----:B------:R-:W1:Y:S02]  /*18d80*/  @!P6 SYNCS.PHASECHK.TRANS64 P6, [R69+URZ+0x16890], R77 ;  /* 0x0168904d4500e5a7 */ /* 0x000e6400080c007f */
[----:B-1----:R-:W-:Y:S05]  /*18d90*/  @!P6 BRA `(.L_x_2649) ;  /* 0xfffffffc00f0e947 */ /* 0x002fea000383ffff */
[----:B------:R-:W-:Y:S05]  /*18da0*/  BRA `(.L_x_2891) ;  /* 0xfffffe9c00687947 */ /* 0x000fea000383ffff */
.L_x_2650:
        /* <DEDUP_REMOVED lines=8> */
.L_x_2893:
[----:B------:R-:W-:Y:S05]  /*18e30*/  BSYNC B1 ;  /* 0x0000000000017941 */ /* 0x000fea0003800000 */
.L_x_2892:
        /* <DEDUP_REMOVED lines=8> */
.L_x_2894:
[----:B------:R-:W-:Y:S05]  /*18ec0*/  BRA `(.L_x_2895) ;  /* 0xfffffe9c00347947 */ /* 0x000fea000383ffff */
.L_x_2659:
        /* <DEDUP_REMOVED lines=8> */
.L_x_2897:
[----:B------:R-:W-:Y:S05]  /*18f50*/  BSYNC B1 ;  /* 0x0000000000017941 */ /* 0x000fea0003800000 */
.L_x_2896:
[----:B------:R-:W-:Y:S01]  /*18f60*/  IMAD.MOV.U32 R13, RZ, RZ, R85 ;  /* 0x000000ffff0d7224 */ /* 0x000fe200078e0055 */
[----:B------:R-:W-:Y:S01]  /*18f70*/  MOV R11, 0x1c1f ;  /* 0x00001c1f000b7802 */ /* 0x000fe20000000f00 */
[----:B------:R-:W-:Y:S02]  /*18f80*/  IMAD.MOV.U32 R12, RZ, RZ, 0x1 ;  /* 0x00000001ff0c7424 */ /* 0x000fe400078e00ff */
[----:B------:R-:W-:Y:S02]  /*18f90*/  IMAD.MOV.U32 R15, RZ, RZ, -0x1 ;  /* 0xffffffffff0f7424 */ /* 0x000fe400078e00ff */
[----:B------:R-:W-:-:S07]  /*18fa0*/  IMAD.MOV.U32 R45, RZ, RZ, R14 ;  /* 0x000000ffff2d7224 */ /* 0x000fce00078e000e */
[----:B------:R-:W-:Y:S05]  /*18fb0*/  WARPSYNC.COLLECTIVE R15, `(.L_x_2898) ;  /* 0x000000000f087348 */ /* 0x000fea0003c00000 */
[----:B------:R0:W1:Y:S02]  /*18fc0*/  SHFL.IDX P6, R14, R13, R12, R11 ;  /* 0x0000000c0d0e7389 */ /* 0x00006400000c000b */
[----:B01----:R-:W-:Y:S01]  /*18fd0*/  ENDCOLLECTIVE ;  /* 0x000000000000791b */ /* 0x003fe20003800000 */
.L_x_2898:
[----:B------:R-:W-:Y:S05]  /*18fe0*/  BRA `(.L_x_2899) ;  /* 0xfffffea000c07947 */ /* 0x000fea000383ffff */
.L_x_2671:
[----:B-1----:R1:W2:Y:S02]  /*18ff0*/  SYNCS.PHASECHK.TRANS64.TRYWAIT P4, [R69+URZ+0x16890], R77 ;  /* 0x0168904d450075a7 */ /* 0x0022a4000808017f */
[----:B--2---:R-:W-:Y:S05]  /*19000*/  @!P4 NANOSLEEP.SYNCS 0x989680 ;  /* 0x009896800000c95d */ /* 0x004fea0003900000 */
[----:B------:R-:W2:Y:S02]  /*19010*/  @!P4 SYNCS.PHASECHK.TRANS64 P4, [R69+URZ+0x16890], R77 ;  /* 0x0168904d4500c5a7 */ /* 0x000ea4000808007f */
[----:B--2---:R-:W-:Y:S05]  /*19020*/  @!P4 BRA `(.L_x_2671) ;  /* 0xfffffffc00f0c947 */ /* 0x004fea000383ffff */
[----:B------:R-:W-:Y:S05]  /*19030*/  BRA `(.L_x_2900) ;  /* 0xfffffeac00e47947 */ /* 0x000fea000383ffff */
.L_x_2672:
        /* <DEDUP_REMOVED lines=8> */
.L_x_2902:
[----:B------:R-:W-:Y:S05]  /*190c0*/  BSYNC B1 ;  /* 0x0000000000017941 */ /* 0x000fea0003800000 */
.L_x_2901:
        /* <DEDUP_REMOVED lines=8> */
.L_x_2903:
[----:B------:R-:W-:Y:S01]  /*19150*/  IMAD.MOV.U32 R80, RZ, RZ, R14 ;  /* 0x000000ffff507224 */ /* 0x000fe200078e000e */
[----:B------:R-:W-:Y:S06]  /*19160*/  BRA `(.L_x_2904) ;  /* 0xfffffeac00b07947 */ /* 0x000fec000383ffff */
.L_x_2677:
        /* <DEDUP_REMOVED lines=8> */
.L_x_2906:
[----:B------:R-:W-:Y:S05]  /*191f0*/  BSYNC B1 ;  /* 0x0000000000017941 */ /* 0x000fea0003800000 */
.L_x_2905:
[----:B------:R-:W-:Y:S01]  /*19200*/  IMAD.MOV.U32 R13, RZ, RZ, R85 ;  /* 0x000000ffff0d7224 */ /* 0x000fe200078e0055 */
[----:B------:R-:W-:Y:S01]  /*19210*/  MOV R15, 0xffffffff ;  /* 0xffffffff000f7802 */ /* 0x000fe20000000f00 */
[----:B------:R-:W-:Y:S02]  /*19220*/  IMAD.MOV.U32 R12, RZ, RZ, 0x1 ;  /* 0x00000001ff0c7424 */ /* 0x000fe400078e00ff */
[----:B------:R-:W-:Y:S02]  /*19230*/  IMAD.MOV.U32 R11, RZ, RZ, 0x1c1f ;  /* 0x00001c1fff0b7424 */ /* 0x000fe400078e00ff */
[----:B------:R-:W-:-:S07]  /*19240*/  IMAD.MOV.U32 R39, RZ, RZ, R14 ;  /* 0x000000ffff277224 */ /* 0x000fce00078e000e */
[----:B------:R-:W-:Y:S05]  /*19250*/  WARPSYNC.COLLECTIVE R15, `(.L_x_2907) ;  /* 0x000000000f087348 */ /* 0x000fea0003c00000 */
[----:B------:R0:W1:Y:S02]  /*19260*/  SHFL.IDX P6, R14, R13, R12, R11 ;  /* 0x0000000c0d0e7389 */ /* 0x00006400000c000b */
[----:B01----:R-:W-:Y:S01]  /*19270*/  ENDCOLLECTIVE ;  /* 0x000000000000791b */ /* 0x003fe20003800000 */
.L_x_2907:
[----:B------:R-:W-:Y:S01]  /*19280*/  IMAD.MOV.U32 R38, RZ, RZ, R14 ;  /* 0x000000ffff267224 */ /* 0x000fe200078e000e */
[----:B------:R-:W-:Y:S06]  /*19290*/  BRA `(.L_x_2908) ;  /* 0xfffffeb400707947 */ /* 0x000fec000383ffff */
.L_x_2682:
[----:B0-----:R0:W1:Y:S02]  /*192a0*/  SYNCS.PHASECHK.TRANS64.TRYWAIT P3, [R69+URZ+0x16890], R77 ;  /* 0x0168904d450075a7 */ /* 0x001064000806017f */
[----:B-1----:R-:W-:Y:S05]  /*192b0*/  @!P3 NANOSLEEP.SYNCS 0x989680 ;  /* 0x009896800000b95d */ /* 0x002fea0003900000 */
[----:B------:R-:W1:Y:S02]  /*192c0*/  @!P3 SYNCS.PHASECHK.TRANS64 P3, [R69+URZ+0x16890], R77 ;  /* 0x0168904d4500b5a7 */ /* 0x000e64000806007f */
[----:B-1----:R-:W-:Y:S05]  /*192d0*/  @!P3 BRA `(.L_x_2682) ;  /* 0xfffffffc00f0b947 */ /* 0x002fea000383ffff */
[----:B------:R-:W-:Y:S05]  /*192e0*/  BRA `(.L_x_2909) ;  /* 0xfffffebc00887947 */ /* 0x000fea000383ffff */
.L_x_2683:
        /* <DEDUP_REMOVED lines=8> */
.L_x_2911:
[----:B------:R-:W-:Y:S05]  /*19370*/  BSYNC B1 ;  /* 0x0000000000017941 */ /* 0x000fea0003800000 */
.L_x_2910:
        /* <DEDUP_REMOVED lines=8> */
.L_x_2912:
[----:B------:R-:W-:Y:S01]  /*19400*/  IMAD.MOV.U32 R37, RZ, RZ, R14 ;  /* 0x000000ffff257224 */ /* 0x000fe200078e000e */
[----:B------:R-:W-:Y:S06]  /*19410*/  BRA `(.L_x_2913) ;  /* 0xfffffebc00ac7947 */ /* 0x000fec000383ffff */
.L_x_2686:
        /* <DEDUP_REMOVED lines=8> */
.L_x_2915:
[----:B------:R-:W-:Y:S05]  /*194a0*/  BSYNC B1 ;  /* 0x0000000000017941 */ /* 0x000fea0003800000 */
.L_x_2914:
        /* <DEDUP_REMOVED lines=8> */
.L_x_2916:
[----:B------:R-:W-:Y:S01]  /*19530*/  IMAD.MOV.U32 R37, RZ, RZ, R14 ;  /* 0x000000ffff257224 */ /* 0x000fe200078e000e */
[----:B------:R-:W-:Y:S06]  /*19540*/  BRA `(.L_x_2917) ;  /* 0xfffffebc00a87947 */ /* 0x000fec000383ffff */
.L_x_2690:
[----:B0-----:R0:W3:Y:S02]  /*19550*/  SYNCS.PHASECHK.TRANS64.TRYWAIT P4, [R69+URZ+0x168b0], R77 ;  /* 0x0168b04d450075a7 */ /* 0x0010e4000808017f */
[----:B---3--:R-:W-:Y:S05]  /*19560*/  @!P4 NANOSLEEP.SYNCS 0x989680 ;  /* 0x009896800000c95d */ /* 0x008fea0003900000 */
[----:B------:R-:W3:Y:S02]  /*19570*/  @!P4 SYNCS.PHASECHK.TRANS64 P4, [R69+URZ+0x168b0], R77 ;  /* 0x0168b04d4500c5a7 */ /* 0x000ee4000808007f */
[----:B---3--:R-:W-:Y:S05]  /*19580*/  @!P4 BRA `(.L_x_2690) ;  /* 0xfffffffc00f0c947 */ /* 0x008fea000383ffff */
[----:B------:R-:W-:Y:S05]  /*19590*/  BRA `(.L_x_2918) ;  /* 0xfffffec000207947 */ /* 0x000fea000383ffff */
.L_x_2698:
        /* <DEDUP_REMOVED lines=9> */
[----:B------:R-:W-:-:S07]  /*19630*/  IMAD.MOV.U32 R13, RZ, RZ, R0 ;  /* 0x000000ffff0d7224 */ /* 0x000fce00078e0000 */
[----:B----45:R-:W-:Y:S05]  /*19640*/  WARPSYNC.COLLECTIVE R15, `(.L_x_2920) ;  /* 0x000000000f087348 */ /* 0x030fea0003c00000 */
[----:B------:R0:W1:Y:S02]  /*19650*/  SHFL.IDX P6, R14, R13, R12, R11 ;  /* 0x0000000c0d0e7389 */ /* 0x00006400000c000b */
[----:B01--45:R-:W-:Y:S01]  /*19660*/  ENDCOLLECTIVE ;  /* 0x000000000000791b */ /* 0x033fe20003800000 */
.L_x_2920:
[----:B------:R-:W-:Y:S05]  /*19670*/  BSYNC B0 ;  /* 0x0000000000007941 */ /* 0x000fea0003800000 */
.L_x_2919:
[----:B------:R0:W-:Y:S01]  /*19680*/  STL [R1+0x1c], R14 ;  /* 0x00001c0e01007387 */ /* 0x0001e20000100800 */
[----:B------:R-:W-:Y:S05]  /*19690*/  BRA `(.L_x_2921) ;  /* 0xfffffec400d47947 */ /* 0x000fea000383ffff */
.L_x_2710:
[----:B------:R-:W-:Y:S01]  /*196a0*/  BSSY B1, `(.L_x_2922) ;  /* 0x0000008000017945 */ /* 0x000fe20003800000 */
[----:B------:R-:W-:Y:S02]  /*196b0*/  IMAD.MOV.U32 R13, RZ, RZ, R6 ;  /* 0x000000ffff0d7224 */ /* 0x000fe400078e0006 */
[----:B------:R-:W-:Y:S02]  /*196c0*/  IMAD.MOV.U32 R12, RZ, RZ, RZ ;  /* 0x000000ffff0c7224 */ /* 0x000fe400078e00ff */
[----:B------:R-:W-:Y:S02]  /*196d0*/  IMAD.MOV.U32 R11, RZ, RZ, 0x1c1f ;  /* 0x00001c1fff0b7424 */ /* 0x000fe400078e00ff */
[----:B------:R-:W-:-:S07]  /*196e0*/  IMAD.MOV.U32 R15, RZ, RZ, -0x1 ;  /* 0xffffffffff0f7424 */ /* 0x000fce00078e00ff */
[----:B0---4-:R-:W-:Y:S05]  /*196f0*/  WARPSYNC.COLLECTIVE R15, `(.L_x_2923) ;  /* 0x000000000f087348 */ /* 0x011fea0003c00000 */
[----:B0-----:R0:W1:Y:S02]  /*19700*/  SHFL.IDX P6, R14, R13, R12, R11 ;  /* 0x0000000c0d0e7389 */ /* 0x00106400000c000b */
[----:B01--4-:R-:W-:Y:S01]  /*19710*/  ENDCOLLECTIVE ;  /* 0x000000000000791b */ /* 0x013fe20003800000 */
.L_x_2923:
[----:B------:R-:W-:Y:S05]  /*19720*/  BSYNC B1 ;  /* 0x0000000000017941 */ /* 0x000fea0003800000 */
.L_x_2922:
        /* <DEDUP_REMOVED lines=8> */
.L_x_2924:
[----:B------:R-:W-:Y:S02]  /*197b0*/  IMAD.MOV.U32 R13, RZ, RZ, R8 ;  /* 0x000000ffff0d7224 */ /* 0x000fe400078e0008 */
[----:B------:R-:W-:-:S07]  /*197c0*/  IMAD.MOV.U32 R0, RZ, RZ, R14 ;  /* 0x000000ffff007224 */ /* 0x000fce00078e000e */
[----:B------:R-:W-:Y:S05]  /*197d0*/  WARPSYNC.COLLECTIVE R15, `(.L_x_2925) ;  /* 0x000000000f087348 */ /* 0x000fea0003c00000 */
[----:B------:R0:W1:Y:S02]  /*197e0*/  SHFL.IDX P6, R14, R13, R12, R11 ;  /* 0x0000000c0d0e7389 */ /* 0x00006400000c000b */
[----:B01----:R-:W-:Y:S01]  /*197f0*/  ENDCOLLECTIVE ;  /* 0x000000000000791b */ /* 0x003fe20003800000 */
.L_x_2925:
[----:B------:R-:W-:Y:S02]  /*19800*/  IMAD.MOV.U32 R13, RZ, RZ, R7 ;  /* 0x000000ffff0d7224 */ /* 0x000fe400078e0007 */
[----:B------:R-:W-:-:S07]  /*19810*/  IMAD.MOV.U32 R5, RZ, RZ, R14 ;  /* 0x000000ffff057224 */ /* 0x000fce00078e000e */
[----:B------:R-:W-:Y:S05]  /*19820*/  WARPSYNC.COLLECTIVE R15, `(.L_x_2926) ;  /* 0x000000000f087348 */ /* 0x000fea0003c00000 */
[----:B------:R0:W1:Y:S02]  /*19830*/  SHFL.IDX P6, R14, R13, R12, R11 ;  /* 0x0000000c0d0e7389 */ /* 0x00006400000c000b */
[----:B01----:R-:W-:Y:S01]  /*19840*/  ENDCOLLECTIVE ;  /* 0x000000000000791b */ /* 0x003fe20003800000 */
.L_x_2926:
[----:B------:R-:W-:Y:S05]  /*19850*/  BRA `(.L_x_2927) ;  /* 0xfffffecc00587947 */ /* 0x000fea000383ffff */
.L_x_2713:
[----:B------:R-:W-:Y:S01]  /*19860*/  BSSY B1, `(.L_x_2928) ;  /* 0x0000008000017945 */ /* 0x000fe20003800000 */
[----:B------:R-:W-:Y:S01]  /*19870*/  MOV R13, R6 ;  /* 0x00000006000d7202 */ /* 0x000fe20000000f00 */
[----:B------:R-:W-:Y:S02]  /*19880*/  IMAD.MOV.U32 R12, RZ, RZ, 0x1 ;  /* 0x00000001ff0c7424 */ /* 0x000fe400078e00ff */
[----:B------:R-:W-:Y:S02]  /*19890*/  IMAD.MOV.U32 R11, RZ, RZ, 0x1c1f ;  /* 0x00001c1fff0b7424 */ /* 0x000fe400078e00ff */
[----:B------:R-:W-:-:S07]  /*198a0*/  IMAD.MOV.U32 R15, RZ, RZ, -0x1 ;  /* 0xffffffffff0f7424 */ /* 0x000fce00078e00ff */
[----:B0---4-:R-:W-:Y:S05]  /*198b0*/  WARPSYNC.COLLECTIVE R15, `(.L_x_2929) ;  /* 0x000000000f087348 */ /* 0x011fea0003c00000 */
[----:B0-----:R0:W1:Y:S02]  /*198c0*/  SHFL.IDX P6, R14, R13, R12, R11 ;  /* 0x0000000c0d0e7389 */ /* 0x00106400000c000b */
[----:B01--4-:R-:W-:Y:S01]  /*198d0*/  ENDCOLLECTIVE ;  /* 0x000000000000791b */ /* 0x013fe20003800000 */
.L_x_2929:
[----:B------:R-:W-:Y:S05]  /*198e0*/  BSYNC B1 ;  /* 0x0000000000017941 */ /* 0x000fea0003800000 */
.L_x_2928:
        /* <DEDUP_REMOVED lines=8> */
.L_x_2930:
[----:B------:R-:W-:Y:S02]  /*19970*/  IMAD.MOV.U32 R13, RZ, RZ, R8 ;  /* 0x000000ffff0d7224 */ /* 0x000fe400078e0008 */
[----:B------:R-:W-:-:S07]  /*19980*/  IMAD.MOV.U32 R0, RZ, RZ, R14 ;  /* 0x000000ffff007224 */ /* 0x000fce00078e000e */
[----:B------:R-:W-:Y:S05]  /*19990*/  WARPSYNC.COLLECTIVE R15, `(.L_x_2931) ;  /* 0x000000000f087348 */ /* 0x000fea0003c00000 */
[----:B------:R0:W1:Y:S02]  /*199a0*/  SHFL.IDX P6, R14, R13, R12, R11 ;  /* 0x0000000c0d0e7389 */ /* 0x00006400000c000b */
[----:B01----:R-:W-:Y:S01]  /*199b0*/  ENDCOLLECTIVE ;  /* 0x000000000000791b */ /* 0x003fe20003800000 */
.L_x_2931:
[----:B------:R-:W-:Y:S02]  /*199c0*/  IMAD.MOV.U32 R13, RZ, RZ, R7 ;  /* 0x000000ffff0d7224 */ /* 0x000fe400078e0007 */
[----:B------:R-:W-:-:S07]  /*199d0*/  IMAD.MOV.U32 R5, RZ, RZ, R14 ;  /* 0x000000ffff057224 */ /* 0x000fce00078e000e */
[----:B------:R-:W-:Y:S05]  /*199e0*/  WARPSYNC.COLLECTIVE R15, `(.L_x_2932) ;  /* 0x000000000f087348 */ /* 0x000fea0003c00000 */
[----:B------:R0:W1:Y:S02]  /*199f0*/  SHFL.IDX P6, R14, R13, R12, R11 ;  /* 0x0000000c0d0e7389 */ /* 0x00006400000c000b */
[----:B01----:R-:W-:Y:S01]  /*19a00*/  ENDCOLLECTIVE ;  /* 0x000000000000791b */ /* 0x003fe20003800000 */
.L_x_2932:
[----:B------:R-:W-:Y:S05]  /*19a10*/  BRA `(.L_x_2933) ;  /* 0xfffffecc00c87947 */ /* 0x000fea000383ffff */
.L_x_2717:
[----:B0-----:R0:W1:Y:S02]  /*19a20*/  SYNCS.PHASECHK.TRANS64.TRYWAIT P0, [R2+URZ+0x16800], R41 ;  /* 0x01680029020075a7 */ /* 0x001064000800017f */
[----:B-1----:R-:W-:Y:S05]  /*19a30*/  @!P0 NANOSLEEP.SYNCS 0x989680 ;  /* 0x009896800000895d */ /* 0x002fea0003900000 */
[----:B------:R-:W1:Y:S02]  /*19a40*/  @!P0 SYNCS.PHASECHK.TRANS64 P0, [R2+URZ+0x16800], R41 ;  /* 0x01680029020085a7 */ /* 0x000e64000800007f */
[----:B-1----:R-:W-:Y:S05]  /*19a50*/  @!P0 BRA `(.L_x_2717) ;  /* 0xfffffffc00f08947 */ /* 0x002fea000383ffff */
[----:B------:R-:W-:Y:S05]  /*19a60*/  BRA `(.L_x_2934) ;  /* 0xfffffed000dc7947 */ /* 0x000fea000383ffff */
.L_x_2725:
[----:B------:R-:W1:Y:S01]  /*19a70*/  LDC R35, c[0x0][0x3f4] ;  /* 0x0000fd00ff237b82 */ /* 0x000e620000000800 */
[----:B------:R-:W-:Y:S01]  /*19a80*/  BSSY B1, `(.L_x_2935) ;  /* 0x0000008000017945 */ /* 0x000fe20003800000 */
[----:B------:R-:W-:Y:S02]  /*19a90*/  IMAD.MOV.U32 R13, RZ, RZ, R26 ;  /* 0x000000ffff0d7224 */ /* 0x000fe400078e001a */
[----:B------:R-:W-:Y:S02]  /*19aa0*/  IMAD.MOV.U32 R12, RZ, RZ, RZ ;  /* 0x000000ffff0c7224 */ /* 0x000fe400078e00ff */
[----:B------:R-:W-:Y:S02]  /*19ab0*/  IMAD.MOV.U32 R11, RZ, RZ, 0x1c1f ;  /* 0x00001c1fff0b7424 */ /* 0x000fe400078e00ff */
[----:B------:R-:W-:-:S07]  /*19ac0*/  IMAD.MOV.U32 R15, RZ, RZ, -0x1 ;  /* 0xffffffffff0f7424 */ /* 0x000fce00078e00ff */
[----:B01--4-:R-:W-:Y:S05]  /*19ad0*/  WARPSYNC.COLLECTIVE R15, `(.L_x_2936) ;  /* 0x000000000f087348 */ /* 0x013fea0003c00000 */
[----:B0-----:R0:W2:Y:S02]  /*19ae0*/  SHFL.IDX P6, R14, R13, R12, R11 ;  /* 0x0000000c0d0e7389 */ /* 0x0010a400000c000b */
[----:B012-4-:R-:W-:Y:S01]  /*19af0*/  ENDCOLLECTIVE ;  /* 0x000000000000791b */ /* 0x017fe20003800000 */
.L_x_2936:
[----:B------:R-:W-:Y:S05]  /*19b00*/  BSYNC B1 ;  /* 0x0000000000017941 */ /* 0x000fea0003800000 */
.L_x_2935:
[----:B------:R0:W5:Y:S01]  /*19b10*/  LDL R10, [R1+0x18] ;  /* 0x00001800010a7983 */ /* 0x0001620000100800 */
[----:B------:R-:W-:Y:S01]  /*19b20*/  IMAD.MOV.U32 R13, RZ, RZ, R25 ;  /* 0x000000ffff0d7224 */ /* 0x000fe200078e0019 */
[----:B------:R-:W-:Y:S01]  /*19b30*/  MOV R11, 0x1c1f ;  /* 0x00001c1f000b7802 */ /* 0x000fe20000000f00 */
[----:B------:R-:W-:Y:S01]  /*19b40*/  IMAD.MOV.U32 R12, RZ, RZ, RZ ;  /* 0x000000ffff0c7224 */ /* 0x000fe200078e00ff */
[----:B------:R-:W-:Y:S01]  /*19b50*/  ISETP.GE.AND P0, PT, R16, R35, PT ;  /* 0x000000231000720c */ /* 0x000fe20003f06270 */
[----:B------:R-:W-:Y:S02]  /*19b60*/  IMAD.MOV.U32 R15, RZ, RZ, -0x1 ;  /* 0xffffffffff0f7424 */ /* 0x000fe400078e00ff */
[----:B------:R-:W-:-:S10]  /*19b70*/  IMAD.MOV.U32 R0, RZ, RZ, R14 ;  /* 0x000000ffff007224 */ /* 0x000fd400078e000e */
[----:B0----5:R-:W-:Y:S05]  /*19b80*/  WARPSYNC.COLLECTIVE R15, `(.L_x_2937) ;  /* 0x000000000f087348 */ /* 0x021fea0003c00000 */
[----:B------:R1:W2:Y:S02]  /*19b90*/  SHFL.IDX P6, R14, R13, R12, R11 ;  /* 0x0000000c0d0e7389 */ /* 0x0002a400000c000b */
[----:B012--5:R-:W-:Y:S01]  /*19ba0*/  ENDCOLLECTIVE ;  /* 0x000000000000791b */ /* 0x027fe20003800000 */
.L_x_2937:
[----:B------:R-:W-:Y:S02]  /*19bb0*/  IMAD.MOV.U32 R13, RZ, RZ, R24 ;  /* 0x000000ffff0d7224 */ /* 0x000fe400078e0018 */
[----:B------:R-:W-:-:S07]  /*19bc0*/  IMAD.MOV.U32 R3, RZ, RZ, R14 ;  /* 0x000000ffff037224 */ /* 0x000fce00078e000e */
[----:B------:R-:W-:Y:S05]  /*19bd0*/  WARPSYNC.COLLECTIVE R15, `(.L_x_2938) ;  /* 0x000000000f087348 */ /* 0x000fea0003c00000 */
[----:B------:R0:W1:Y:S02]  /*19be0*/  SHFL.IDX P6, R14, R13, R12, R11 ;  /* 0x0000000c0d0e7389 */ /* 0x00006400000c000b */
[----:B01----:R-:W-:Y:S01]  /*19bf0*/  ENDCOLLECTIVE ;  /* 0x000000000000791b */ /* 0x003fe20003800000 */
.L_x_2938:
[----:B------:R-:W-:Y:S02]  /*19c00*/  IMAD.MOV.U32 R13, RZ, RZ, R27 ;  /* 0x000000ffff0d7224 */ /* 0x000fe400078e001b */
[----:B------:R-:W-:-:S07]  /*19c10*/  IMAD.MOV.U32 R4, RZ, RZ, R14 ;  /* 0x000000ffff047224 */ /* 0x000fce00078e000e */
[----:B------:R-:W-:Y:S05]  /*19c20*/  WARPSYNC.COLLECTIVE R15, `(.L_x_2939) ;  /* 0x000000000f087348 */ /* 0x000fea0003c00000 */
[----:B------:R0:W1:Y:S02]  /*19c30*/  SHFL.IDX P6, R14, R13, R12, R11 ;  /* 0x0000000c0d0e7389 */ /* 0x00006400000c000b */
[----:B01----:R-:W-:Y:S01]  /*19c40*/  ENDCOLLECTIVE ;  /* 0x000000000000791b */ /* 0x003fe20003800000 */
.L_x_2939:
[----:B------:R-:W-:-:S05]  /*19c50*/  IMAD R32, R10, R32, RZ ;  /* 0x000000200a207224 */ /* 0x000fca00078e02ff */
[----:B------:R-:W-:-:S13]  /*19c60*/  ISETP.GE.OR P1, PT, R41, R32, P0 ;  /* 0x000000202900720c */ /* 0x000fda0000726670 */
[C---:B------:R-:W-:Y:S01]  /*19c70*/  @!P1 IMAD.SHL.U32 R5, R16.reuse, 0x2, RZ ;  /* 0x0000000210059824 */ /* 0x040fe200078e00ff */
[----:B------:R-:W-:-:S04]  /*19c80*/  @!P1 SHF.L.U64.HI R21, R16, 0x1, R17 ;  /* 0x0000000110159819 */ /* 0x000fc80000010211 */
[----:B------:R-:W-:-:S05]  /*19c90*/  @!P1 IADD3 R6, P2, R3, R5, RZ ;  /* 0x0000000503069210 */ /* 0x000fca0007f5e0ff */
[----:B------:R-:W-:-:S05]  /*19ca0*/  @!P1 IMAD.X R7, R0, 0x1, R21, P2 ;  /* 0x0000000100079824 */ /* 0x000fca00010e0615 */
        /* <DEDUP_REMOVED lines=19> */
.L_x_2940:
[----:B------:R-:W-:Y:S02]  /*19de0*/  IMAD.MOV.U32 R0, RZ, RZ, R36 ;  /* 0x000000ffff007224 */ /* 0x000fe400078e0024 */
[----:B------:R-:W-:Y:S02]  /*19df0*/  IMAD.MOV.U32 R3, RZ, RZ, R37 ;  /* 0x000000ffff037224 */ /* 0x000fe400078e0025 */
[----:B------:R-:W-:Y:S01]  /*19e00*/  @!P1 IMAD.MOV.U32 R38, RZ, RZ, R10 ;  /* 0x000000ffff269224 */ /* 0x000fe200078e000a */
[----:B------:R-:W-:Y:S01]  /*19e10*/  PRMT R48, R0, 0x7610, R48 ;  /* 0x0000761000307816 */ /* 0x000fe20000000030 */
[----:B------:R-:W-:Y:S01]  /*19e20*/  IMAD.MOV.U32 R9, RZ, RZ, R39 ;  /* 0x000000ffff097224 */ /* 0x000fe200078e0027 */
[----:B------:R-:W-:Y:S01]  /*19e30*/  PRMT R34, R34, 0x5410, R3 ;  /* 0x0000541022227816 */ /* 0x000fe20000000003 */
[----:B------:R-:W-:Y:S02]  /*19e40*/  @!P1 IMAD.MOV.U32 R28, RZ, RZ, R4 ;  /* 0x000000ffff1c9224 */ /* 0x000fe400078e0004 */
[----:B------:R-:W-:Y:S01]  /*19e50*/  @!P1 IMAD.MOV.U32 R29, RZ, RZ, R5 ;  /* 0x000000ffff1d9224 */ /* 0x000fe200078e0005 */
[----:B------:R-:W-:Y:S01]  /*19e60*/  PRMT R34, R9, 0x7610, R34 ;  /* 0x0000761009227816 */ /* 0x000fe20000000022 */
[----:B------:R-:W-:-:S02]  /*19e70*/  IMAD.MOV.U32 R8, RZ, RZ, R38 ;  /* 0x000000ffff087224 */ /* 0x000fc400078e0026 */
[----:B------:R-:W-:Y:S02]  /*19e80*/  IMAD.MOV.U32 R13, RZ, RZ, R25 ;  /* 0x000000ffff0d7224 */ /* 0x000fe400078e0019 */
[----:B------:R-:W-:Y:S01]  /*19e90*/  @!P1 IMAD.MOV.U32 R20, RZ, RZ, R6 ;  /* 0x000000ffff149224 */ /* 0x000fe200078e0006 */
[----:B------:R-:W-:Y:S01]  /*19ea0*/  PRMT R31, R8, 0x7610, R31 ;  /* 0x00007610081f7816 */ /* 0x000fe2000000001f */
[----:B------:R-:W-:Y:S02]  /*19eb0*/  @!P1 IMAD.MOV.U32 R21, RZ, RZ, R7 ;  /* 0x000000ffff159224 */ /* 0x000fe400078e0007 */
[----:B------:R-:W-:Y:S02]  /*19ec0*/  IMAD.MOV.U32 R4, RZ, RZ, R28 ;  /* 0x000000ffff047224 */ /* 0x000fe400078e001c */
[----:B------:R-:W-:Y:S01]  /*19ed0*/  IMAD.MOV.U32 R5, RZ, RZ, R29 ;  /* 0x000000ffff057224 */ /* 0x000fe200078e001d */
[----:B------:R-:W-:Y:S01]  /*19ee0*/  MOV R0, R14 ;  /* 0x0000000e00007202 */ /* 0x000fe20000000f00 */
[----:B------:R-:W-:-:S07]  /*19ef0*/  IMAD.MOV.U32 R6, RZ, RZ, R20 ;  /* 0x000000ffff067224 */ /* 0x000fce00078e0014 */
[----:B------:R-:W-:Y:S05]  /*19f00*/  WARPSYNC.COLLECTIVE R15, `(.L_x_2941) ;  /* 0x000000000f087348 */ /* 0x000fea0003c00000 */
[----:B------:R0:W1:Y:S02]  /*19f10*/  SHFL.IDX P6, R14, R13, R12, R11 ;  /* 0x0000000c0d0e7389 */ /* 0x00006400000c000b */
[----:B01----:R-:W-:Y:S01]  /*19f20*/  ENDCOLLECTIVE ;  /* 0x000000000000791b */ /* 0x003fe20003800000 */
.L_x_2941:
[----:B------:R-:W-:Y:S01]  /*19f30*/  IMAD.MOV.U32 R7, RZ, RZ, R21 ;  /* 0x000000ffff077224 */ /* 0x000fe200078e0015 */
[----:B------:R-:W-:Y:S02]  /*19f40*/  PRMT R50, R4, 0x7610, R50 ;  /* 0x0000761004327816 */ /* 0x000fe40000000032 */
[----:B------:R-:W-:Y:S02]  /*19f50*/  PRMT R54, R5, 0x7610, R54 ;  /* 0x0000761005367816 */ /* 0x000fe40000000036 */
[----:B------:R-:W-:Y:S02]  /*19f60*/  CS2R R4, SRZ ;  /* 0x0000000000047805 */ /* 0x000fe4000001ff00 */
[----:B------:R-:W-:Y:S02]  /*19f70*/  PRMT R31, R31, 0x5410, R6 ;  /* 0x000054101f1f7816 */ /* 0x000fe40000000006 */
[----:B------:R-:W-:Y:S01]  /*19f80*/  PRMT R55, R7, 0x7610, R55 ;  /* 0x0000761007377816 */ /* 0x000fe20000000037 */
[----:B------:R-:W-:-:S02]  /*19f90*/  IMAD.MOV.U32 R13, RZ, RZ, R24 ;  /* 0x000000ffff0d7224 */ /* 0x000fc400078e0018 */
[----:B------:R-:W-:-:S07]  /*19fa0*/  IMAD.MOV.U32 R3, RZ, RZ, R14 ;  /* 0x000000ffff037224 */ /* 0x000fce00078e000e */
[----:B------:R-:W-:Y:S05]  /*19fb0*/  WARPSYNC.COLLECTIVE R15, `(.L_x_2942) ;  /* 0x000000000f087348 */ /* 0x000fea0003c00000 */
[----:B------:R0:W1:Y:S02]  /*19fc0*/  SHFL.IDX P6, R14, R13, R12, R11 ;  /* 0x0000000c0d0e7389 */ /* 0x00006400000c000b */
[----:B01----:R-:W-:Y:S01]  /*19fd0*/  ENDCOLLECTIVE ;  /* 0x000000000000791b */ /* 0x003fe20003800000 */
.L_x_2942:
[----:B------:R-:W-:Y:S02]  /*19fe0*/  IMAD.MOV.U32 R13, RZ, RZ, R27 ;  /* 0x000000ffff0d7224 */ /* 0x000fe400078e001b */
[----:B------:R-:W-:-:S07]  /*19ff0*/  IMAD.MOV.U32 R24, RZ, RZ, R14 ;  /* 0x000000ffff187224 */ /* 0x000fce00078e000e */
[----:B------:R-:W-:Y:S05]  /*1a000*/  WARPSYNC.COLLECTIVE R15, `(.L_x_2943) ;  /* 0x000000000f087348 */ /* 0x000fea0003c00000 */
[----:B------:R0:W1:Y:S02]  /*1a010*/  SHFL.IDX P6, R14, R13, R12, R11 ;  /* 0x0000000c0d0e7389 */ /* 0x00006400000c000b */
[----:B01----:R-:W-:Y:S01]  /*1a020*/  ENDCOLLECTIVE ;  /* 0x000000000000791b */ /* 0x003fe20003800000 */
.L_x_2943:
[----:B------:R-:W-:Y:S05]  /*1a030*/  BRA `(.L_x_2944) ;  /* 0xfffffee0000c7947 */ /* 0x000fea000383ffff */
.L_x_2729:
[----:B0-----:R0:W1:Y:S02]  /*1a040*/  SYNCS.PHASECHK.TRANS64.TRYWAIT P1, [R2+URZ+0x16800], R13 ;  /* 0x0168000d020075a7 */ /* 0x001064000802017f */
[----:B-1----:R-:W-:Y:S05]  /*1a050*/  @!P1 NANOSLEEP.SYNCS 0x989680 ;  /* 0x009896800000995d */ /* 0x002fea0003900000 */
[----:B------:R-:W1:Y:S02]  /*1a060*/  @!P1 SYNCS.PHASECHK.TRANS64 P1, [R2+URZ+0x16800], R13 ;  /* 0x0168000d020095a7 */ /* 0x000e64000802007f */
[----:B-1----:R-:W-:Y:S05]  /*1a070*/  @!P1 BRA `(.L_x_2729) ;  /* 0xfffffffc00f09947 */ /* 0x002fea000383ffff */
[----:B------:R-:W-:Y:S05]  /*1a080*/  BRA `(.L_x_2945) ;  /* 0xfffffee000b47947 */ /* 0x000fea000383ffff */
.L_x_2735:
[----:B--2---:R2:W3:Y:S02]  /*1a090*/  SYNCS.PHASECHK.TRANS64.TRYWAIT P1, [R8+URZ+0x16830], R3 ;  /* 0x01683003080075a7 */ /* 0x0044e4000802017f */
[----:B---3--:R-:W-:Y:S05]  /*1a0a0*/  @!P1 NANOSLEEP.SYNCS 0x989680 ;  /* 0x009896800000995d */ /* 0x008fea0003900000 */
[----:B------:R-:W3:Y:S02]  /*1a0b0*/  @!P1 SYNCS.PHASECHK.TRANS64 P1, [R8+URZ+0x16830], R3 ;  /* 0x01683003080095a7 */ /* 0x000ee4000802007f */
[----:B---3--:R-:W-:Y:S05]  /*1a0c0*/  @!P1 BRA `(.L_x_2735) ;  /* 0xfffffffc00f09947 */ /* 0x008fea000383ffff */
[----:B------:R-:W-:Y:S05]  /*1a0d0*/  BRA `(.L_x_2734) ;  /* 0xfffffef000887947 */ /* 0x000fea000383ffff */
.L_x_2742:
[----:B-1----:R1:W2:Y:S02]  /*1a0e0*/  SYNCS.PHASECHK.TRANS64.TRYWAIT P2, [R3+URZ+0x16830], R0 ;  /* 0x01683000030075a7 */ /* 0x0022a4000804017f */
[----:B--2---:R-:W-:Y:S05]  /*1a0f0*/  @!P2 NANOSLEEP.SYNCS 0x989680 ;  /* 0x009896800000a95d */ /* 0x004fea0003900000 */
[----:B------:R-:W2:Y:S02]  /*1a100*/  @!P2 SYNCS.PHASECHK.TRANS64 P2, [R3+URZ+0x16830], R0 ;  /* 0x016830000300a5a7 */ /* 0x000ea4000804007f */
[----:B--2---:R-:W-:Y:S05]  /*1a110*/  @!P2 BRA `(.L_x_2742) ;  /* 0xfffffffc00f0a947 */ /* 0x004fea000383ffff */
[----:B------:R-:W-:Y:S05]  /*1a120*/  BRA `(.L_x_2741) ;  /* 0xffffff1400387947 */ /* 0x000fea000383ffff */
.L_x_2746:
[----:B-1----:R1:W2:Y:S02]  /*1a130*/  SYNCS.PHASECHK.TRANS64.TRYWAIT P1, [R3+URZ+0x16850], R0 ;  /* 0x01685000030075a7 */ /* 0x0022a4000802017f */
[----:B--2---:R-:W-:Y:S05]  /*1a140*/  @!P1 NANOSLEEP.SYNCS 0x989680 ;  /* 0x009896800000995d */ /* 0x004fea0003900000 */
[----:B------:R-:W2:Y:S02]  /*1a150*/  @!P1 SYNCS.PHASECHK.TRANS64 P1, [R3+URZ+0x16850], R0 ;  /* 0x01685000030095a7 */ /* 0x000ea4000802007f */
[----:B--2---:R-:W-:Y:S05]  /*1a160*/  @!P1 BRA `(.L_x_2746) ;  /* 0xfffffffc00f09947 */ /* 0x004fea000383ffff */
[----:B------:R-:W-:Y:S05]  /*1a170*/  BRA `(.L_x_2743) ;  /* 0xffffff1800147947 */ /* 0x000fea000383ffff */
.L_x_2755:
[----:B-1----:R1:W2:Y:S02]  /*1a180*/  SYNCS.PHASECHK.TRANS64.TRYWAIT P1, [R0+URZ+0x16830], R3 ;  /* 0x01683003000075a7 */ /* 0x0022a4000802017f */
[----:B--2---:R-:W-:Y:S05]  /*1a190*/  @!P1 NANOSLEEP.SYNCS 0x989680 ;  /* 0x009896800000995d */ /* 0x004fea0003900000 */
[----:B------:R-:W2:Y:S02]  /*1a1a0*/  @!P1 SYNCS.PHASECHK.TRANS64 P1, [R0+URZ+0x16830], R3 ;  /* 0x01683003000095a7 */ /* 0x000ea4000802007f */
[----:B--2---:R-:W-:Y:S05]  /*1a1b0*/  @!P1 BRA `(.L_x_2755) ;  /* 0xfffffffc00f09947 */ /* 0x004fea000383ffff */
[----:B------:R-:W-:Y:S05]  /*1a1c0*/  BRA `(.L_x_2754) ;  /* 0xffffff3c00887947 */ /* 0x000fea000383ffff */
.L_x_2759:
[----:B-1----:R1:W2:Y:S02]  /*1a1d0*/  SYNCS.PHASECHK.TRANS64.TRYWAIT P1, [R3+URZ+0x16850], R0 ;  /* 0x01685000030075a7 */ /* 0x0022a4000802017f */
[----:B--2---:R-:W-:Y:S05]  /*1a1e0*/  @!P1 NANOSLEEP.SYNCS 0x989680 ;  /* 0x009896800000995d */ /* 0x004fea0003900000 */
[----:B------:R-:W2:Y:S02]  /*1a1f0*/  @!P1 SYNCS.PHASECHK.TRANS64 P1, [R3+URZ+0x16850], R0 ;  /* 0x01685000030095a7 */ /* 0x000ea4000802007f */
[----:B--2---:R-:W-:Y:S05]  /*1a200*/  @!P1 BRA `(.L_x_2759) ;  /* 0xfffffffc00f09947 */ /* 0x004fea000383ffff */
[----:B------:R-:W-:Y:S05]  /*1a210*/  BRA `(.L_x_2756) ;  /* 0xffffff4000587947 */ /* 0x000fea000383ffff */
.L_x_2766:
[----:B-1----:R1:W2:Y:S02]  /*1a220*/  SYNCS.PHASECHK.TRANS64.TRYWAIT P1, [R10+URZ+0x16850], R7 ;  /* 0x016850070a0075a7 */ /* 0x0022a4000802017f */
[----:B--2---:R-:W-:Y:S05]  /*1a230*/  @!P1 NANOSLEEP.SYNCS 0x989680 ;  /* 0x009896800000995d */ /* 0x004fea0003900000 */
[----:B------:R-:W2:Y:S02]  /*1a240*/  @!P1 SYNCS.PHASECHK.TRANS64 P1, [R10+URZ+0x16850], R7 ;  /* 0x016850070a0095a7 */ /* 0x000ea4000802007f */
[----:B--2---:R-:W-:Y:S05]  /*1a250*/  @!P1 BRA `(.L_x_2766) ;  /* 0xfffffffc00f09947 */ /* 0x004fea000383ffff */
[----:B------:R-:W-:Y:S05]  /*1a260*/  BRA `(.L_x_2765) ;  /* 0xffffff5c001c7947 */ /* 0x000fea000383ffff */
.L_x_2775:
[----:B------:R-:W-:Y:S02]  /*1a270*/  IMAD.MOV.U32 R13, RZ, RZ, R20 ;  /* 0x000000ffff0d7224 */ /* 0x000fe400078e0014 */
[----:B------:R-:W-:Y:S02]  /*1a280*/  IMAD.MOV.U32 R12, RZ, RZ, RZ ;  /* 0x000000ffff0c7224 */ /* 0x000fe400078e00ff */
[----:B------:R-:W-:Y:S02]  /*1a290*/  IMAD.MOV.U32 R11, RZ, RZ, 0x181f ;  /* 0x0000181fff0b7424 */ /* 0x000fe400078e00ff */
[----:B------:R-:W-:Y:S02]  /*1a2a0*/  IMAD.MOV.U32 R15, RZ, RZ, -0x1 ;  /* 0xffffffffff0f7424 */ /* 0x000fe400078e00ff */
[----:B------:R-:W-:Y:S02]  /*1a2b0*/  IMAD R21, R8, R25, RZ ;  /* 0x0000001908157224 */ /* 0x000fe400078e02ff */
[----:B------:R-:W-:-:S07]  /*1a2c0*/  IMAD.IADD R24, R26, 0x1, R30 ;  /* 0x000000011a187824 */ /* 0x000fce00078e021e */
[----:B-1----:R-:W-:Y:S05]  /*1a2d0*/  WARPSYNC.COLLECTIVE R15, `(.L_x_2946) ;  /* 0x000000000f087348 */ /* 0x002fea0003c00000 */
[----:B------:R0:W2:Y:S02]  /*1a2e0*/  SHFL.IDX P6, R14, R13, R12, R11 ;  /* 0x0000000c0d0e7389 */ /* 0x0000a400000c000b */
[----:B012---:R-:W-:Y:S01]  /*1a2f0*/  ENDCOLLECTIVE ;  /* 0x000000000000791b */ /* 0x007fe20003800000 */
.L_x_2946:
[C---:B------:R-:W-:Y:S01]  /*1a300*/  VIADD R8, R24.reuse, 0x30 ;  /* 0x0000003018087836 */ /* 0x040fe20000000000 */
[----:B------:R-:W-:-:S04]  /*1a310*/  ISETP.GE.OR P3, PT, R24, R21, P0 ;  /* 0x000000151800720c */ /* 0x000fc80000766670 */
[----:B------:R-:W-:Y:S01]  /*1a320*/  ISETP.GE.OR P4, PT, R8, R21, P0 ;  /* 0x000000150800720c */ /* 0x000fe20000786670 */
[----:B------:R-:W-:Y:S02]  /*1a330*/  VIADD R8, R24, 0x60 ;  /* 0x0000006018087836 */ /* 0x000fe40000000000 */
[----:B------:R-:W-:-:S03]  /*1a340*/  IMAD.MOV.U32 R13, RZ, RZ, R7 ;  /* 0x000000ffff0d7224 */ /* 0x000fc600078e0007 */
[----:B------:R-:W-:Y:S02]  /*1a350*/  ISETP.GE.OR P2, PT, R8, R21, P0 ;  /* 0x000000150800720c */ /* 0x000fe40000746670 */
[----:B------:R-:W-:-:S11]  /*1a360*/  MOV R0, R14 ;  /* 0x0000000e00007202 */ /* 0x000fd60000000f00 */
[----:B------:R-:W-:Y:S05]  /*1a370*/  WARPSYNC.COLLECTIVE R15, `(.L_x_2947) ;  /* 0x000000000f087348 */ /* 0x000fea0003c00000 */
[----:B------:R0:W1:Y:S02]  /*1a380*/  SHFL.IDX P6, R14, R13, R12, R11 ;  /* 0x0000000c0d0e7389 */ /* 0x00006400000c000b */
[----:B01----:R-:W-:Y:S01]  /*1a390*/  ENDCOLLECTIVE ;  /* 0x000000000000791b */ /* 0x003fe20003800000 */
.L_x_2947:
[----:B------:R-:W-:Y:S02]  /*1a3a0*/  IMAD.MOV.U32 R13, RZ, RZ, R20 ;  /* 0x000000ffff0d7224 */ /* 0x000fe400078e0014 */
[----:B------:R-:W-:Y:S02]  /*1a3b0*/  IMAD.MOV.U32 R12, RZ, RZ, 0x1 ;  /* 0x00000001ff0c7424 */ /* 0x000fe400078e00ff */
[----:B------:R-:W-:-:S07]  /*1a3c0*/  IMAD.MOV.U32 R3, RZ, RZ, R14 ;  /* 0x000000ffff037224 */ /* 0x000fce00078e000e */
[----:B------:R-:W-:Y:S05]  /*1a3d0*/  WARPSYNC.COLLECTIVE R15, `(.L_x_2948) ;  /* 0x000000000f087348 */ /* 0x000fea0003c00000 */
[----:B------:R0:W1:Y:S02]  /*1a3e0*/  SHFL.IDX P6, R14, R13, R12, R11 ;  /* 0x0000000c0d0e7389 */ /* 0x00006400000c000b */
[----:B01----:R-:W-:Y:S01]  /*1a3f0*/  ENDCOLLECTIVE ;  /* 0x000000000000791b */ /* 0x003fe20003800000 */
.L_x_2948:
[----:B------:R-:W-:-:S04]  /*1a400*/  @!P3 LEA R10, P5, R29, R3, 0x1 ;  /* 0x000000031d0ab211 */ /* 0x000fc800078a08ff */
[----:B------:R-:W-:Y:S01]  /*1a410*/  @!P3 LEA.HI.X R3, R29, R0, R28, 0x1, P5 ;  /* 0x000000001d03b211 */ /* 0x000fe200028f0c1c */
[----:B------:R-:W-:Y:S02]  /*1a420*/  IMAD.MOV.U32 R13, RZ, RZ, R7 ;  /* 0x000000ffff0d7224 */ /* 0x000fe400078e0007 */
[----:B------:R-:W-:-:S07]  /*1a430*/  IMAD.MOV.U32 R4, RZ, RZ, R14 ;  /* 0x000000ffff047224 */ /* 0x000fce00078e000e */
[----:B------:R-:W-:Y:S05]  /*1a440*/  WARPSYNC.COLLECTIVE R15, `(.L_x_2949) ;  /* 0x000000000f087348 */ /* 0x000fea0003c00000 */
[----:B------:R0:W1:Y:S02]  /*1a450*/  SHFL.IDX P6, R14, R13, R12, R11 ;  /* 0x0000000c0d0e7389 */ /* 0x00006400000c000b */
[----:B01----:R-:W-:Y:S01]  /*1a460*/  ENDCOLLECTIVE ;  /* 0x000000000000791b */ /* 0x003fe20003800000 */
.L_x_2949:
[----:B------:R-:W-:Y:S02]  /*1a470*/  IMAD.MOV.U32 R13, RZ, RZ, R20 ;  /* 0x000000ffff0d7224 */ /* 0x000fe400078e0014 */
[----:B------:R-:W-:Y:S02]  /*1a480*/  IMAD.MOV.U32 R12, RZ, RZ, 0x2 ;  /* 0x00000002ff0c7424 */ /* 0x000fe400078e00ff */
[----:B------:R-:W-:-:S07]  /*1a490*/  IMAD.MOV.U32 R5, RZ, RZ, R14 ;  /* 0x000000ffff057224 */ /* 0x000fce00078e000e */
[----:B------:R-:W-:Y:S05]  /*1a4a0*/  WARPSYNC.COLLECTIVE R15, `(.L_x_2950) ;  /* 0x000000000f087348 */ /* 0x000fea0003c00000 */
[----:B------:R0:W1:Y:S02]  /*1a4b0*/  SHFL.IDX P6, R14, R13, R12, R11 ;  /* 0x0000000c0d0e7389 */ /* 0x00006400000c000b */
[----:B01----:R-:W-:Y:S01]  /*1a4c0*/  ENDCOLLECTIVE ;  /* 0x000000000000791b */ /* 0x003fe20003800000 */
.L_x_2950:
[----:B------:R-:W-:-:S04]  /*1a4d0*/  @!P4 LEA R8, P1, R29, R5, 0x1 ;  /* 0x000000051d08c211 */ /* 0x000fc800078208ff */
[----:B------:R-:W-:Y:S01]  /*1a4e0*/  @!P4 LEA.HI.X R9, R29, R4, R28, 0x1, P1 ;  /* 0x000000041d09c211 */ /* 0x000fe200008f0c1c */
[----:B------:R-:W-:Y:S02]  /*1a4f0*/  IMAD.MOV.U32 R13, RZ, RZ, R7 ;  /* 0x000000ffff0d7224 */ /* 0x000fe400078e0007 */
[----:B------:R-:W-:-:S07]  /*1a500*/  IMAD.MOV.U32 R6, RZ, RZ, R14 ;  /* 0x000000ffff067224 */ /* 0x000fce00078e000e */
[----:B------:R-:W-:Y:S05]  /*1a510*/  WARPSYNC.COLLECTIVE R15, `(.L_x_2951) ;  /* 0x000000000f087348 */ /* 0x000fea0003c00000 */
[----:B------:R0:W1:Y:S02]  /*1a520*/  SHFL.IDX P6, R14, R13, R12, R11 ;  /* 0x0000000c0d0e7389 */ /* 0x00006400000c000b */
[----:B01----:R-:W-:Y:S01]  /*1a530*/  ENDCOLLECTIVE ;  /* 0x000000000000791b */ /* 0x003fe20003800000 */
.L_x_2951:
        /* <DEDUP_REMOVED lines=12> */
.L_x_2952:
[----:B------:R0:W-:Y:S01]  /*1a600*/  @!P2 ST.E.128 desc[UR40][R4.64], RZ ;  /* 0x000000ff0400a985 */ /* 0x0001e2000c101d28 */
[----:B------:R-:W-:Y:S01]  /*1a610*/  MOV R13, R7 ;  /* 0x00000007000d7202 */ /* 0x000fe20000000f00 */
[----:B------:R-:W-:-:S07]  /*1a620*/  IMAD.MOV.U32 R0, RZ, RZ, R14 ;  /* 0x000000ffff007224 */ /* 0x000fce00078e000e */
[----:B0-----:R-:W-:Y:S05]  /*1a630*/  WARPSYNC.COLLECTIVE R15, `(.L_x_2953) ;  /* 0x000000000f087348 */ /* 0x001fea0003c00000 */
[----:B------:R1:W2:Y:S02]  /*1a640*/  SHFL.IDX P6, R14, R13, R12, R11 ;  /* 0x0000000c0d0e7389 */ /* 0x0002a400000c000b */
[----:B012---:R-:W-:Y:S01]  /*1a650*/  ENDCOLLECTIVE ;  /* 0x000000000000791b */ /* 0x007fe20003800000 */
.L_x_2953:
[----:B------:R-:W-:Y:S05]  /*1a660*/  BRA `(.L_x_2954) ;  /* 0xffffff7800647947 */ /* 0x000fea000383ffff */
.L_x_2792:
        /* <DEDUP_REMOVED lines=8> */
[----:B-1----:R-:W-:Y:S05]  /*1a6f0*/  WARPSYNC.COLLECTIVE R15, `(.L_x_2956) ;  /* 0x000000000f087348 */ /* 0x002fea0003c00000 */
[----:B------:R0:W2:Y:S02]  /*1a700*/  SHFL.IDX P6, R14, R13, R12, R11 ;  /* 0x0000000c0d0e7389 */ /* 0x0000a400000c000b */
[----:B012---:R-:W-:Y:S01]  /*1a710*/  ENDCOLLECTIVE ;  /* 0x000000000000791b */ /* 0x007fe20003800000 */
.L_x_2956:
[----:B------:R-:W-:Y:S05]  /*1a720*/  BSYNC B1 ;  /* 0x0000000000017941 */ /* 0x000fea0003800000 */
.L_x_2955:
[----:B------:R-:W-:Y:S05]  /*1a730*/  BRA `(.L_x_2957) ;  /* 0xffffff8c00987947 */ /* 0x000fea000383ffff */
.L_x_2794:
[----:B------:R-:W-:Y:S01]  /*1a740*/  BSSY B1, `(.L_x_2958) ;  /* 0x0000006000017945 */ /* 0x000fe20003800000 */
[----:B------:R-:W-:-:S07]  /*1a750*/  IMAD.MOV.U32 R15, RZ, RZ, -0x1 ;  /* 0xffffffffff0f7424 */ /* 0x000fce00078e00ff */
[----:B01----:R-:W-:Y:S05]  /*1a760*/  WARPSYNC.COLLECTIVE R15, `(.L_x_2959) ;  /* 0x000000000f0c7348 */ /* 0x003fea0003c00000 */
[----:B------:R-:W-:Y:S02]  /*1a770*/  ELECT P6, UR62, PT ;  /* 0x00000000003e782f */ /* 0x000fe400038c0000 */
[----:B------:R-:W-:Y:S01]  /*1a780*/  MOV R14, UR62 ;  /* 0x0000003e000e7c02 */ /* 0x000fe20008000f00 */
[----:B01----:R-:W-:Y:S10]  /*1a790*/  ENDCOLLECTIVE ;  /* 0x000000000000791b */ /* 0x003ff40003800000 */
.L_x_2959:
[----:B------:R-:W-:Y:S05]  /*1a7a0*/  BSYNC B1 ;  /* 0x0000000000017941 */ /* 0x000fea0003800000 */
.L_x_2958:
[----:B------:R-:W-:Y:S05]  /*1a7b0*/  BRA `(.L_x_2793) ;  /* 0xffffff8c00907947 */ /* 0x000fea000383ffff */
.L_x_2796:
[----:B0-----:R0:W2:Y:S02]  /*1a7c0*/  SYNCS.PHASECHK.TRANS64.TRYWAIT P0, [R22+URZ+0x16820], R5 ;  /* 0x01682005160075a7 */ /* 0x0010a4000800017f */
[----:B--2---:R-:W-:Y:S05]  /*1a7d0*/  @!P0 NANOSLEEP.SYNCS 0x989680 ;  /* 0x009896800000895d */ /* 0x004fea0003900000 */
[----:B------:R-:W2:Y:S02]  /*1a7e0*/  @!P0 SYNCS.PHASECHK.TRANS64 P0, [R22+URZ+0x16820], R5 ;  /* 0x01682005160085a7 */ /* 0x000ea4000800007f */
[----:B--2---:R-:W-:Y:S05]  /*1a7f0*/  @!P0 BRA `(.L_x_2796) ;  /* 0xfffffffc00f08947 */ /* 0x004fea000383ffff */
[----:B------:R-:W-:Y:S05]  /*1a800*/  BRA `(.L_x_2960) ;  /* 0xffffff8c00a07947 */ /* 0x000fea000383ffff */
.L_x_2800:
[----:B0-----:R0:W2:Y:S02]  /*1a810*/  SYNCS.PHASECHK.TRANS64.TRYWAIT P0, [R5+URZ+0x168a0], R6 ;  /* 0x0168a006050075a7 */ /* 0x0010a4000800017f */
[----:B--2---:R-:W-:Y:S05]  /*1a820*/  @!P0 NANOSLEEP.SYNCS 0x989680 ;  /* 0x009896800000895d */ /* 0x004fea0003900000 */
[----:B------:R-:W2:Y:S02]  /*1a830*/  @!P0 SYNCS.PHASECHK.TRANS64 P0, [R5+URZ+0x168a0], R6 ;  /* 0x0168a006050085a7 */ /* 0x000ea4000800007f */
[----:B--2---:R-:W-:Y:S05]  /*1a840*/  @!P0 BRA `(.L_x_2800) ;  /* 0xfffffffc00f08947 */ /* 0x004fea000383ffff */
[----:B------:R-:W-:Y:S05]  /*1a850*/  BRA `(.L_x_2961) ;  /* 0xffffff8c00bc7947 */ /* 0x000fea000383ffff */
.L_x_2805:
[----:B-1----:R1:W2:Y:S02]  /*1a860*/  SYNCS.PHASECHK.TRANS64.TRYWAIT P0, [R5+URZ+0x168c0], R6 ;  /* 0x0168c006050075a7 */ /* 0x0022a4000800017f */
[----:B--2---:R-:W-:Y:S05]  /*1a870*/  @!P0 NANOSLEEP.SYNCS 0x989680 ;  /* 0x009896800000895d */ /* 0x004fea0003900000 */
[----:B------:R-:W2:Y:S02]  /*1a880*/  @!P0 SYNCS.PHASECHK.TRANS64 P0, [R5+URZ+0x168c0], R6 ;  /* 0x0168c006050085a7 */ /* 0x000ea4000800007f */
[----:B--2---:R-:W-:Y:S05]  /*1a890*/  @!P0 BRA `(.L_x_2805) ;  /* 0xfffffffc00f08947 */ /* 0x004fea000383ffff */
[----:B------:R-:W-:Y:S05]  /*1a8a0*/  BRA `(.L_x_2962) ;  /* 0xffffff90003c7947 */ /* 0x000fea000383ffff */
.L_x_2812:
[----:B--2---:R2:W3:Y:S02]  /*1a8b0*/  SYNCS.PHASECHK.TRANS64.TRYWAIT P1, [R5+URZ+0x168a0], R6 ;  /* 0x0168a006050075a7 */ /* 0x0044e4000802017f */
[----:B---3--:R-:W-:Y:S05]  /*1a8c0*/  @!P1 NANOSLEEP.SYNCS 0x989680 ;  /* 0x009896800000995d */ /* 0x008fea0003900000 */
[----:B------:R-:W3:Y:S02]  /*1a8d0*/  @!P1 SYNCS.PHASECHK.TRANS64 P1, [R5+URZ+0x168a0], R6 ;  /* 0x0168a006050095a7 */ /* 0x000ee4000802007f */
[----:B---3--:R-:W-:Y:S05]  /*1a8e0*/  @!P1 BRA `(.L_x_2812) ;  /* 0xfffffffc00f09947 */ /* 0x008fea000383ffff */
[----:B------:R-:W-:Y:S05]  /*1a8f0*/  BRA `(.L_x_2963) ;  /* 0xffffff9400087947 */ /* 0x000fea000383ffff */
.L_x_2817:
[----:B0-----:R0:W1:Y:S02]  /*1a900*/  SYNCS.PHASECHK.TRANS64.TRYWAIT P1, [R5+URZ+0x168c0], R6 ;  /* 0x0168c006050075a7 */ /* 0x001064000802017f */
[----:B-1----:R-:W-:Y:S05]  /*1a910*/  @!P1 NANOSLEEP.SYNCS 0x989680 ;  /* 0x009896800000995d */ /* 0x002fea0003900000 */
[----:B------:R-:W1:Y:S02]  /*1a920*/  @!P1 SYNCS.PHASECHK.TRANS64 P1, [R5+URZ+0x168c0], R6 ;  /* 0x0168c006050095a7 */ /* 0x000e64000802007f */
[----:B-1----:R-:W-:Y:S05]  /*1a930*/  @!P1 BRA `(.L_x_2817) ;  /* 0xfffffffc00f09947 */ /* 0x002fea000383ffff */
[----:B------:R-:W-:Y:S05]  /*1a940*/  BRA `(.L_x_2964) ;  /* 0xffffff9400807947 */ /* 0x000fea000383ffff */
.L_x_2830:
        /* <DEDUP_REMOVED lines=11> */
.L_x_2966:
[----:B------:R-:W-:Y:S05]  /*1aa00*/  BSYNC B0 ;  /* 0x0000000000007941 */ /* 0x000fea0003800000 */
.L_x_2965:
[----:B------:R-:W-:Y:S05]  /*1aa10*/  BRA `(.L_x_2967) ;  /* 0xffffffa000347947 */ /* 0x000fea000383ffff */
.L_x_2833:
[----:B-1----:R1:W2:Y:S02]  /*1aa20*/  SYNCS.PHASECHK.TRANS64.TRYWAIT P0, [R3+URZ+0x16840], R4 ;  /* 0x01684004030075a7 */ /* 0x0022a4000800017f */
[----:B--2---:R-:W-:Y:S05]  /*1aa30*/  @!P0 NANOSLEEP.SYNCS 0x989680 ;  /* 0x009896800000895d */ /* 0x004fea0003900000 */
[----:B------:R-:W2:Y:S02]  /*1aa40*/  @!P0 SYNCS.PHASECHK.TRANS64 P0, [R3+URZ+0x16840], R4 ;  /* 0x01684004030085a7 */ /* 0x000ea4000800007f */
[----:B--2---:R-:W-:Y:S05]  /*1aa50*/  @!P0 BRA `(.L_x_2833) ;  /* 0xfffffffc00f08947 */ /* 0x004fea000383ffff */
[----:B------:R-:W-:Y:S05]  /*1aa60*/  BRA `(.L_x_2968) ;  /* 0xffffffa000947947 */ /* 0x000fea000383ffff */
.L_x_2834:
        /* <DEDUP_REMOVED lines=8> */
.L_x_2970:
[----:B------:R-:W-:Y:S05]  /*1aaf0*/  BSYNC B0 ;  /* 0x0000000000007941 */ /* 0x000fea0003800000 */
.L_x_2969:
        /* <DEDUP_REMOVED lines=9> */
.L_x_2971:
[----:B------:R-:W-:Y:S02]  /*1ab90*/  IMAD.MOV.U32 R13, RZ, RZ, R2 ;  /* 0x000000ffff0d7224 */ /* 0x000fe400078e0002 */
[----:B------:R-:W-:Y:S01]  /*1aba0*/  IMAD.MOV.U32 R12, RZ, RZ, 0x1 ;  /* 0x00000001ff0c7424 */ /* 0x000fe200078e00ff */
[----:B------:R-:W-:-:S07]  /*1abb0*/  MOV R7, R14 ;  /* 0x0000000e00077202 */ /* 0x000fce0000000f00 */
[----:B------:R-:W-:Y:S05]  /*1abc0*/  WARPSYNC.COLLECTIVE R15, `(.L_x_2972) ;  /* 0x000000000f087348 */ /* 0x000fea0003c00000 */
[----:B------:R0:W1:Y:S02]  /*1abd0*/  SHFL.IDX P6, R14, R13, R12, R11 ;  /* 0x0000000c0d0e7389 */ /* 0x00006400000c000b */
[----:B01----:R-:W-:Y:S01]  /*1abe0*/  ENDCOLLECTIVE ;  /* 0x000000000000791b */ /* 0x003fe20003800000 */
.L_x_2972:
        /* <DEDUP_REMOVED lines=15> */
.L_x_2973:
[----:B------:R-:W-:Y:S02]  /*1ace0*/  @P0 IMAD R8, R5, 0x2, R22 ;  /* 0x0000000205080824 */ /* 0x000fe400078e0216 */
[----:B------:R-:W-:Y:S02]  /*1acf0*/  IMAD.MOV.U32 R13, RZ, RZ, R2 ;  /* 0x000000ffff0d7224 */ /* 0x000fe400078e0002 */
[----:B------:R-:W-:Y:S02]  /*1ad00*/  IMAD.MOV.U32 R12, RZ, RZ, 0x2 ;  /* 0x00000002ff0c7424 */ /* 0x000fe400078e00ff */
[----:B------:R-:W-:-:S07]  /*1ad10*/  IMAD.MOV.U32 R7, RZ, RZ, R14 ;  /* 0x000000ffff077224 */ /* 0x000fce00078e000e */
[----:B------:R-:W-:Y:S05]  /*1ad20*/  WARPSYNC.COLLECTIVE R15, `(.L_x_2974) ;  /* 0x000000000f087348 */ /* 0x000fea0003c00000 */
[----:B------:R0:W1:Y:S02]  /*1ad30*/  SHFL.IDX P6, R14, R13, R12, R11 ;  /* 0x0000000c0d0e7389 */ /* 0x00006400000c000b */
[----:B01----:R-:W-:Y:S01]  /*1ad40*/  ENDCOLLECTIVE ;  /* 0x000000000000791b */ /* 0x003fe20003800000 */
.L_x_2974:
        /* <DEDUP_REMOVED lines=15> */
.L_x_2975:
[----:B------:R-:W-:Y:S02]  /*1ae40*/  @P0 IMAD R8, R5, 0x2, R22 ;  /* 0x0000000205080824 */ /* 0x000fe400078e0216 */
[----:B------:R-:W-:Y:S02]  /*1ae50*/  IMAD.MOV.U32 R13, RZ, RZ, R2 ;  /* 0x000000ffff0d7224 */ /* 0x000fe400078e0002 */
[----:B------:R-:W-:Y:S02]  /*1ae60*/  IMAD.MOV.U32 R12, RZ, RZ, 0x3 ;  /* 0x00000003ff0c7424 */ /* 0x000fe400078e00ff */
[----:B------:R-:W-:-:S07]  /*1ae70*/  IMAD.MOV.U32 R7, RZ, RZ, R14 ;  /* 0x000000ffff077224 */ /* 0x000fce00078e000e */
[----:B------:R-:W-:Y:S05]  /*1ae80*/  WARPSYNC.COLLECTIVE R15, `(.L_x_2976) ;  /* 0x000000000f087348 */ /* 0x000fea0003c00000 */
[----:B------:R0:W1:Y:S02]  /*1ae90*/  SHFL.IDX P6, R14, R13, R12, R11 ;  /* 0x0000000c0d0e7389 */ /* 0x00006400000c000b */
[----:B01----:R-:W-:Y:S01]  /*1aea0*/  ENDCOLLECTIVE ;  /* 0x000000000000791b */ /* 0x003fe20003800000 */
.L_x_2976:
        /* <DEDUP_REMOVED lines=15> */
.L_x_2977:
[----:B------:R-:W-:Y:S02]  /*1afa0*/  @P0 IMAD R8, R5, 0x2, R22 ;  /* 0x0000000205080824 */ /* 0x000fe400078e0216 */
[----:B------:R-:W-:Y:S02]  /*1afb0*/  IMAD.MOV.U32 R13, RZ, RZ, R2 ;  /* 0x000000ffff0d7224 */ /* 0x000fe400078e0002 */
[----:B------:R-:W-:Y:S02]  /*1afc0*/  IMAD.MOV.U32 R12, RZ, RZ, 0x4 ;  /* 0x00000004ff0c7424 */ /* 0x000fe400078e00ff */
[----:B------:R-:W-:-:S07]  /*1afd0*/  IMAD.MOV.U32 R7, RZ, RZ, R14 ;  /* 0x000000ffff077224 */ /* 0x000fce00078e000e */
[----:B------:R-:W-:Y:S05]  /*1afe0*/  WARPSYNC.COLLECTIVE R15, `(.L_x_2978) ;  /* 0x000000000f087348 */ /* 0x000fea0003c00000 */
[----:B------:R0:W1:Y:S02]  /*1aff0*/  SHFL.IDX P6, R14, R13, R12, R11 ;  /* 0x0000000c0d0e7389 */ /* 0x00006400000c000b */
[----:B01----:R-:W-:Y:S01]  /*1b000*/  ENDCOLLECTIVE ;  /* 0x000000000000791b */ /* 0x003fe20003800000 */
.L_x_2978:
        /* <DEDUP_REMOVED lines=15> */
.L_x_2979:
[----:B------:R-:W-:Y:S02]  /*1b100*/  @P0 IMAD R8, R5, 0x2, R22 ;  /* 0x0000000205080824 */ /* 0x000fe400078e0216 */
[----:B------:R-:W-:Y:S02]  /*1b110*/  IMAD.MOV.U32 R13, RZ, RZ, R2 ;  /* 0x000000ffff0d7224 */ /* 0x000fe400078e0002 */
[----:B------:R-:W-:Y:S02]  /*1b120*/  IMAD.MOV.U32 R12, RZ, RZ, 0x5 ;  /* 0x00000005ff0c7424 */ /* 0x000fe400078e00ff */
[----:B------:R-:W-:-:S07]  /*1b130*/  IMAD.MOV.U32 R7, RZ, RZ, R14 ;  /* 0x000000ffff077224 */ /* 0x000fce00078e000e */
[----:B------:R-:W-:Y:S05]  /*1b140*/  WARPSYNC.COLLECTIVE R15, `(.L_x_2980) ;  /* 0x000000000f087348 */ /* 0x000fea0003c00000 */
[----:B------:R0:W1:Y:S02]  /*1b150*/  SHFL.IDX P6, R14, R13, R12, R11 ;  /* 0x0000000c0d0e7389 */ /* 0x00006400000c000b */
[----:B01----:R-:W-:Y:S01]  /*1b160*/  ENDCOLLECTIVE ;  /* 0x000000000000791b */ /* 0x003fe20003800000 */
.L_x_2980:
        /* <DEDUP_REMOVED lines=15> */
.L_x_2981:
[----:B------:R-:W-:Y:S02]  /*1b260*/  @P0 IMAD R8, R5, 0x2, R22 ;  /* 0x0000000205080824 */ /* 0x000fe400078e0216 */
[----:B------:R-:W-:Y:S01]  /*1b270*/  IMAD.MOV.U32 R13, RZ, RZ, R2 ;  /* 0x000000ffff0d7224 */ /* 0x000fe200078e0002 */
[----:B------:R-:W-:Y:S01]  /*1b280*/  MOV R12, 0x6 ;  /* 0x00000006000c7802 */ /* 0x000fe20000000f00 */
[----:B------:R-:W-:-:S07]  /*1b290*/  IMAD.MOV.U32 R7, RZ, RZ, R14 ;  /* 0x000000ffff077224 */ /* 0x000fce00078e000e */
[----:B------:R-:W-:Y:S05]  /*1b2a0*/  WARPSYNC.COLLECTIVE R15, `(.L_x_2982) ;  /* 0x000000000f087348 */ /* 0x000fea0003c00000 */
[----:B------:R0:W1:Y:S02]  /*1b2b0*/  SHFL.IDX P6, R14, R13, R12, R11 ;  /* 0x0000000c0d0e7389 */ /* 0x00006400000c000b */
[----:B01----:R-:W-:Y:S01]  /*1b2c0*/  ENDCOLLECTIVE ;  /* 0x000000000000791b */ /* 0x003fe20003800000 */
.L_x_2982:
        /* <DEDUP_REMOVED lines=15> */
.L_x_2983:
[----:B------:R-:W-:Y:S02]  /*1b3c0*/  @P0 IMAD R8, R5, 0x2, R22 ;  /* 0x0000000205080824 */ /* 0x000fe400078e0216 */
[----:B------:R-:W-:Y:S02]  /*1b3d0*/  IMAD.MOV.U32 R13, RZ, RZ, R2 ;  /* 0x000000ffff0d7224 */ /* 0x000fe400078e0002 */
[----:B------:R-:W-:Y:S02]  /*1b3e0*/  IMAD.MOV.U32 R12, RZ, RZ, 0x7 ;  /* 0x00000007ff0c7424 */ /* 0x000fe400078e00ff */
[----:B------:R-:W-:-:S07]  /*1b3f0*/  IMAD.MOV.U32 R7, RZ, RZ, R14 ;  /* 0x000000ffff077224 */ /* 0x000fce00078e000e */
[----:B------:R-:W-:Y:S05]  /*1b400*/  WARPSYNC.COLLECTIVE R15, `(.L_x_2984) ;  /* 0x000000000f087348 */ /* 0x000fea0003c00000 */
[----:B------:R0:W1:Y:S02]  /*1b410*/  SHFL.IDX P6, R14, R13, R12, R11 ;  /* 0x0000000c0d0e7389 */ /* 0x00006400000c000b */
[----:B01----:R-:W-:Y:S01]  /*1b420*/  ENDCOLLECTIVE ;  /* 0x000000000000791b */ /* 0x003fe20003800000 */
.L_x_2984:
        /* <DEDUP_REMOVED lines=10> */
.L_x_2985:
[----:B------:R-:W-:Y:S01]  /*1b4d0*/  @!PT LDS RZ, [RZ] ;  /* 0x00000000fffff984 */ /* 0x000fe20000000800 */
[----:B------:R-:W-:Y:S01]  /*1b4e0*/  @!PT LDS RZ, [RZ] ;  /* 0x00000000fffff984 */ /* 0x000fe20000000800 */
[----:B------:R-:W-:Y:S01]  /*1b4f0*/  @!PT LDS RZ, [RZ] ;  /* 0x00000000fffff984 */ /* 0x000fe20000000800 */
[----:B------:R0:W-:Y:S01]  /*1b500*/  @P0 LDGSTS.E.BYPASS.LTC128B.128 [R8+0x11400], desc[UR40][R6.64], !P2 ;  /* 0x1140000006080fae */ /* 0x0001e2000d101d68 */
[----:B------:R-:W-:Y:S01]  /*1b510*/  IMAD.MOV.U32 R0, RZ, RZ, R14 ;  /* 0x000000ffff007224 */ /* 0x000fe200078e000e */
[----:B------:R-:W-:Y:S06]  /*1b520*/  BRA `(.L_x_2986) ;  /* 0xffffff9c00a87947 */ /* 0x000fec000383ffff */
.L_x_2839:
[----:B------:R-:W2:Y:S01]  /*1b530*/  LDL.LU R11, [R1+0x38] ;  /* 0x00003800010b7983 */ /* 0x000ea20000300800 */
[----:B------:R-:W-:Y:S02]  /*1b540*/  IMAD.MOV.U32 R13, RZ, RZ, R0 ;  /* 0x000000ffff0d7224 */ /* 0x000fe400078e0000 */
[----:B------:R-:W-:Y:S02]  /*1b550*/  IMAD.MOV.U32 R12, RZ, RZ, RZ ;  /* 0x000000ffff0c7224 */ /* 0x000fe400078e00ff */
[----:B------:R-:W-:Y:S02]  /*1b560*/  IMAD.MOV.U32 R15, RZ, RZ, -0x1 ;  /* 0xffffffffff0f7424 */ /* 0x000fe400078e00ff */
[----:B------:R-:W-:-:S05]  /*1b570*/  IMAD R17, R17, 0xc0, R9 ;  /* 0x000000c011117824 */ /* 0x000fca00078e0209 */
[----:B------:R-:W-:Y:S01]  /*1b580*/  IADD3 R8, R17, 0x10, RZ ;  /* 0x0000001011087810 */ /* 0x000fe20007ffe0ff */
[----:B--2---:R-:W-:Y:S02]  /*1b590*/  IMAD R3, R11, R10, RZ ;  /* 0x0000000a0b037224 */ /* 0x004fe400078e02ff */
[----:B------:R-:W-:-:S03]  /*1b5a0*/  IMAD.MOV.U32 R11, RZ, RZ, 0x181f ;  /* 0x0000181fff0b7424 */ /* 0x000fc600078e00ff */
[----:B------:R-:W-:-:S13]  /*1b5b0*/  ISETP.GE.AND P1, PT, R17, R3, PT ;  /* 0x000000031100720c */ /* 0x000fda0003f26270 */
[----:B-----5:R-:W-:Y:S05]  /*1b5c0*/  WARPSYNC.COLLECTIVE R15, `(.L_x_2987) ;  /* 0x000000000f087348 */ /* 0x020fea0003c00000 */
[----:B------:R0:W1:Y:S02]  /*1b5d0*/  SHFL.IDX P6, R14, R13, R12, R11 ;  /* 0x0000000c0d0e7389 */ /* 0x00006400000c000b */
[----:B01---5:R-:W-:Y:S01]  /*1b5e0*/  ENDCOLLECTIVE ;  /* 0x000000000000791b */ /* 0x023fe20003800000 */
.L_x_2987:
[----:B------:R-:W-:Y:S02]  /*1b5f0*/  IMAD.MOV.U32 R13, RZ, RZ, R2 ;  /* 0x000000ffff0d7224 */ /* 0x000fe400078e0002 */
[----:B------:R-:W-:-:S07]  /*1b600*/  IMAD.MOV.U32 R6, RZ, RZ, R14 ;  /* 0x000000ffff067224 */ /* 0x000fce00078e000e */
[----:B------:R-:W-:Y:S05]  /*1b610*/  WARPSYNC.COLLECTIVE R15, `(.L_x_2988) ;  /* 0x000000000f087348 */ /* 0x000fea0003c00000 */
[----:B------:R0:W1:Y:S02]  /*1b620*/  SHFL.IDX P6, R14, R13, R12, R11 ;  /* 0x0000000c0d0e7389 */ /* 0x00006400000c000b */
[----:B01----:R-:W-:Y:S01]  /*1b630*/  ENDCOLLECTIVE ;  /* 0x000000000000791b */ /* 0x003fe20003800000 */
.L_x_2988:
[----:B------:R-:W-:Y:S02]  /*1b640*/  IMAD.MOV.U32 R13, RZ, RZ, R0 ;  /* 0x000000ffff0d7224 */ /* 0x000fe400078e0000 */
[----:B------:R-:W-:Y:S02]  /*1b650*/  IMAD.MOV.U32 R12, RZ, RZ, 0x1 ;  /* 0x00000001ff0c7424 */ /* 0x000fe400078e00ff */
[----:B------:R-:W-:-:S07]  /*1b660*/  IMAD.MOV.U32 R7, RZ, RZ, R14 ;  /* 0x000000ffff077224 */ /* 0x000fce00078e000e */
[----:B------:R-:W-:Y:S05]  /*1b670*/  WARPSYNC.COLLECTIVE R15, `(.L_x_2989) ;  /* 0x000000000f087348 */ /* 0x000fea0003c00000 */
[----:B------:R0:W1:Y:S02]  /*1b680*/  SHFL.IDX P6, R14, R13, R12, R11 ;  /* 0x0000000c0d0e7389 */ /* 0x00006400000c000b */
[----:B01----:R-:W-:Y:S01]  /*1b690*/  ENDCOLLECTIVE ;  /* 0x000000000000791b */ /* 0x003fe20003800000 */
.L_x_2989:
        /* <DEDUP_REMOVED lines=10> */
[----:B------:R-:W-:Y:S01]  /*1b740*/  ISETP.GE.AND P1, PT, R8, R3, PT ;  /* 0x000000030800720c */ /* 0x000fe20003f26270 */
[----:B0-----:R-:W-:-:S12]  /*1b750*/  IMAD.MOV.U32 R6, RZ, RZ, R14 ;  /* 0x000000ffff067224 */ /* 0x001fd800078e000e */
[----:B------:R-:W-:Y:S05]  /*1b760*/  WARPSYNC.COLLECTIVE R15, `(.L_x_2990) ;  /* 0x000000000f087348 */ /* 0x000fea0003c00000 */
[----:B------:R0:W1:Y:S02]  /*1b770*/  SHFL.IDX P6, R14, R13, R12, R11 ;  /* 0x0000000c0d0e7389 */ /* 0x00006400000c000b */
[----:B01----:R-:W-:Y:S01]  /*1b780*/  ENDCOLLECTIVE ;  /* 0x000000000000791b */ /* 0x003fe20003800000 */
.L_x_2990:
[----:B------:R-:W-:Y:S02]  /*1b790*/  IMAD.MOV.U32 R13, RZ, RZ, R0 ;  /* 0x000000ffff0d7224 */ /* 0x000fe400078e0000 */
[----:B------:R-:W-:Y:S02]  /*1b7a0*/  IMAD.MOV.U32 R12, RZ, RZ, 0x2 ;  /* 0x00000002ff0c7424 */ /* 0x000fe400078e00ff */
[----:B------:R-:W-:-:S07]  /*1b7b0*/  IMAD.MOV.U32 R7, RZ, RZ, R14 ;  /* 0x000000ffff077224 */ /* 0x000fce00078e000e */
[----:B------:R-:W-:Y:S05]  /*1b7c0*/  WARPSYNC.COLLECTIVE R15, `(.L_x_2991) ;  /* 0x000000000f087348 */ /* 0x000fea0003c00000 */
[----:B------:R0:W1:Y:S02]  /*1b7d0*/  SHFL.IDX P6, R14, R13, R12, R11 ;  /* 0x0000000c0d0e7389 */ /* 0x00006400000c000b */
[----:B01----:R-:W-:Y:S01]  /*1b7e0*/  ENDCOLLECTIVE ;  /* 0x000000000000791b */ /* 0x003fe20003800000 */
.L_x_2991:
        /* <DEDUP_REMOVED lines=16> */
.L_x_2992:
[----:B------:R-:W-:Y:S02]  /*1b8f0*/  IMAD.MOV.U32 R13, RZ, RZ, R0 ;  /* 0x000000ffff0d7224 */ /* 0x000fe400078e0000 */
[----:B------:R-:W-:Y:S02]  /*1b900*/  IMAD.MOV.U32 R12, RZ, RZ, 0x3 ;  /* 0x00000003ff0c7424 */ /* 0x000fe400078e00ff */
[----:B------:R-:W-:-:S07]  /*1b910*/  IMAD.MOV.U32 R7, RZ, RZ, R14 ;  /* 0x000000ffff077224 */ /* 0x000fce00078e000e */
[----:B------:R-:W-:Y:S05]  /*1b920*/  WARPSYNC.COLLECTIVE R15, `(.L_x_2993) ;  /* 0x000000000f087348 */ /* 0x000fea0003c00000 */
[----:B------:R0:W1:Y:S02]  /*1b930*/  SHFL.IDX P6, R14, R13, R12, R11 ;  /* 0x0000000c0d0e7389 */ /* 0x00006400000c000b */
[----:B01----:R-:W-:Y:S01]  /*1b940*/  ENDCOLLECTIVE ;  /* 0x000000000000791b */ /* 0x003fe20003800000 */
.L_x_2993:
        /* <DEDUP_REMOVED lines=16> */
.L_x_2994:
[----:B------:R-:W-:Y:S02]  /*1ba50*/  IMAD.MOV.U32 R13, RZ, RZ, R0 ;  /* 0x000000ffff0d7224 */ /* 0x000fe400078e0000 */
[----:B------:R-:W-:Y:S01]  /*1ba60*/  IMAD.MOV.U32 R12, RZ, RZ, 0x4 ;  /* 0x00000004ff0c7424 */ /* 0x000fe200078e00ff */
[----:B------:R-:W-:-:S07]  /*1ba70*/  MOV R7, R14 ;  /* 0x0000000e00077202 */ /* 0x000fce0000000f00 */
[----:B------:R-:W-:Y:S05]  /*1ba80*/  WARPSYNC.COLLECTIVE R15, `(.L_x_2995) ;  /* 0x000000000f087348 */ /* 0x000fea0003c00000 */
[----:B------:R0:W1:Y:S02]  /*1ba90*/  SHFL.IDX P6, R14, R13, R12, R11 ;  /* 0x0000000c0d0e7389 */ /* 0x00006400000c000b */
[----:B01----:R-:W-:Y:S01]  /*1baa0*/  ENDCOLLECTIVE ;  /* 0x000000000000791b */ /* 0x003fe20003800000 */
.L_x_2995:
        /* <DEDUP_REMOVED lines=16> */
.L_x_2996:
[----:B------:R-:W-:Y:S02]  /*1bbb0*/  IMAD.MOV.U32 R13, RZ, RZ, R0 ;  /* 0x000000ffff0d7224 */ /* 0x000fe400078e0000 */
[----:B------:R-:W-:Y:S02]  /*1bbc0*/  IMAD.MOV.U32 R12, RZ, RZ, 0x5 ;  /* 0x00000005ff0c7424 */ /* 0x000fe400078e00ff */
[----:B------:R-:W-:-:S07]  /*1bbd0*/  IMAD.MOV.U32 R7, RZ, RZ, R14 ;  /* 0x000000ffff077224 */ /* 0x000fce00078e000e */
[----:B------:R-:W-:Y:S05]  /*1bbe0*/  WARPSYNC.COLLECTIVE R15, `(.L_x_2997) ;  /* 0x000000000f087348 */ /* 0x000fea0003c00000 */
[----:B------:R0:W1:Y:S02]  /*1bbf0*/  SHFL.IDX P6, R14, R13, R12, R11 ;  /* 0x0000000c0d0e7389 */ /* 0x00006400000c000b */
[----:B01----:R-:W-:Y:S01]  /*1bc00*/  ENDCOLLECTIVE ;  /* 0x000000000000791b */ /* 0x003fe20003800000 */
.L_x_2997:
        /* <DEDUP_REMOVED lines=16> */
.L_x_2998:
[----:B------:R-:W-:Y:S02]  /*1bd10*/  IMAD.MOV.U32 R13, RZ, RZ, R0 ;  /* 0x000000ffff0d7224 */ /* 0x000fe400078e0000 */
[----:B------:R-:W-:Y:S02]  /*1bd20*/  IMAD.MOV.U32 R12, RZ, RZ, 0x6 ;  /* 0x00000006ff0c7424 */ /* 0x000fe400078e00ff */
[----:B------:R-:W-:-:S07]  /*1bd30*/  IMAD.MOV.U32 R7, RZ, RZ, R14 ;  /* 0x000000ffff077224 */ /* 0x000fce00078e000e */
[----:B------:R-:W-:Y:S05]  /*1bd40*/  WARPSYNC.COLLECTIVE R15, `(.L_x_2999) ;  /* 0x000000000f087348 */ /* 0x000fea0003c00000 */
[----:B------:R0:W1:Y:S02]  /*1bd50*/  SHFL.IDX P6, R14, R13, R12, R11 ;  /* 0x0000000c0d0e7389 */ /* 0x00006400000c000b */
[----:B01----:R-:W-:Y:S01]  /*1bd60*/  ENDCOLLECTIVE ;  /* 0x000000000000791b */ /* 0x003fe20003800000 */
.L_x_2999:
        /* <DEDUP_REMOVED lines=11> */
[----:B------:R-:W-:Y:S02]  /*1be20*/  ISETP.GE.AND P1, PT, R6, R3, PT ;  /* 0x000000030600720c */ /* 0x000fe40003f26270 */
[----:B------:R-:W-:-:S11]  /*1be30*/  MOV R6, R14 ;  /* 0x0000000e00067202 */ /* 0x000fd60000000f00 */
[----:B------:R-:W-:Y:S05]  /*1be40*/  WARPSYNC.COLLECTIVE R15, `(.L_x_3000) ;  /* 0x000000000f087348 */ /* 0x000fea0003c00000 */
[----:B------:R0:W1:Y:S02]  /*1be50*/  SHFL.IDX P6, R14, R13, R12, R11 ;  /* 0x0000000c0d0e7389 */ /* 0x00006400000c000b */
[----:B01----:R-:W-:Y:S01]  /*1be60*/  ENDCOLLECTIVE ;  /* 0x000000000000791b */ /* 0x003fe20003800000 */
.L_x_3000:
[----:B------:R-:W-:Y:S02]  /*1be70*/  IMAD.MOV.U32 R13, RZ, RZ, R0 ;  /* 0x000000ffff0d7224 */ /* 0x000fe400078e0000 */
[----:B------:R-:W-:Y:S02]  /*1be80*/  IMAD.MOV.U32 R12, RZ, RZ, 0x7 ;  /* 0x00000007ff0c7424 */ /* 0x000fe400078e00ff */
[----:B------:R-:W-:Y:S02]  /*1be90*/  VIADD R0, R17, 0x70 ;  /* 0x0000007011007836 */ /* 0x000fe40000000000 */
[----:B------:R-:W-:-:S07]  /*1bea0*/  IMAD.MOV.U32 R7, RZ, RZ, R14 ;  /* 0x000000ffff077224 */ /* 0x000fce00078e000e */
[----:B------:R-:W-:Y:S05]  /*1beb0*/  WARPSYNC.COLLECTIVE R15, `(.L_x_3001) ;  /* 0x000000000f087348 */ /* 0x000fea0003c00000 */
[----:B------:R0:W1:Y:S02]  /*1bec0*/  SHFL.IDX P6, R14, R13, R12, R11 ;  /* 0x0000000c0d0e7389 */ /* 0x00006400000c000b */
[----:B01----:R-:W-:Y:S01]  /*1bed0*/  ENDCOLLECTIVE ;  /* 0x000000000000791b */ /* 0x003fe20003800000 */
.L_x_3001:
        /* <DEDUP_REMOVED lines=11> */
[----:B------:R-:W-:Y:S02]  /*1bf90*/  VIADD R0, R17, 0x80 ;  /* 0x0000008011007836 */ /* 0x000fe40000000000 */
[----:B0-----:R-:W-:-:S10]  /*1bfa0*/  IMAD.MOV.U32 R6, RZ, RZ, R14 ;  /* 0x000000ffff067224 */ /* 0x001fd400078e000e */
[----:B------:R-:W-:Y:S05]  /*1bfb0*/  WARPSYNC.COLLECTIVE R15, `(.L_x_3002) ;  /* 0x000000000f087348 */ /* 0x000fea0003c00000 */
[----:B------:R0:W1:Y:S02]  /*1bfc0*/  SHFL.IDX P6, R14, R13, R12, R11 ;  /* 0x0000000c0d0e7389 */ /* 0x00006400000c000b */
[----:B01----:R-:W-:Y:S01]  /*1bfd0*/  ENDCOLLECTIVE ;  /* 0x000000000000791b */ /* 0x003fe20003800000 */
.L_x_3002:
[----:B------:R-:W-:Y:S02]  /*1bfe0*/  IMAD.MOV.U32 R13, RZ, RZ, R4 ;  /* 0x000000ffff0d7224 */ /* 0x000fe400078e0004 */
[----:B------:R-:W-:Y:S02]  /*1bff0*/  IMAD.MOV.U32 R12, RZ, RZ, RZ ;  /* 0x000000ffff0c7224 */ /* 0x000fe400078e00ff */
[----:B------:R-:W-:-:S07]  /*1c000*/  IMAD.MOV.U32 R2, RZ, RZ, R14 ;  /* 0x000000ffff027224 */ /* 0x000fce00078e000e */
[----:B------:R-:W-:Y:S05]  /*1c010*/  WARPSYNC.COLLECTIVE R15, `(.L_x_3003) ;  /* 0x000000000f087348 */ /* 0x000fea0003c00000 */
[----:B------:R0:W1:Y:S02]  /*1c020*/  SHFL.IDX P6, R14, R13, R12, R11 ;  /* 0x0000000c0d0e7389 */ /* 0x00006400000c000b */
[----:B01----:R-:W-:Y:S01]  /*1c030*/  ENDCOLLECTIVE ;  /* 0x000000000000791b */ /* 0x003fe20003800000 */
.L_x_3003:
[----:B------:R-:W-:-:S05]  /*1c040*/  @!P1 LEA R2, P2, R21, R2, 0x1 ;  /* 0x0000000215029211 */ /* 0x000fca00078408ff */
[----:B------:R-:W-:-:S04]  /*1c050*/  @!P1 IMAD.X R6, RZ, RZ, R6, P2 ;  /* 0x000000ffff069224 */ /* 0x000fc800010e0606 */
[----:B------:R-:W-:Y:S02]  /*1c060*/  @!P1 IMAD.MOV.U32 R7, RZ, RZ, R6 ;  /* 0x000000ffff079224 */ /* 0x000fe400078e0006 */
[----:B------:R-:W-:Y:S02]  /*1c070*/  IMAD.MOV.U32 R13, RZ, RZ, R5 ;  /* 0x000000ffff0d7224 */ /* 0x000fe400078e0005 */
[----:B------:R-:W-:Y:S02]  /*1c080*/  @!P1 IMAD.MOV.U32 R6, RZ, RZ, R2 ;  /* 0x000000ffff069224 */ /* 0x000fe400078e0002 */
[----:B------:R-:W-:-:S03]  /*1c090*/  VIADD R2, R17, 0xa0 ;  /* 0x000000a011027836 */ /* 0x000fc60000000000 */
        /* <DEDUP_REMOVED lines=9> */
.L_x_3004:
[----:B------:R-:W-:Y:S02]  /*1c130*/  IMAD.MOV.U32 R13, RZ, RZ, R4 ;  /* 0x000000ffff0d7224 */ /* 0x000fe400078e0004 */
[----:B------:R-:W-:Y:S02]  /*1c140*/  IMAD.MOV.U32 R12, RZ, RZ, 0x1 ;  /* 0x00000001ff0c7424 */ /* 0x000fe400078e00ff */
[----:B------:R-:W-:-:S07]  /*1c150*/  IMAD.MOV.U32 R0, RZ, RZ, R14 ;  /* 0x000000ffff007224 */ /* 0x000fce00078e000e */
[----:B------:R-:W-:Y:S05]  /*1c160*/  WARPSYNC.COLLECTIVE R15, `(.L_x_3005) ;  /* 0x000000000f087348 */ /* 0x000fea0003c00000 */
[----:B------:R0:W1:Y:S02]  /*1c170*/  SHFL.IDX P6, R14, R13, R12, R11 ;  /* 0x0000000c0d0e7389 */ /* 0x00006400000c000b */
[----:B01----:R-:W-:Y:S01]  /*1c180*/  ENDCOLLECTIVE ;  /* 0x000000000000791b */ /* 0x003fe20003800000 */
.L_x_3005:
[----:B------:R-:W-:-:S04]  /*1c190*/  @!P1 LEA R0, P2, R21, R0, 0x1 ;  /* 0x0000000015009211 */ /* 0x000fc800078408ff */
[----:B------:R-:W-:-:S05]  /*1c1a0*/  @!P1 IADD3.X R6, RZ, R8, RZ, P2, !PT ;  /* 0x00000008ff069210 */ /* 0x000fca00017fe4ff */
[----:B------:R-:W-:Y:S02]  /*1c1b0*/  @!P1 IMAD.MOV.U32 R7, RZ, RZ, R6 ;  /* 0x000000ffff079224 */ /* 0x000fe400078e0006 */
[----:B------:R-:W-:Y:S02]  /*1c1c0*/  @!P1 IMAD.MOV.U32 R6, RZ, RZ, R0 ;  /* 0x000000ffff069224 */ /* 0x000fe400078e0000 */
[----:B------:R-:W-:Y:S02]  /*1c1d0*/  VIADD R0, R17, 0x90 ;  /* 0x0000009011007836 */ /* 0x000fe40000000000 */
[----:B------:R-:W-:Y:S01]  /*1c1e0*/  IMAD.MOV.U32 R13, RZ, RZ, R5 ;  /* 0x000000ffff0d7224 */ /* 0x000fe200078e0005 */
[----:B------:R-:W-:Y:S01]  /*1c1f0*/  @!PT LDS RZ, [RZ] ;  /* 0x00000000fffff984 */ /* 0x000fe20000000800 */
[----:B------:R-:W-:Y:S01]  /*1c200*/  @!PT LDS RZ, [RZ] ;  /* 0x00000000fffff984 */ /* 0x000fe20000000800 */
[----:B------:R-:W-:Y:S01]  /*1c210*/  @!PT LDS RZ, [RZ] ;  /* 0x00000000fffff984 */ /* 0x000fe20000000800 */
[----:B------:R0:W-:Y:S02]  /*1c220*/  @!P1 LDGSTS.E.BYPASS.LTC128B.128 [R20+0xc400], desc[UR40][R6.64], !P0 ;  /* 0x0c40000006149fae */ /* 0x0001e4000c101d68 */
[----:B------:R-:W-:Y:S01]  /*1c230*/  ISETP.GE.AND P1, PT, R0, R3, PT ;  /* 0x000000030000720c */ /* 0x000fe20003f26270 */
[----:B------:R-:W-:-:S12]  /*1c240*/  IMAD.MOV.U32 R0, RZ, RZ, R14 ;  /* 0x000000ffff007224 */ /* 0x000fd800078e000e */
[----:B0-----:R-:W-:Y:S05]  /*1c250*/  WARPSYNC.COLLECTIVE R15, `(.L_x_3006) ;  /* 0x000000000f087348 */ /* 0x001fea0003c00000 */
[----:B------:R1:W2:Y:S02]  /*1c260*/  SHFL.IDX P6, R14, R13, R12, R11 ;  /* 0x0000000c0d0e7389 */ /* 0x0002a400000c000b */
[----:B012---:R-:W-:Y:S01]  /*1c270*/  ENDCOLLECTIVE ;  /* 0x000000000000791b */ /* 0x007fe20003800000 */
.L_x_3006:
[----:B------:R-:W-:Y:S02]  /*1c280*/  IMAD.MOV.U32 R13, RZ, RZ, R4 ;  /* 0x000000ffff0d7224 */ /* 0x000fe400078e0004 */
[----:B------:R-:W-:Y:S02]  /*1c290*/  IMAD.MOV.U32 R12, RZ, RZ, 0x2 ;  /* 0x00000002ff0c7424 */ /* 0x000fe400078e00ff */
[----:B------:R-:W-:-:S07]  /*1c2a0*/  IMAD.MOV.U32 R6, RZ, RZ, R14 ;  /* 0x000000ffff067224 */ /* 0x000fce00078e000e */
[----:B------:R-:W-:Y:S05]  /*1c2b0*/  WARPSYNC.COLLECTIVE R15, `(.L_x_3007) ;  /* 0x000000000f087348 */ /* 0x000fea0003c00000 */
[----:B------:R0:W1:Y:S02]  /*1c2c0*/  SHFL.IDX P6, R14, R13, R12, R11 ;  /* 0x0000000c0d0e7389 */ /* 0x00006400000c000b */
[----:B01----:R-:W-:Y:S01]  /*1c2d0*/  ENDCOLLECTIVE ;  /* 0x000000000000791b */ /* 0x003fe20003800000 */
.L_x_3007:
        /* <DEDUP_REMOVED lines=13> */
.L_x_3008:
[----:B------:R-:W-:Y:S01]  /*1c3b0*/  MOV R13, R4 ;  /* 0x00000004000d7202 */ /* 0x000fe20000000f00 */
[----:B------:R-:W-:Y:S02]  /*1c3c0*/  IMAD.MOV.U32 R12, RZ, RZ, 0x3 ;  /* 0x00000003ff0c7424 */ /* 0x000fe400078e00ff */
[----:B------:R-:W-:-:S07]  /*1c3d0*/  IMAD.MOV.U32 R6, RZ, RZ, R14 ;  /* 0x000000ffff067224 */ /* 0x000fce00078e000e */
[----:B------:R-:W-:Y:S05]  /*1c3e0*/  WARPSYNC.COLLECTIVE R15, `(.L_x_3009) ;  /* 0x000000000f087348 */ /* 0x000fea0003c00000 */
[----:B------:R0:W1:Y:S02]  /*1c3f0*/  SHFL.IDX P6, R14, R13, R12, R11 ;  /* 0x0000000c0d0e7389 */ /* 0x00006400000c000b */
[----:B01----:R-:W-:Y:S01]  /*1c400*/  ENDCOLLECTIVE ;  /* 0x000000000000791b */ /* 0x003fe20003800000 */
.L_x_3009:
        /* <DEDUP_REMOVED lines=12> */
.L_x_3010:
[----:B------:R-:W-:Y:S01]  /*1c4d0*/  IMAD.MOV.U32 R2, RZ, RZ, R14 ;  /* 0x000000ffff027224 */ /* 0x000fe200078e000e */
[----:B------:R-:W-:Y:S06]  /*1c4e0*/  BRA `(.L_x_3011) ;  /* 0xffffff9c00a47947 */ /* 0x000fec000383ffff */
.L_x_2842:
[----:B-1----:R1:W2:Y:S02]  /*1c4f0*/  SYNCS.PHASECHK.TRANS64.TRYWAIT P0, [R22+URZ+0x16820], R0 ;  /* 0x01682000160075a7 */ /* 0x0022a4000800017f */
[----:B--2---:R-:W-:Y:S05]  /*1c500*/  @!P0 NANOSLEEP.SYNCS 0x989680 ;  /* 0x009896800000895d */ /* 0x004fea0003900000 */
[----:B------:R-:W2:Y:S02]  /*1c510*/  @!P0 SYNCS.PHASECHK.TRANS64 P0, [R22+URZ+0x16820], R0 ;  /* 0x01682000160085a7 */ /* 0x000ea4000800007f */
[----:B--2---:R-:W-:Y:S05]  /*1c520*/  @!P0 BRA `(.L_x_2842) ;  /* 0xfffffffc00f08947 */ /* 0x004fea000383ffff */
[----:B------:R-:W-:Y:S05]  /*1c530*/  BRA `(.L_x_3012) ;  /* 0xffffffa000007947 */ /* 0x000fea000383ffff */
.L_x_2847:
[----:B0-----:R0:W1:Y:S02]  /*1c540*/  SYNCS.PHASECHK.TRANS64.TRYWAIT P0, [R5+URZ+0x16840], R2 ;  /* 0x01684002050075a7 */ /* 0x001064000800017f */
[----:B-1----:R-:W-:Y:S05]  /*1c550*/  @!P0 NANOSLEEP.SYNCS 0x989680 ;  /* 0x009896800000895d */ /* 0x002fea0003900000 */
[----:B------:R-:W1:Y:S02]  /*1c560*/  @!P0 SYNCS.PHASECHK.TRANS64 P0, [R5+URZ+0x16840], R2 ;  /* 0x01684002050085a7 */ /* 0x000e64000800007f */
[----:B-1----:R-:W-:Y:S05]  /*1c570*/  @!P0 BRA `(.L_x_2847) ;  /* 0xfffffffc00f08947 */ /* 0x002fea000383ffff */
[----:B------:R-:W-:Y:S05]  /*1c580*/  BRA `(.L_x_3013) ;  /* 0xffffffa000dc7947 */ /* 0x000fea000383ffff */
.L_x_2848:
        /* <DEDUP_REMOVED lines=8> */
.L_x_3015:
[----:B------:R-:W-:Y:S05]  /*1c610*/  BSYNC B1 ;  /* 0x0000000000017941 */ /* 0x000fea0003800000 */
.L_x_3014:
        /* <DEDUP_REMOVED lines=10> */
.L_x_3016:
[----:B------:R-:W-:Y:S01]  /*1c6c0*/  MOV R13, R10 ;  /* 0x0000000a000d7202 */ /* 0x000fe20000000f00 */
[----:B------:R-:W-:Y:S02]  /*1c6d0*/  IMAD.MOV.U32 R12, RZ, RZ, 0x1 ;  /* 0x00000001ff0c7424 */ /* 0x000fe400078e00ff */
[----:B------:R-:W-:Y:S02]  /*1c6e0*/  IMAD.SHL.U32 R7, R7, 0x8, RZ ;  /* 0x0000000807077824 */ /* 0x000fe400078e00ff */
[----:B------:R-:W-:-:S03]  /*1c6f0*/  IMAD.MOV.U32 R2, RZ, RZ, R14 ;  /* 0x000000ffff027224 */ /* 0x000fc600078e000e */
[----:B------:R-:W-:-:S07]  /*1c700*/  LOP3.LUT R7, R7, 0x38, RZ, 0xc0, !PT ;  /* 0x0000003807077812 */ /* 0x000fce00078ec0ff */
[----:B------:R-:W-:Y:S05]  /*1c710*/  WARPSYNC.COLLECTIVE R15, `(.L_x_3017) ;  /* 0x000000000f087348 */ /* 0x000fea0003c00000 */
[----:B------:R0:W1:Y:S02]  /*1c720*/  SHFL.IDX P6, R14, R13, R12, R11 ;  /* 0x0000000c0d0e7389 */ /* 0x00006400000c000b */
[----:B01----:R-:W-:Y:S01]  /*1c730*/  ENDCOLLECTIVE ;  /* 0x000000000000791b */ /* 0x003fe20003800000 */
.L_x_3017:
        /* <DEDUP_REMOVED lines=12> */
.L_x_3018:
[----:B------:R-:W-:Y:S02]  /*1c800*/  IMAD.MOV.U32 R13, RZ, RZ, R10 ;  /* 0x000000ffff0d7224 */ /* 0x000fe400078e000a */
[----:B------:R-:W-:Y:S02]  /*1c810*/  IMAD.MOV.U32 R12, RZ, RZ, 0x2 ;  /* 0x00000002ff0c7424 */ /* 0x000fe400078e00ff */
[----:B------:R-:W-:-:S07]  /*1c820*/  IMAD.MOV.U32 R2, RZ, RZ, R14 ;  /* 0x000000ffff027224 */ /* 0x000fce00078e000e */
[----:B------:R-:W-:Y:S05]  /*1c830*/  WARPSYNC.COLLECTIVE R15, `(.L_x_3019) ;  /* 0x000000000f087348 */ /* 0x000fea0003c00000 */
[----:B------:R0:W1:Y:S02]  /*1c840*/  SHFL.IDX P6, R14, R13, R12, R11 ;  /* 0x0000000c0d0e7389 */ /* 0x00006400000c000b */
[----:B01----:R-:W-:Y:S01]  /*1c850*/  ENDCOLLECTIVE ;  /* 0x000000000000791b */ /* 0x003fe20003800000 */
.L_x_3019:
        /* <DEDUP_REMOVED lines=11> */
.L_x_3020:
[----:B------:R-:W-:Y:S02]  /*1c910*/  IMAD.MOV.U32 R13, RZ, RZ, R10 ;  /* 0x000000ffff0d7224 */ /* 0x000fe400078e000a */
[----:B------:R-:W-:Y:S02]  /*1c920*/  IMAD.MOV.U32 R12, RZ, RZ, 0x3 ;  /* 0x00000003ff0c7424 */ /* 0x000fe400078e00ff */
[----:B------:R-:W-:-:S07]  /*1c930*/  IMAD.MOV.U32 R2, RZ, RZ, R14 ;  /* 0x000000ffff027224 */ /* 0x000fce00078e000e */
[----:B------:R-:W-:Y:S05]  /*1c940*/  WARPSYNC.COLLECTIVE R15, `(.L_x_3021) ;  /* 0x000000000f087348 */ /* 0x000fea0003c00000 */
[----:B------:R0:W1:Y:S02]  /*1c950*/  SHFL.IDX P6, R14, R13, R12, R11 ;  /* 0x0000000c0d0e7389 */ /* 0x00006400000c000b */
[----:B01----:R-:W-:Y:S01]  /*1c960*/  ENDCOLLECTIVE ;  /* 0x000000000000791b */ /* 0x003fe20003800000 */
.L_x_3021:
        /* <DEDUP_REMOVED lines=11> */
.L_x_3022:
[----:B------:R-:W-:Y:S01]  /*1ca20*/  IMAD.MOV.U32 R13, RZ, RZ, R10 ;  /* 0x000000ffff0d7224 */ /* 0x000fe200078e000a */
[----:B------:R-:W-:Y:S01]  /*1ca30*/  MOV R12, 0x4 ;  /* 0x00000004000c7802 */ /* 0x000fe20000000f00 */
[----:B------:R-:W-:-:S07]  /*1ca40*/  IMAD.MOV.U32 R2, RZ, RZ, R14 ;  /* 0x000000ffff027224 */ /* 0x000fce00078e000e */
[----:B------:R-:W-:Y:S05]  /*1ca50*/  WARPSYNC.COLLECTIVE R15, `(.L_x_3023) ;  /* 0x000000000f087348 */ /* 0x000fea0003c00000 */
[----:B------:R0:W1:Y:S02]  /*1ca60*/  SHFL.IDX P6, R14, R13, R12, R11 ;  /* 0x0000000c0d0e7389 */ /* 0x00006400000c000b */
[----:B01----:R-:W-:Y:S01]  /*1ca70*/  ENDCOLLECTIVE ;  /* 0x000000000000791b */ /* 0x003fe20003800000 */
.L_x_3023:
        /* <DEDUP_REMOVED lines=11> */
.L_x_3024:
[----:B------:R-:W-:Y:S02]  /*1cb30*/  IMAD.MOV.U32 R13, RZ, RZ, R10 ;  /* 0x000000ffff0d7224 */ /* 0x000fe400078e000a */
[----:B------:R-:W-:Y:S02]  /*1cb40*/  IMAD.MOV.U32 R12, RZ, RZ, 0x5 ;  /* 0x00000005ff0c7424 */ /* 0x000fe400078e00ff */
[----:B------:R-:W-:-:S07]  /*1cb50*/  IMAD.MOV.U32 R2, RZ, RZ, R14 ;  /* 0x000000ffff027224 */ /* 0x000fce00078e000e */
[----:B------:R-:W-:Y:S05]  /*1cb60*/  WARPSYNC.COLLECTIVE R15, `(.L_x_3025) ;  /* 0x000000000f087348 */ /* 0x000fea0003c00000 */
[----:B------:R0:W1:Y:S02]  /*1cb70*/  SHFL.IDX P6, R14, R13, R12, R11 ;  /* 0x0000000c0d0e7389 */ /* 0x00006400000c000b */
[----:B01----:R-:W-:Y:S01]  /*1cb80*/  ENDCOLLECTIVE ;  /* 0x000000000000791b */ /* 0x003fe20003800000 */
.L_x_3025:
        /* <DEDUP_REMOVED lines=11> */
.L_x_3026:
[----:B------:R-:W-:Y:S02]  /*1cc40*/  IMAD.MOV.U32 R13, RZ, RZ, R10 ;  /* 0x000000ffff0d7224 */ /* 0x000fe400078e000a */
[----:B------:R-:W-:Y:S02]  /*1cc50*/  IMAD.MOV.U32 R12, RZ, RZ, 0x6 ;  /* 0x00000006ff0c7424 */ /* 0x000fe400078e00ff */
[----:B------:R-:W-:-:S07]  /*1cc60*/  IMAD.MOV.U32 R2, RZ, RZ, R14 ;  /* 0x000000ffff027224 */ /* 0x000fce00078e000e */
[----:B------:R-:W-:Y:S05]  /*1cc70*/  WARPSYNC.COLLECTIVE R15, `(.L_x_3027) ;  /* 0x000000000f087348 */ /* 0x000fea0003c00000 */
[----:B------:R0:W1:Y:S02]  /*1cc80*/  SHFL.IDX P6, R14, R13, R12, R11 ;  /* 0x0000000c0d0e7389 */ /* 0x00006400000c000b */
[----:B01----:R-:W-:Y:S01]  /*1cc90*/  ENDCOLLECTIVE ;  /* 0x000000000000791b */ /* 0x003fe20003800000 */
.L_x_3027:
        /* <DEDUP_REMOVED lines=11> */
.L_x_3028:
[----:B------:R-:W-:Y:S02]  /*1cd50*/  IMAD.MOV.U32 R13, RZ, RZ, R10 ;  /* 0x000000ffff0d7224 */ /* 0x000fe400078e000a */
[----:B------:R-:W-:Y:S02]  /*1cd60*/  IMAD.MOV.U32 R12, RZ, RZ, 0x7 ;  /* 0x00000007ff0c7424 */ /* 0x000fe400078e00ff */
[----:B------:R-:W-:-:S07]  /*1cd70*/  IMAD.MOV.U32 R2, RZ, RZ, R14 ;  /* 0x000000ffff027224 */ /* 0x000fce00078e000e */
[----:B------:R-:W-:Y:S05]  /*1cd80*/  WARPSYNC.COLLECTIVE R15, `(.L_x_3029) ;  /* 0x000000000f087348 */ /* 0x000fea0003c00000 */
[----:B------:R0:W1:Y:S02]  /*1cd90*/  SHFL.IDX P6, R14, R13, R12, R11 ;  /* 0x0000000c0d0e7389 */ /* 0x00006400000c000b */
[----:B01----:R-:W-:Y:S01]  /*1cda0*/  ENDCOLLECTIVE ;  /* 0x000000000000791b */ /* 0x003fe20003800000 */
.L_x_3029:
        /* <DEDUP_REMOVED lines=11> */
.L_x_3030:
[----:B------:R-:W-:Y:S01]  /*1ce60*/  IMAD.MOV.U32 R2, RZ, RZ, R14 ;  /* 0x000000ffff027224 */ /* 0x000fe200078e000e */
[----:B------:R-:W-:Y:S06]  /*1ce70*/  BRA `(.L_x_3031) ;  /* 0xffffff9c00cc7947 */ /* 0x000fec000383ffff */
.L_x_2853:
[----:B-1----:R1:W2:Y:S02]  /*1ce80*/  SYNCS.PHASECHK.TRANS64.TRYWAIT P0, [R5+URZ+0x16860], R2 ;  /* 0x01686002050075a7 */ /* 0x0022a4000800017f */
[----:B--2---:R-:W-:Y:S05]  /*1ce90*/  @!P0 NANOSLEEP.SYNCS 0x989680 ;  /* 0x009896800000895d */ /* 0x004fea0003900000 */
[----:B------:R-:W2:Y:S02]  /*1cea0*/  @!P0 SYNCS.PHASECHK.TRANS64 P0, [R5+URZ+0x16860], R2 ;  /* 0x01686002050085a7 */ /* 0x000ea4000800007f */
[----:B--2---:R-:W-:Y:S05]  /*1ceb0*/  @!P0 BRA `(.L_x_2853) ;  /* 0xfffffffc00f08947 */ /* 0x004fea000383ffff */
[----:B------:R-:W-:Y:S05]  /*1cec0*/  BRA `(.L_x_3032) ;  /* 0xffffffa000247947 */ /* 0x000fea000383ffff */
.L_x_2854:
        /* <DEDUP_REMOVED lines=8> */
.L_x_3034:
[----:B------:R-:W-:Y:S05]  /*1cf50*/  BSYNC B1 ;  /* 0x0000000000017941 */ /* 0x000fea0003800000 */
.L_x_3033:
        /* <DEDUP_REMOVED lines=10> */
.L_x_3035:
[----:B------:R-:W-:Y:S02]  /*1d000*/  IMAD.MOV.U32 R13, RZ, RZ, R25 ;  /* 0x000000ffff0d7224 */ /* 0x000fe400078e0019 */
[----:B------:R-:W-:Y:S02]  /*1d010*/  IMAD.MOV.U32 R12, RZ, RZ, 0x1 ;  /* 0x00000001ff0c7424 */ /* 0x000fe400078e00ff */
[----:B------:R-:W-:-:S07]  /*1d020*/  IMAD.MOV.U32 R2, RZ, RZ, R14 ;  /* 0x000000ffff027224 */ /* 0x000fce00078e000e */
[----:B------:R-:W-:Y:S05]  /*1d030*/  WARPSYNC.COLLECTIVE R15, `(.L_x_3036) ;  /* 0x000000000f087348 */ /* 0x000fea0003c00000 */
[----:B------:R0:W1:Y:S02]  /*1d040*/  SHFL.IDX P6, R14, R13, R12, R11 ;  /* 0x0000000c0d0e7389 */ /* 0x00006400000c000b */
[----:B01----:R-:W-:Y:S01]  /*1d050*/  ENDCOLLECTIVE ;  /* 0x000000000000791b */ /* 0x003fe20003800000 */
.L_x_3036:
        /* <DEDUP_REMOVED lines=12> */
.L_x_3037:
[----:B------:R-:W-:Y:S02]  /*1d120*/  IMAD.MOV.U32 R13, RZ, RZ, R25 ;  /* 0x000000ffff0d7224 */ /* 0x000fe400078e0019 */
[----:B------:R-:W-:Y:S01]  /*1d130*/  IMAD.MOV.U32 R12, RZ, RZ, 0x2 ;  /* 0x00000002ff0c7424 */ /* 0x000fe200078e00ff */
[----:B------:R-:W-:-:S07]  /*1d140*/  MOV R2, R14 ;  /* 0x0000000e00027202 */ /* 0x000fce0000000f00 */
[----:B------:R-:W-:Y:S05]  /*1d150*/  WARPSYNC.COLLECTIVE R15, `(.L_x_3038) ;  /* 0x000000000f087348 */ /* 0x000fea0003c00000 */
[----:B------:R0:W1:Y:S02]  /*1d160*/  SHFL.IDX P6, R14, R13, R12, R11 ;  /* 0x0000000c0d0e7389 */ /* 0x00006400000c000b */
[----:B01----:R-:W-:Y:S01]  /*1d170*/  ENDCOLLECTIVE ;  /* 0x000000000000791b */ /* 0x003fe20003800000 */
.L_x_3038:
        /* <DEDUP_REMOVED lines=12> */
.L_x_3039:
[----:B------:R-:W-:Y:S02]  /*1d240*/  IMAD.MOV.U32 R13, RZ, RZ, R25 ;  /* 0x000000ffff0d7224 */ /* 0x000fe400078e0019 */
[----:B------:R-:W-:Y:S02]  /*1d250*/  IMAD.MOV.U32 R12, RZ, RZ, 0x3 ;  /* 0x00000003ff0c7424 */ /* 0x000fe400078e00ff */
[----:B------:R-:W-:-:S07]  /*1d260*/  IMAD.MOV.U32 R2, RZ, RZ, R14 ;  /* 0x000000ffff027224 */ /* 0x000fce00078e000e */
[----:B------:R-:W-:Y:S05]  /*1d270*/  WARPSYNC.COLLECTIVE R15, `(.L_x_3040) ;  /* 0x000000000f087348 */ /* 0x000fea0003c00000 */
[----:B------:R0:W1:Y:S02]  /*1d280*/  SHFL.IDX P6, R14, R13, R12, R11 ;  /* 0x0000000c0d0e7389 */ /* 0x00006400000c000b */
[----:B01----:R-:W-:Y:S01]  /*1d290*/  ENDCOLLECTIVE ;  /* 0x000000000000791b */ /* 0x003fe20003800000 */
.L_x_3040:
        /* <DEDUP_REMOVED lines=12> */
.L_x_3041:
[----:B------:R-:W-:Y:S02]  /*1d360*/  IMAD.MOV.U32 R13, RZ, RZ, R25 ;  /* 0x000000ffff0d7224 */ /* 0x000fe400078e0019 */
[----:B------:R-:W-:Y:S02]  /*1d370*/  IMAD.MOV.U32 R12, RZ, RZ, 0x4 ;  /* 0x00000004ff0c7424 */ /* 0x000fe400078e00ff */
[----:B------:R-:W-:-:S07]  /*1d380*/  IMAD.MOV.U32 R2, RZ, RZ, R14 ;  /* 0x000000ffff027224 */ /* 0x000fce00078e000e */
[----:B------:R-:W-:Y:S05]  /*1d390*/  WARPSYNC.COLLECTIVE R15, `(.L_x_3042) ;  /* 0x000000000f087348 */ /* 0x000fea0003c00000 */
[----:B------:R0:W1:Y:S02]  /*1d3a0*/  SHFL.IDX P6, R14, R13, R12, R11 ;  /* 0x0000000c0d0e7389 */ /* 0x00006400000c000b */
[----:B01----:R-:W-:Y:S01]  /*1d3b0*/  ENDCOLLECTIVE ;  /* 0x000000000000791b */ /* 0x003fe20003800000 */
.L_x_3042:
        /* <DEDUP_REMOVED lines=12> */
.L_x_3043:
[----:B------:R-:W-:Y:S02]  /*1d480*/  IMAD.MOV.U32 R13, RZ, RZ, R25 ;  /* 0x000000ffff0d7224 */ /* 0x000fe400078e0019 */
[----:B------:R-:W-:Y:S02]  /*1d490*/  IMAD.MOV.U32 R12, RZ, RZ, 0x5 ;  /* 0x00000005ff0c7424 */ /* 0x000fe400078e00ff */
[----:B------:R-:W-:-:S07]  /*1d4a0*/  IMAD.MOV.U32 R2, RZ, RZ, R14 ;  /* 0x000000ffff027224 */ /* 0x000fce00078e000e */
[----:B------:R-:W-:Y:S05]  /*1d4b0*/  WARPSYNC.COLLECTIVE R15, `(.L_x_3044) ;  /* 0x000000000f087348 */ /* 0x000fea0003c00000 */
[----:B------:R0:W1:Y:S02]  /*1d4c0*/  SHFL.IDX P6, R14, R13, R12, R11 ;  /* 0x0000000c0d0e7389 */ /* 0x00006400000c000b */
[----:B01----:R-:W-:Y:S01]  /*1d4d0*/  ENDCOLLECTIVE ;  /* 0x000000000000791b */ /* 0x003fe20003800000 */
.L_x_3044:
        /* <DEDUP_REMOVED lines=12> */
.L_x_3045:
[----:B------:R-:W-:Y:S02]  /*1d5a0*/  IMAD.MOV.U32 R13, RZ, RZ, R25 ;  /* 0x000000ffff0d7224 */ /* 0x000fe400078e0019 */
[----:B------:R-:W-:Y:S02]  /*1d5b0*/  IMAD.MOV.U32 R12, RZ, RZ, 0x6 ;  /* 0x00000006ff0c7424 */ /* 0x000fe400078e00ff */
[----:B------:R-:W-:-:S07]  /*1d5c0*/  IMAD.MOV.U32 R2, RZ, RZ, R14 ;  /* 0x000000ffff027224 */ /* 0x000fce00078e000e */
[----:B------:R-:W-:Y:S05]  /*1d5d0*/  WARPSYNC.COLLECTIVE R15, `(.L_x_3046) ;  /* 0x000000000f087348 */ /* 0x000fea0003c00000 */
[----:B------:R0:W1:Y:S02]  /*1d5e0*/  SHFL.IDX P6, R14, R13, R12, R11 ;  /* 0x0000000c0d0e7389 */ /* 0x00006400000c000b */
[----:B01----:R-:W-:Y:S01]  /*1d5f0*/  ENDCOLLECTIVE ;  /* 0x000000000000791b */ /* 0x003fe20003800000 */
.L_x_3046:
        /* <DEDUP_REMOVED lines=12> */
.L_x_3047:
[----:B------:R-:W-:Y:S02]  /*1d6c0*/  IMAD.MOV.U32 R13, RZ, RZ, R25 ;  /* 0x000000ffff0d7224 */ /* 0x000fe400078e0019 */
[----:B------:R-:W-:Y:S02]  /*1d6d0*/  IMAD.MOV.U32 R12, RZ, RZ, 0x7 ;  /* 0x00000007ff0c7424 */ /* 0x000fe400078e00ff */
[----:B------:R-:W-:-:S07]  /*1d6e0*/  IMAD.MOV.U32 R2, RZ, RZ, R14 ;  /* 0x000000ffff027224 */ /* 0x000fce00078e000e */
[----:B------:R-:W-:Y:S05]  /*1d6f0*/  WARPSYNC.COLLECTIVE R15, `(.L_x_3048) ;  /* 0x000000000f087348 */ /* 0x000fea0003c00000 */
[----:B------:R0:W1:Y:S02]  /*1d700*/  SHFL.IDX P6, R14, R13, R12, R11 ;  /* 0x0000000c0d0e7389 */ /* 0x00006400000c000b */
[----:B01----:R-:W-:Y:S01]  /*1d710*/  ENDCOLLECTIVE ;  /* 0x000000000000791b */ /* 0x003fe20003800000 */
.L_x_3048:
        /* <DEDUP_REMOVED lines=11> */
.L_x_3049:
[----:B------:R-:W-:Y:S01]  /*1d7d0*/  IMAD.MOV.U32 R2, RZ, RZ, R14 ;  /* 0x000000ffff027224 */ /* 0x000fe200078e000e */
[----:B------:R-:W-:Y:S06]  /*1d7e0*/  BRA `(.L_x_3050) ;  /* 0xffffff9800d47947 */ /* 0x000fec000383ffff */
.L_x_2862:
[----:B0-----:R0:W1:Y:S02]  /*1d7f0*/  SYNCS.PHASECHK.TRANS64.TRYWAIT P0, [R0+URZ+0x16860], R3 ;  /* 0x01686003000075a7 */ /* 0x001064000800017f */
[----:B-1----:R-:W-:Y:S05]  /*1d800*/  @!P0 NANOSLEEP.SYNCS 0x989680 ;  /* 0x009896800000895d */ /* 0x002fea0003900000 */
[----:B------:R-:W1:Y:S02]  /*1d810*/  @!P0 SYNCS.PHASECHK.TRANS64 P0, [R0+URZ+0x16860], R3 ;  /* 0x01686003000085a7 */ /* 0x000e64000800007f */
[----:B-1----:R-:W-:Y:S05]  /*1d820*/  @!P0 BRA `(.L_x_2862) ;  /* 0xfffffffc00f08947 */ /* 0x002fea000383ffff */
[----:B------:R-:W-:Y:S05]  /*1d830*/  BRA `(.L_x_3051) ;  /* 0xffffff9c00f47947 */ /* 0x000fea000383ffff */
.L_x_2863:
[----:B------:R-:W-:Y:S01]  /*1d840*/  BSSY B0, `(.L_x_3052) ;  /* 0x0000008000007945 */ /* 0x000fe20003800000 */
[----:B------:R-:W-:Y:S01]  /*1d850*/  IMAD.MOV.U32 R13, RZ, RZ, R25 ;  /* 0x000000ffff0d7224 */ /* 0x000fe200078e0019 */
[----:B------:R-:W-:Y:S01]  /*1d860*/  MOV R12, RZ ;  /* 0x000000ff000c7202 */ /* 0x000fe20000000f00 */
[----:B------:R-:W-:Y:S02]  /*1d870*/  IMAD.MOV.U32 R11, RZ, RZ, 0x181f ;  /* 0x0000181fff0b7424 */ /* 0x000fe400078e00ff */
[----:B------:R-:W-:-:S07]  /*1d880*/  IMAD.MOV.U32 R15, RZ, RZ, -0x1 ;  /* 0xffffffffff0f7424 */ /* 0x000fce00078e00ff */
[----:B0-----:R-:W-:Y:S05]  /*1d890*/  WARPSYNC.COLLECTIVE R15, `(.L_x_3053) ;  /* 0x000000000f087348 */ /* 0x001fea0003c00000 */
[----:B------:R1:W2:Y:S02]  /*1d8a0*/  SHFL.IDX P6, R14, R13, R12, R11 ;  /* 0x0000000c0d0e7389 */ /* 0x0002a400000c000b */
[----:B012---:R-:W-:Y:S01]  /*1d8b0*/  ENDCOLLECTIVE ;  /* 0x000000000000791b */ /* 0x007fe20003800000 */
.L_x_3053:
[----:B------:R-:W-:Y:S05]  /*1d8c0*/  BSYNC B0 ;  /* 0x0000000000007941 */ /* 0x000fea0003800000 */
.L_x_3052:
        /* <DEDUP_REMOVED lines=10> */
.L_x_3054:
[----:B------:R-:W-:Y:S02]  /*1d970*/  IMAD R4, R4, 0x2, R22 ;  /* 0x0000000204047824 */ /* 0x000fe400078e0216 */
[----:B------:R-:W-:Y:S02]  /*1d980*/  IMAD.MOV.U32 R13, RZ, RZ, R25 ;  /* 0x000000ffff0d7224 */ /* 0x000fe400078e0019 */
[----:B------:R-:W-:Y:S01]  /*1d990*/  IMAD.MOV.U32 R12, RZ, RZ, 0x1 ;  /* 0x00000001ff0c7424 */ /* 0x000fe200078e00ff */
[----:B------:R-:W-:-:S13]  /*1d9a0*/  IADD3 R2, P1, R14, R5, RZ ;  /* 0x000000050e027210 */ /* 0x000fda0007f3e0ff */
[----:B------:R-:W-:Y:S05]  /*1d9b0*/  WARPSYNC.COLLECTIVE R15, `(.L_x_3055) ;  /* 0x000000000f087348 */ /* 0x000fea0003c00000 */
[----:B------:R0:W1:Y:S02]  /*1d9c0*/  SHFL.IDX P6, R14, R13, R12, R11 ;  /* 0x0000000c0d0e7389 */ /* 0x00006400000c000b */
[----:B01----:R-:W-:Y:S01]  /*1d9d0*/  ENDCOLLECTIVE ;  /* 0x000000000000791b */ /* 0x003fe20003800000 */
.L_x_3055:
        /* <DEDUP_REMOVED lines=11> */
.L_x_3056:
[----:B------:R-:W-:Y:S02]  /*1da90*/  IMAD.MOV.U32 R13, RZ, RZ, R25 ;  /* 0x000000ffff0d7224 */ /* 0x000fe400078e0019 */
[----:B------:R-:W-:Y:S01]  /*1daa0*/  IMAD.MOV.U32 R12, RZ, RZ, 0x2 ;  /* 0x00000002ff0c7424 */ /* 0x000fe200078e00ff */
[----:B------:R-:W-:-:S13]  /*1dab0*/  IADD3 R2, P1, R14, R5, RZ ;  /* 0x000000050e027210 */ /* 0x000fda0007f3e0ff */
[----:B------:R-:W-:Y:S05]  /*1dac0*/  WARPSYNC.COLLECTIVE R15, `(.L_x_3057) ;  /* 0x000000000f087348 */ /* 0x000fea0003c00000 */
[----:B------:R0:W1:Y:S02]  /*1dad0*/  SHFL.IDX P6, R14, R13, R12, R11 ;  /* 0x0000000c0d0e7389 */ /* 0x00006400000c000b */
[----:B01----:R-:W-:Y:S01]  /*1dae0*/  ENDCOLLECTIVE ;  /* 0x000000000000791b */ /* 0x003fe20003800000 */
.L_x_3057:
[----:B------:R-:W-:-:S05]  /*1daf0*/  IMAD.X R3, RZ, RZ, R3, P1 ;  /* 0x000000ffff037224 */ /* 0x000fca00008e0603 */
[----:B------:R-:W-:Y:S01]  /*1db00*/  @!PT LDS RZ, [RZ] ;  /* 0x00000000fffff984 */ /* 0x000fe20000000800 */
[----:B------:R-:W-:Y:S01]  /*1db10*/  @!PT LDS RZ, [RZ] ;  /* 0x00000000fffff984 */ /* 0x000fe20000000800 */
[----:B------:R-:W-:Y:S01]  /*1db20*/  @!PT LDS RZ, [RZ] ;  /* 0x00000000fffff984 */ /* 0x000fe20000000800 */
[----:B------:R0:W-:Y:S01]  /*1db30*/  LDGSTS.E.BYPASS.LTC128B.128 [R4+0xc00], desc[UR40][R2.64], !P2 ;  /* 0x00c0000002047fae */ /* 0x0001e2000d101d68 */
[----:B------:R-:W-:Y:S02]  /*1db40*/  ISETP.LT.OR P2, PT, R6, 0x21, P0 ;  /* 0x000000210600780c */ /* 0x000fe40000741670 */
[----:B------:R-:W-:Y:S01]  /*1db50*/  MOV R13, R24 ;  /* 0x00000018000d7202 */ /* 0x000fe20000000f00 */
[----:B0-----:R-:W-:-:S10]  /*1db60*/  IMAD.MOV.U32 R3, RZ, RZ, R14 ;  /* 0x000000ffff037224 */ /* 0x001fd400078e000e */
[----:B------:R-:W-:Y:S05]  /*1db70*/  WARPSYNC.COLLECTIVE R15, `(.L_x_3058) ;  /* 0x000000000f087348 */ /* 0x000fea0003c00000 */
[----:B------:R0:W1:Y:S02]  /*1db80*/  SHFL.IDX P6, R14, R13, R12, R11 ;  /* 0x0000000c0d0e7389 */ /* 0x00006400000c000b */
[----:B01----:R-:W-:Y:S01]  /*1db90*/  ENDCOLLECTIVE ;  /* 0x000000000000791b */ /* 0x003fe20003800000 */
.L_x_3058:
[----:B------:R-:W-:Y:S02]  /*1dba0*/  IMAD.MOV.U32 R13, RZ, RZ, R25 ;  /* 0x000000ffff0d7224 */ /* 0x000fe400078e0019 */
[----:B------:R-:W-:Y:S01]  /*1dbb0*/  IMAD.MOV.U32 R12, RZ, RZ, 0x3 ;  /* 0x00000003ff0c7424 */ /* 0x000fe200078e00ff */
[----:B------:R-:W-:-:S13]  /*1dbc0*/  IADD3 R2, P1, R14, R5, RZ ;  /* 0x000000050e027210 */ /* 0x000fda0007f3e0ff */
[----:B------:R-:W-:Y:S05]  /*1dbd0*/  WARPSYNC.COLLECTIVE R15, `(.L_x_3059) ;  /* 0x000000000f087348 */ /* 0x000fea0003c00000 */
[----:B------:R0:W1:Y:S02]  /*1dbe0*/  SHFL.IDX P6, R14, R13, R12, R11 ;  /* 0x0000000c0d0e7389 */ /* 0x00006400000c000b */
[----:B01----:R-:W-:Y:S01]  /*1dbf0*/  ENDCOLLECTIVE ;  /* 0x000000000000791b */ /* 0x003fe20003800000 */
.L_x_3059:
        /* <DEDUP_REMOVED lines=11> */
.L_x_3060:
[----:B------:R-:W-:Y:S02]  /*1dcb0*/  IMAD.MOV.U32 R13, RZ, RZ, R25 ;  /* 0x000000ffff0d7224 */ /* 0x000fe400078e0019 */
[----:B------:R-:W-:Y:S01]  /*1dcc0*/  IMAD.MOV.U32 R12, RZ, RZ, 0x4 ;  /* 0x00000004ff0c7424 */ /* 0x000fe200078e00ff */
[----:B------:R-:W-:-:S13]  /*1dcd0*/  IADD3 R2, P1, R14, R5, RZ ;  /* 0x000000050e027210 */ /* 0x000fda0007f3e0ff */
[----:B------:R-:W-:Y:S05]  /*1dce0*/  WARPSYNC.COLLECTIVE R15, `(.L_x_3061) ;  /* 0x000000000f087348 */ /* 0x000fea0003c00000 */
[----:B------:R0:W1:Y:S02]  /*1dcf0*/  SHFL.IDX P6, R14, R13, R12, R11 ;  /* 0x0000000c0d0e7389 */ /* 0x00006400000c000b */
[----:B01----:R-:W-:Y:S01]  /*1dd00*/  ENDCOLLECTIVE ;  /* 0x000000000000791b */ /* 0x003fe20003800000 */
.L_x_3061:
        /* <DEDUP_REMOVED lines=11> */
.L_x_3062:
[----:B------:R-:W-:Y:S02]  /*1ddc0*/  IMAD.MOV.U32 R13, RZ, RZ, R25 ;  /* 0x000000ffff0d7224 */ /* 0x000fe400078e0019 */
[----:B------:R-:W-:Y:S01]  /*1ddd0*/  IMAD.MOV.U32 R12, RZ, RZ, 0x5 ;  /* 0x00000005ff0c7424 */ /* 0x000fe200078e00ff */
[----:B------:R-:W-:-:S13]  /*1dde0*/  IADD3 R2, P1, R14, R5, RZ ;  /* 0x000000050e027210 */ /* 0x000fda0007f3e0ff */
[----:B------:R-:W-:Y:S05]  /*1ddf0*/  WARPSYNC.COLLECTIVE R15, `(.L_x_3063) ;  /* 0x000000000f087348 */ /* 0x000fea0003c00000 */
[----:B------:R0:W1:Y:S02]  /*1de00*/  SHFL.IDX P6, R14, R13, R12, R11 ;  /* 0x0000000c0d0e7389 */ /* 0x00006400000c000b */
[----:B01----:R-:W-:Y:S01]  /*1de10*/  ENDCOLLECTIVE ;  /* 0x000000000000791b */ /* 0x003fe20003800000 */
.L_x_3063:
        /* <DEDUP_REMOVED lines=11> */
.L_x_3064:
[----:B------:R-:W-:Y:S02]  /*1ded0*/  IMAD.MOV.U32 R13, RZ, RZ, R25 ;  /* 0x000000ffff0d7224 */ /* 0x000fe400078e0019 */
[----:B------:R-:W-:Y:S01]  /*1dee0*/  IMAD.MOV.U32 R12, RZ, RZ, 0x6 ;  /* 0x00000006ff0c7424 */ /* 0x000fe200078e00ff */
[----:B------:R-:W-:-:S13]  /*1def0*/  IADD3 R2, P1, R14, R5, RZ ;  /* 0x000000050e027210 */ /* 0x000fda0007f3e0ff */
[----:B------:R-:W-:Y:S05]  /*1df00*/  WARPSYNC.COLLECTIVE R15, `(.L_x_3065) ;  /* 0x000000000f087348 */ /* 0x000fea0003c00000 */
[----:B------:R0:W1:Y:S02]  /*1df10*/  SHFL.IDX P6, R14, R13, R12, R11 ;  /* 0x0000000c0d0e7389 */ /* 0x00006400000c000b */
[----:B01----:R-:W-:Y:S01]  /*1df20*/  ENDCOLLECTIVE ;  /* 0x000000000000791b */ /* 0x003fe20003800000 */
.L_x_3065:
        /* <DEDUP_REMOVED lines=11> */
.L_x_3066:
[----:B------:R-:W-:Y:S02]  /*1dfe0*/  IMAD.MOV.U32 R13, RZ, RZ, R25 ;  /* 0x000000ffff0d7224 */ /* 0x000fe400078e0019 */
[----:B------:R-:W-:Y:S01]  /*1dff0*/  IMAD.MOV.U32 R12, RZ, RZ, 0x7 ;  /* 0x00000007ff0c7424 */ /* 0x000fe200078e00ff */
[----:B------:R-:W-:-:S13]  /*1e000*/  IADD3 R2, P1, R14, R5, RZ ;  /* 0x000000050e027210 */ /* 0x000fda0007f3e0ff */
[----:B------:R-:W-:Y:S05]  /*1e010*/  WARPSYNC.COLLECTIVE R15, `(.L_x_3067) ;  /* 0x000000000f087348 */ /* 0x000fea0003c00000 */
[----:B------:R0:W1:Y:S02]  /*1e020*/  SHFL.IDX P6, R14, R13, R12, R11 ;  /* 0x0000000c0d0e7389 */ /* 0x00006400000c000b */
[----:B01----:R-:W-:Y:S01]  /*1e030*/  ENDCOLLECTIVE ;  /* 0x000000000000791b */ /* 0x003fe20003800000 */
.L_x_3067:
        /* <DEDUP_REMOVED lines=10> */
.L_x_3068:
[----:B------:R-:W-:Y:S05]  /*1e0e0*/  BRA `(.L_x_3069) ;  /* 0xffffff9800c47947 */ /* 0x000fea000383ffff */
.L_x_2868:
[----:B------:R-:W-:Y:S01]  /*1e0f0*/  BSSY B0, `(.L_x_3070) ;  /* 0x0000008000007945 */ /* 0x000fe20003800000 */
[----:B------:R-:W-:Y:S02]  /*1e100*/  IMAD.MOV.U32 R13, RZ, RZ, R16 ;  /* 0x000000ffff0d7224 */ /* 0x000fe400078e0010 */
[----:B------:R-:W-:Y:S02]  /*1e110*/  IMAD.MOV.U32 R12, RZ, RZ, RZ ;  /* 0x000000ffff0c7224 */ /* 0x000fe400078e00ff */
[----:B------:R-:W-:Y:S02]  /*1e120*/  IMAD.MOV.U32 R11, RZ, RZ, 0x1f ;  /* 0x0000001fff0b7424 */ /* 0x000fe400078e00ff */
[----:B------:R-:W-:-:S07]  /*1e130*/  IMAD.MOV.U32 R15, RZ, RZ, -0x1 ;  /* 0xffffffffff0f7424 */ /* 0x000fce00078e00ff */
[----:B012---:R-:W-:Y:S05]  /*1e140*/  WARPSYNC.COLLECTIVE R15, `(.L_x_3071) ;  /* 0x000000000f087348 */ /* 0x007fea0003c00000 */
[----:B------:R3:W4:Y:S02]  /*1e150*/  SHFL.IDX P6, R14, R13, R12, R11 ;  /* 0x0000000c0d0e7389 */ /* 0x00072400000c000b */
[----:B01234-:R-:W-:Y:S01]  /*1e160*/  ENDCOLLECTIVE ;  /* 0x000000000000791b */ /* 0x01ffe20003800000 */
.L_x_3071:
[----:B------:R-:W-:Y:S05]  /*1e170*/  BSYNC B0 ;  /* 0x0000000000007941 */ /* 0x000fea0003800000 */
.L_x_3070:
        /* <DEDUP_REMOVED lines=9> */
.L_x_3072:
        /* <DEDUP_REMOVED lines=18> */
.L_x_3073:
[----:B------:R-:W-:Y:S01]  /*1e330*/  IMAD.MOV.U32 R12, RZ, RZ, 0x2 ;  /* 0x00000002ff0c7424 */ /* 0x000fe200078e00ff */
[----:B------:R-:W-:-:S05]  /*1e340*/  SEL R5, R14, RZ, P1 ;  /* 0x000000ff0e057207 */ /* 0x000fca0000800000 */
[----:B------:R-:W-:-:S04]  /*1e350*/  IMAD.IADD R4, R2, 0x1, R5 ;  /* 0x0000000102047824 */ /* 0x000fc800078e0205 */
[----:B------:R-:W-:-:S07]  /*1e360*/  IMAD.MOV.U32 R13, RZ, RZ, R4 ;  /* 0x000000ffff0d7224 */ /* 0x000fce00078e0004 */
[----:B------:R-:W-:Y:S05]  /*1e370*/  WARPSYNC.COLLECTIVE R15, `(.L_x_3074) ;  /* 0x000000000f087348 */ /* 0x000fea0003c00000 */
[----:B------:R0:W1:Y:S02]  /*1e380*/  SHFL.UP P6, R14, R13, R12, R11 ;  /* 0x0400000c0d0e7389 */ /* 0x00006400000c000b */
[----:B01----:R-:W-:Y:S01]  /*1e390*/  ENDCOLLECTIVE ;  /* 0x000000000000791b */ /* 0x003fe20003800000 */
.L_x_3074:
[----:B------:R-:W-:Y:S01]  /*1e3a0*/  IMAD.MOV.U32 R12, RZ, RZ, 0x4 ;  /* 0x00000004ff0c7424 */ /* 0x000fe200078e00ff */
[----:B------:R-:W-:-:S05]  /*1e3b0*/  SEL R5, R14, RZ, P2 ;  /* 0x000000ff0e057207 */ /* 0x000fca0001000000 */
[----:B------:R-:W-:-:S04]  /*1e3c0*/  IMAD.IADD R5, R4, 0x1, R5 ;  /* 0x0000000104057824 */ /* 0x000fc800078e0205 */
[----:B------:R-:W-:-:S07]  /*1e3d0*/  IMAD.MOV.U32 R13, RZ, RZ, R5 ;  /* 0x000000ffff0d7224 */ /* 0x000fce00078e0005 */
[----:B------:R-:W-:Y:S05]  /*1e3e0*/  WARPSYNC.COLLECTIVE R15, `(.L_x_3075) ;  /* 0x000000000f087348 */ /* 0x000fea0003c00000 */
[----:B------:R0:W1:Y:S02]  /*1e3f0*/  SHFL.UP P6, R14, R13, R12, R11 ;  /* 0x0400000c0d0e7389 */ /* 0x00006400000c000b */
[----:B01----:R-:W-:Y:S01]  /*1e400*/  ENDCOLLECTIVE ;  /* 0x000000000000791b */ /* 0x003fe20003800000 */
.L_x_3075:
[----:B------:R-:W-:Y:S01]  /*1e410*/  IMAD.MOV.U32 R12, RZ, RZ, 0x8 ;  /* 0x00000008ff0c7424 */ /* 0x000fe200078e00ff */
[----:B------:R-:W-:-:S05]  /*1e420*/  SEL R6, R14, RZ, P3 ;  /* 0x000000ff0e067207 */ /* 0x000fca0001800000 */
[----:B------:R-:W-:-:S04]  /*1e430*/  IMAD.IADD R6, R5, 0x1, R6 ;  /* 0x0000000105067824 */ /* 0x000fc800078e0206 */
[----:B------:R-:W-:-:S07]  /*1e440*/  IMAD.MOV.U32 R13, RZ, RZ, R6 ;  /* 0x000000ffff0d7224 */ /* 0x000fce00078e0006 */
[----:B------:R-:W-:Y:S05]  /*1e450*/  WARPSYNC.COLLECTIVE R15, `(.L_x_3076) ;  /* 0x000000000f087348 */ /* 0x000fea0003c00000 */
[----:B------:R0:W1:Y:S02]  /*1e460*/  SHFL.UP P6, R14, R13, R12, R11 ;  /* 0x0400000c0d0e7389 */ /* 0x00006400000c000b */
[----:B01----:R-:W-:Y:S01]  /*1e470*/  ENDCOLLECTIVE ;  /* 0x000000000000791b */ /* 0x003fe20003800000 */
.L_x_3076:
[----:B------:R-:W-:Y:S01]  /*1e480*/  IMAD.MOV.U32 R12, RZ, RZ, 0x10 ;  /* 0x00000010ff0c7424 */ /* 0x000fe200078e00ff */
[----:B------:R-:W-:-:S05]  /*1e490*/  SEL R3, R14, RZ, P4 ;  /* 0x000000ff0e037207 */ /* 0x000fca0002000000 */
[----:B------:R-:W-:-:S04]  /*1e4a0*/  IMAD.IADD R4, R6, 0x1, R3 ;  /* 0x0000000106047824 */ /* 0x000fc800078e0203 */
[----:B------:R-:W-:-:S07]  /*1e4b0*/  IMAD.MOV.U32 R13, RZ, RZ, R4 ;  /* 0x000000ffff0d7224 */ /* 0x000fce00078e0004 */
[----:B------:R-:W-:Y:S05]  /*1e4c0*/  WARPSYNC.COLLECTIVE R15, `(.L_x_3077) ;  /* 0x000000000f087348 */ /* 0x000fea0003c00000 */
[----:B------:R0:W1:Y:S02]  /*1e4d0*/  SHFL.UP P6, R14, R13, R12, R11 ;  /* 0x0400000c0d0e7389 */ /* 0x00006400000c000b */
[----:B01----:R-:W-:Y:S01]  /*1e4e0*/  ENDCOLLECTIVE ;  /* 0x000000000000791b */ /* 0x003fe20003800000 */
.L_x_3077:
        /* <DEDUP_REMOVED lines=8> */
.L_x_3078:
[----:B------:R-:W-:Y:S05]  /*1e570*/  BRA `(.L_x_3079) ;  /* 0xffffff9800c87947 */ /* 0x000fea000383ffff */
.L_x_2873:
[----:B------:R-:W-:Y:S01]  /*1e580*/  BSSY B0, `(.L_x_3080) ;  /* 0x0000008000007945 */ /* 0x000fe20003800000 */
[----:B-----5:R-:W-:Y:S01]  /*1e590*/  MOV R13, R2 ;  /* 0x00000002000d7202 */ /* 0x020fe20000000f00 */
[----:B------:R-:W-:Y:S02]  /*1e5a0*/  IMAD.MOV.U32 R12, RZ, RZ, 0x1 ;  /* 0x00000001ff0c7424 */ /* 0x000fe400078e00ff */
[----:B------:R-:W-:Y:S02]  /*1e5b0*/  IMAD.MOV.U32 R11, RZ, RZ, RZ ;  /* 0x000000ffff0b7224 */ /* 0x000fe400078e00ff */
[----:B------:R-:W-:-:S07]  /*1e5c0*/  IMAD.MOV.U32 R15, RZ, RZ, -0x1 ;  /* 0xffffffffff0f7424 */ /* 0x000fce00078e00ff */
[----:B0123--:R-:W-:Y:S05]  /*1e5d0*/  WARPSYNC.COLLECTIVE R15, `(.L_x_3081) ;  /* 0x000000000f087348 */ /* 0x00ffea0003c00000 */
[----:B------:R4:W0:Y:S02]  /*1e5e0*/  SHFL.UP P6, R14, R13, R12, R11 ;  /* 0x0400000c0d0e7389 */ /* 0x00082400000c000b */
[----:B01234-:R-:W-:Y:S01]  /*1e5f0*/  ENDCOLLECTIVE ;  /* 0x000000000000791b */ /* 0x01ffe20003800000 */
.L_x_3081:
[----:B------:R-:W-:Y:S05]  /*1e600*/  BSYNC B0 ;  /* 0x0000000000007941 */ /* 0x000fea0003800000 */
.L_x_3080:
        /* <DEDUP_REMOVED lines=8> */
.L_x_3082:
[----:B------:R-:W-:Y:S01]  /*1e690*/  IMAD.MOV.U32 R12, RZ, RZ, 0x4 ;  /* 0x00000004ff0c7424 */ /* 0x000fe200078e00ff */
[----:B------:R-:W-:-:S05]  /*1e6a0*/  SEL R14, R14, RZ, P2 ;  /* 0x000000ff0e0e7207 */ /* 0x000fca0001000000 */
[----:B------:R-:W-:-:S04]  /*1e6b0*/  IMAD.IADD R3, R13, 0x1, R14 ;  /* 0x000000010d037824 */ /* 0x000fc800078e020e */
[----:B------:R-:W-:-:S07]  /*1e6c0*/  IMAD.MOV.U32 R13, RZ, RZ, R3 ;  /* 0x000000ffff0d7224 */ /* 0x000fce00078e0003 */
[----:B------:R-:W-:Y:S05]  /*1e6d0*/  WARPSYNC.COLLECTIVE R15, `(.L_x_3083) ;  /* 0x000000000f087348 */ /* 0x000fea0003c00000 */
[----:B------:R0:W1:Y:S02]  /*1e6e0*/  SHFL.UP P6, R14, R13, R12, R11 ;  /* 0x0400000c0d0e7389 */ /* 0x00006400000c000b */
[----:B01----:R-:W-:Y:S01]  /*1e6f0*/  ENDCOLLECTIVE ;  /* 0x000000000000791b */ /* 0x003fe20003800000 */
.L_x_3083:
[----:B------:R-:W-:Y:S01]  /*1e700*/  IMAD.MOV.U32 R12, RZ, RZ, 0x8 ;  /* 0x00000008ff0c7424 */ /* 0x000fe200078e00ff */
[----:B------:R-:W-:-:S05]  /*1e710*/  SEL R4, R14, RZ, P3 ;  /* 0x000000ff0e047207 */ /* 0x000fca0001800000 */
[----:B------:R-:W-:-:S04]  /*1e720*/  IMAD.IADD R4, R3, 0x1, R4 ;  /* 0x0000000103047824 */ /* 0x000fc800078e0204 */
[----:B------:R-:W-:-:S07]  /*1e730*/  IMAD.MOV.U32 R13, RZ, RZ, R4 ;  /* 0x000000ffff0d7224 */ /* 0x000fce00078e0004 */
[----:B------:R-:W-:Y:S05]  /*1e740*/  WARPSYNC.COLLECTIVE R15, `(.L_x_3084) ;  /* 0x000000000f087348 */ /* 0x000fea0003c00000 */
[----:B------:R0:W1:Y:S02]  /*1e750*/  SHFL.UP P6, R14, R13, R12, R11 ;  /* 0x0400000c0d0e7389 */ /* 0x00006400000c000b */
[----:B01----:R-:W-:Y:S01]  /*1e760*/  ENDCOLLECTIVE ;  /* 0x000000000000791b */ /* 0x003fe20003800000 */
.L_x_3084:
[----:B------:R-:W-:Y:S01]  /*1e770*/  IMAD.MOV.U32 R12, RZ, RZ, 0x10 ;  /* 0x00000010ff0c7424 */ /* 0x000fe200078e00ff */
[----:B------:R-:W-:-:S05]  /*1e780*/  SEL R5, R14, RZ, P4 ;  /* 0x000000ff0e057207 */ /* 0x000fca0002000000 */
[----:B------:R-:W-:-:S04]  /*1e790*/  IMAD.IADD R5, R4, 0x1, R5 ;  /* 0x0000000104057824 */ /* 0x000fc800078e0205 */
[----:B------:R-:W-:-:S07]  /*1e7a0*/  IMAD.MOV.U32 R13, RZ, RZ, R5 ;  /* 0x000000ffff0d7224 */ /* 0x000fce00078e0005 */
[----:B------:R-:W-:Y:S05]  /*1e7b0*/  WARPSYNC.COLLECTIVE R15, `(.L_x_3085) ;  /* 0x000000000f087348 */ /* 0x000fea0003c00000 */
[----:B------:R0:W1:Y:S02]  /*1e7c0*/  SHFL.UP P6, R14, R13, R12, R11 ;  /* 0x0400000c0d0e7389 */ /* 0x00006400000c000b */
[----:B01----:R-:W-:Y:S01]  /*1e7d0*/  ENDCOLLECTIVE ;  /* 0x000000000000791b */ /* 0x003fe20003800000 */
.L_x_3085:
[----:B------:R-:W-:Y:S01]  /*1e7e0*/  MOV R12, 0x1f ;  /* 0x0000001f000c7802 */ /* 0x000fe20000000f00 */
[----:B------:R-:W-:Y:S01]  /*1e7f0*/  IMAD.MOV.U32 R11, RZ, RZ, 0x1f ;  /* 0x0000001fff0b7424 */ /* 0x000fe200078e00ff */
[----:B------:R-:W-:-:S05]  /*1e800*/  SEL R14, R14, RZ, P5 ;  /* 0x000000ff0e0e7207 */ /* 0x000fca0002800000 */
[----:B------:R-:W-:-:S04]  /*1e810*/  IMAD.IADD R3, R5, 0x1, R14 ;  /* 0x0000000105037824 */ /* 0x000fc800078e020e */
[----:B------:R-:W-:-:S07]  /*1e820*/  IMAD.MOV.U32 R13, RZ, RZ, R3 ;  /* 0x000000ffff0d7224 */ /* 0x000fce00078e0003 */
[----:B------:R-:W-:Y:S05]  /*1e830*/  WARPSYNC.COLLECTIVE R15, `(.L_x_3086) ;  /* 0x000000000f087348 */ /* 0x000fea0003c00000 */
[----:B------:R0:W1:Y:S02]  /*1e840*/  SHFL.IDX P6, R14, R13, R12, R11 ;  /* 0x0000000c0d0e7389 */ /* 0x00006400000c000b */
[----:B01----:R-:W-:Y:S01]  /*1e850*/  ENDCOLLECTIVE ;  /* 0x000000000000791b */ /* 0x003fe20003800000 */
.L_x_3086:
[----:B------:R-:W-:Y:S05]  /*1e860*/  BRA `(.L_x_3087) ;  /* 0xffffff9800a87947 */ /* 0x000fea000383ffff */
.L_x_2875:
[----:B------:R-:W-:Y:S01]  /*1e870*/  BSSY B0, `(.L_x_3088) ;  /* 0x0000006000007945 */ /* 0x000fe20003800000 */
[----:B------:R-:W-:Y:S01]  /*1e880*/  PLOP3.LUT P6, PT, P6, PT, PT, 0x8, 0x0 ;  /* 0x000000000000781c */ /* 0x000fe200037ce170 */
[----:B------:R-:W-:-:S12]  /*1e890*/  IMAD.MOV.U32 R15, RZ, RZ, -0x1 ;  /* 0xffffffffff0f7424 */ /* 0x000fd800078e00ff */
[----:B012---:R-:W-:Y:S05]  /*1e8a0*/  WARPSYNC.COLLECTIVE R15, `(.L_x_3089) ;  /* 0x000000000f087348 */ /* 0x007fea0003c00000 */
[----:B------:R-:W-:Y:S01]  /*1e8b0*/  VOTE.ANY R14, PT, P6 ;  /* 0x00000000000e7806 */ /* 0x000fe200030e0100 */
[----:B012---:R-:W-:Y:S06]  /*1e8c0*/  ENDCOLLECTIVE ;  /* 0x000000000000791b */ /* 0x007fec0003800000 */
.L_x_3089:
[----:B------:R-:W-:Y:S05]  /*1e8d0*/  BSYNC B0 ;  /* 0x0000000000007941 */ /* 0x000fea0003800000 */
.L_x_3088:
        /* <DEDUP_REMOVED lines=9> */
.L_x_3090:
[----:B------:R-:W-:Y:S01]  /*1e970*/  IMAD.MOV.U32 R17, RZ, RZ, R14 ;  /* 0x000000ffff117224 */ /* 0x000fe200078e000e */
[----:B------:R-:W-:Y:S06]  /*1e980*/  BRA `(.L_x_3091) ;  /* 0xffffff9800987947 */ /* 0x000fec000383ffff */
.L_x_2877:
[----:B------:R-:W-:Y:S01]  /*1e990*/  BSSY B0, `(.L_x_3092) ;  /* 0x0000007000007945 */ /* 0x000fe20003800000 */
[----:B------:R-:W-:Y:S02]  /*1e9a0*/  IMAD.MOV.U32 R13, RZ, RZ, R3 ;  /* 0x000000ffff0d7224 */ /* 0x000fe400078e0003 */
[----:B------:R-:W-:Y:S02]  /*1e9b0*/  IMAD.MOV.U32 R11, RZ, RZ, 0x1f ;  /* 0x0000001fff0b7424 */ /* 0x000fe400078e00ff */
[----:B------:R-:W-:-:S07]  /*1e9c0*/  IMAD.MOV.U32 R15, RZ, RZ, -0x1 ;  /* 0xffffffffff0f7424 */ /* 0x000fce00078e00ff */
[----:B01234-:R-:W-:Y:S05]  /*1e9d0*/  WARPSYNC.COLLECTIVE R15, `(.L_x_3093) ;  /* 0x000000000f087348 */ /* 0x01ffea0003c00000 */
[----:B------:R0:W0:Y:S02]  /*1e9e0*/  SHFL.IDX P6, R14, R13, R12, R11 ;  /* 0x0000000c0d0e7389 */ /* 0x00002400000c000b */
[----:B01234-:R-:W-:Y:S01]  /*1e9f0*/  ENDCOLLECTIVE ;  /* 0x000000000000791b */ /* 0x01ffe20003800000 */
.L_x_3093:
[----:B------:R-:W-:Y:S05]  /*1ea00*/  BSYNC B0 ;  /* 0x0000000000007941 */ /* 0x000fea0003800000 */
.L_x_3092:
[----:B------:R-:W-:Y:S01]  /*1ea10*/  IMAD.MOV.U32 R5, RZ, RZ, R14 ;  /* 0x000000ffff057224 */ /* 0x000fe200078e000e */
[----:B------:R-:W-:Y:S06]  /*1ea20*/  BRA `(.L_x_2876) ;  /* 0xffffff98008c7947 */ /* 0x000fec000383ffff */
.L_x_2881:
[----:B-1----:R1:W4:Y:S02]  /*1ea30*/  SYNCS.PHASECHK.TRANS64.TRYWAIT P0, [R5+URZ+0x16820], R0 ;  /* 0x01682000050075a7 */ /* 0x002324000800017f */
[----:B----4-:R-:W-:Y:S05]  /*1ea40*/  @!P0 NANOSLEEP.SYNCS 0x989680 ;  /* 0x009896800000895d */ /* 0x010fea0003900000 */
[----:B------:R-:W4:Y:S02]  /*1ea50*/  @!P0 SYNCS.PHASECHK.TRANS64 P0, [R5+URZ+0x16820], R0 ;  /* 0x01682000050085a7 */ /* 0x000f24000800007f */
[----:B----4-:R-:W-:Y:S05]  /*1ea60*/  @!P0 BRA `(.L_x_2881) ;  /* 0xfffffffc00f08947 */ /* 0x010fea000383ffff */
[----:B------:R-:W-:Y:S05]  /*1ea70*/  BRA `(.L_x_3094) ;  /* 0xffffffa000047947 */ /* 0x000fea000383ffff */
.L_x_2882:
[----:B------:R-:W4:Y:S01]  /*1ea80*/  S2R R2, SR_TID.X ;  /* 0x0000000000027919 */ /* 0x000f220000002100 */
[----:B------:R-:W-:Y:S01]  /*1ea90*/  BSSY B0, `(.L_x_3095) ;  /* 0x000000a000007945 */ /* 0x000fe20003800000 */
[----:B------:R-:W-:Y:S02]  /*1eaa0*/  IMAD.MOV.U32 R12, RZ, RZ, RZ ;  /* 0x000000ffff0c7224 */ /* 0x000fe400078e00ff */
[----:B------:R-:W-:Y:S02]  /*1eab0*/  IMAD.MOV.U32 R11, RZ, RZ, 0x1f ;  /* 0x0000001fff0b7424 */ /* 0x000fe400078e00ff */
[----:B------:R-:W-:Y:S01]  /*1eac0*/  IMAD.MOV.U32 R15, RZ, RZ, -0x1 ;  /* 0xffffffffff0f7424 */ /* 0x000fe200078e00ff */
[----:B----4-:R-:W-:-:S04]  /*1ead0*/  SHF.R.U32.HI R2, RZ, 0x5, R2 ;  /* 0x00000005ff027819 */ /* 0x010fc80000011602 */
[----:B------:R-:W-:-:S05]  /*1eae0*/  LOP3.LUT R2, R2, 0x3, RZ, 0xc0, !PT ;  /* 0x0000000302027812 */ /* 0x000fca00078ec0ff */
[----:B------:R-:W-:-:S07]  /*1eaf0*/  IMAD.MOV.U32 R13, RZ, RZ, R2 ;  /* 0x000000ffff0d7224 */ /* 0x000fce00078e0002 */
[----:B0123--:R-:W-:Y:S05]  /*1eb00*/  WARPSYNC.COLLECTIVE R15, `(.L_x_3096) ;  /* 0x000000000f087348 */ /* 0x00ffea0003c00000 */
[----:B------:R4:W0:Y:S02]  /*1eb10*/  SHFL.IDX P6, R14, R13, R12, R11 ;  /* 0x0000000c0d0e7389 */ /* 0x00082400000c000b */
[----:B01234-:R-:W-:Y:S01]  /*1eb20*/  ENDCOLLECTIVE ;  /* 0x000000000000791b */ /* 0x01ffe20003800000 */
.L_x_3096:
[----:B------:R-:W-:Y:S05]  /*1eb30*/  BSYNC B0 ;  /* 0x0000000000007941 */ /* 0x000fea0003800000 */
.L_x_3095:
[----:B------:R-:W-:Y:S05]  /*1eb40*/  BRA `(.L_x_3097) ;  /* 0xffffff9c00ec7947 */ /* 0x000fea000383ffff */
.L_x_2883:
[----:B------:R-:W-:Y:S01]  /*1eb50*/  BSSY B0, `(.L_x_3098) ;  /* 0x0000006000007945 */ /* 0x000fe20003800000 */
[----:B------:R-:W-:-:S07]  /*1eb60*/  IMAD.MOV.U32 R15, RZ, RZ, -0x1 ;  /* 0xffffffffff0f7424 */ /* 0x000fce00078e00ff */
[----:B0123--:R-:W-:Y:S05]  /*1eb70*/  WARPSYNC.COLLECTIVE R15, `(.L_x_3099) ;  /* 0x000000000f0c7348 */ /* 0x00ffea0003c00000 */
[----:B------:R-:W-:Y:S02]  /*1eb80*/  ELECT P6, UR62, PT ;  /* 0x00000000003e782f */ /* 0x000fe400038c0000 */
[----:B------:R-:W-:Y:S01]  /*1eb90*/  MOV R14, UR62 ;  /* 0x0000003e000e7c02 */ /* 0x000fe20008000f00 */
[----:B0123--:R-:W-:Y:S10]  /*1eba0*/  ENDCOLLECTIVE ;  /* 0x000000000000791b */ /* 0x00fff40003800000 */
.L_x_3099:
[----:B------:R-:W-:Y:S05]  /*1ebb0*/  BSYNC B0 ;  /* 0x0000000000007941 */ /* 0x000fea0003800000 */
.L_x_3098:
[----:B------:R-:W-:Y:S05]  /*1ebc0*/  BRA `(.L_x_3100) ;  /* 0xffffff9c00e07947 */ /* 0x000fea000383ffff */
.L_x_2885:
[----:B-1----:R1:W4:Y:S02]  /*1ebd0*/  SYNCS.PHASECHK.TRANS64.TRYWAIT P1, [R3+URZ+0x16840], R2 ;  /* 0x01684002030075a7 */ /* 0x002324000802017f */
[----:B----4-:R-:W-:Y:S05]  /*1ebe0*/  @!P1 NANOSLEEP.SYNCS 0x989680 ;  /* 0x009896800000995d */ /* 0x010fea0003900000 */
[----:B------:R-:W4:Y:S02]  /*1ebf0*/  @!P1 SYNCS.PHASECHK.TRANS64 P1, [R3+URZ+0x16840], R2 ;  /* 0x01684002030095a7 */ /* 0x000f24000802007f */
[----:B----4-:R-:W-:Y:S05]  /*1ec00*/  @!P1 BRA `(.L_x_2885) ;  /* 0xfffffffc00f09947 */ /* 0x010fea000383ffff */
[----:B------:R-:W-:Y:S05]  /*1ec10*/  BRA `(.L_x_3101) ;  /* 0xffffffa000007947 */ /* 0x000fea000383ffff */
.L_x_2887:
[----:B----4-:R4:W0:Y:S02]  /*1ec20*/  SYNCS.PHASECHK.TRANS64.TRYWAIT P1, [R5+URZ+0x16840], R0 ;  /* 0x01684000050075a7 */ /* 0x010824000802017f */
[----:B0-----:R-:W-:Y:S05]  /*1ec30*/  @!P1 NANOSLEEP.SYNCS 0x989680 ;  /* 0x009896800000995d */ /* 0x001fea0003900000 */
[----:B------:R-:W0:Y:S02]  /*1ec40*/  @!P1 SYNCS.PHASECHK.TRANS64 P1, [R5+URZ+0x16840], R0 ;  /* 0x01684000050095a7 */ /* 0x000e24000802007f */
[----:B0-----:R-:W-:Y:S05]  /*1ec50*/  @!P1 BRA `(.L_x_2887) ;  /* 0xfffffffc00f09947 */ /* 0x001fea000383ffff */
[----:B------:R-:W-:Y:S05]  /*1ec60*/  BRA `(.L_x_3102) ;  /* 0xffffffa0000c7947 */ /* 0x000fea000383ffff */
.L_x_2889:
[----:B------:R0:W0:Y:S02]  /*1ec70*/  SYNCS.PHASECHK.TRANS64.TRYWAIT P1, [R3+URZ+0x16860], R2 ;  /* 0x01686002030075a7 */ /* 0x000024000802017f */
[----:B0-----:R-:W-:Y:S05]  /*1ec80*/  @!P1 NANOSLEEP.SYNCS 0x989680 ;  /* 0x009896800000995d */ /* 0x001fea0003900000 */
[----:B------:R-:W0:Y:S02]  /*1ec90*/  @!P1 SYNCS.PHASECHK.TRANS64 P1, [R3+URZ+0x16860], R2 ;  /* 0x01686002030095a7 */ /* 0x000e24000802007f */
[----:B0-----:R-:W-:Y:S05]  /*1eca0*/  @!P1 BRA `(.L_x_2889) ;  /* 0xfffffffc00f09947 */ /* 0x001fea000383ffff */
[----:B------:R-:W-:Y:S05]  /*1ecb0*/  BRA `(.L_x_3103) ;  /* 0xffffffa000087947 */ /* 0x000fea000383ffff */
.L_x_3104:
        /* <DEDUP_REMOVED lines=12> */
.L_x_3113:


//--------------------- .nv.global.init           --------------------------
	.section	.nv.global.init,"aw",@progbits
.nv.global.init:
	.type		$str$23,@object
	.size		$str$23,($str$24 - $str$23)
$str$23:
        /*0000*/ 	.byte	0x28, 0x61, 0x64, 0x64, 0x72, 0x65, 0x73, 0x73, 0x20, 0x26, 0x20, 0x6d, 0x61, 0x73, 0x6b, 0x29
        /*0010*/ 	.byte	0x20, 0x3d, 0x3d, 0x20, 0x30, 0x00
	.type		$str$24,@object
	.size		$str$24,(__unnamed_4 - $str$24)
$str$24:
        /*0016*/ 	.byte	0x2f, 0x74, 0x6d, 0x70, 0x2f, 0x6f, 0x73, 0x73, 0x5f, 0x6b, 0x65, 0x72, 0x6e, 0x65, 0x6c, 0x73
        /*0026*/ 	.byte	0x5f, 0x73, 0x72, 0x63, 0x2f, 0x66, 0x6c, 0x61, 0x73, 0x68, 0x5f, 0x61, 0x74, 0x74, 0x65, 0x6e
        /*0036*/ 	.byte	0x74, 0x69, 0x6f, 0x6e, 0x2f, 0x63, 0x73, 0x72, 0x63, 0x2f, 0x63, 0x75, 0x74, 0x6c, 0x61, 0x73
        /*0046*/ 	.byte	0x73, 0x2f, 0x69, 0x6e, 0x63, 0x6c, 0x75, 0x64, 0x65, 0x2f, 0x63, 0x75, 0x74, 0x65, 0x2f, 0x70
        /*0056*/ 	.byte	0x6f, 0x69, 0x6e, 0x74, 0x65, 0x72, 0x5f, 0x66, 0x6c, 0x61, 0x67, 0x67, 0x65, 0x64, 0x2e, 0x68
        /*0066*/ 	.byte	0x70, 0x70, 0x00
	.type		__unnamed_4,@object
	.size		__unnamed_4,(__unnamed_5 - __unnamed_4)
__unnamed_4:
        /* <DEDUP_REMOVED lines=24> */
        /*01e9*/ 	.byte	0x00
	.type		__unnamed_5,@object
	.size		__unnamed_5,(__unnamed_3 - __unnamed_5)
__unnamed_5:
        /* <DEDUP_REMOVED lines=24> */
        /*036a*/ 	.byte	0x3e, 0x20, 0x26, 0x5d, 0x00
	.type		__unnamed_3,@object
	.size		__unnamed_3,(__unnamed_2 - __unnamed_3)
__unnamed_3:
        /* <DEDUP_REMOVED lines=29> */
	.type		__unnamed_2,@object
	.size		__unnamed_2,(__unnamed_1 - __unnamed_2)
__unnamed_2:
        /* <DEDUP_REMOVED lines=29> */
	.type		__unnamed_1,@object
	.size		__unnamed_1,(.L_0 - __unnamed_1)
__unnamed_1:
        /* <DEDUP_REMOVED lines=28> */
        /*08c7*/ 	.byte	0x3c, 0x38, 0x31, 0x39, 0x32, 0x3e, 0x3e, 0x3e, 0x3e, 0x3e, 0x20, 0x26, 0x5d, 0x00
.L_0:


//--------------------- .nv.shared._ZN7cutlass13device_kernelIN5flash11enable_sm90INS1_16FlashAttnFwdSm90INS1_25CollectiveMainloopFwdSm90ILi2EN4cute5tupleIJNS5_1CILi1EEES8_S8_EEENS6_IJNS7_ILi192EEENS7_ILi128EEENS7_ILi64EEEEEELi64ENS_10bfloat16_tEfNS_4arch4Sm90ELb0ELb0ELb0ELb0ELb1ELb0ELb0ELb1ELb1ELb1ELb0ELb0EEENS1_21CollectiveEpilogueFwdINS6_IJSA_SC_SB_EEES9_SE_SG_Li384ELb0ELb1ELb0ELb0EEENS1_29StaticPersistentTileSchedulerILb0EEEEEEEEEvNT_6ParamsE --------------------------
	.section	.nv.shared._ZN7cutlass13device_kernelIN5flash11enable_sm90INS1_16FlashAttnFwdSm90INS1_25CollectiveMainloopFwdSm90ILi2EN4cute5tupleIJNS5_1CILi1EEES8_S8_EEENS6_IJNS7_ILi192EEENS7_ILi128EEENS7_ILi64EEEEEELi64ENS_10bfloat16_tEfNS_4arch4Sm90ELb0ELb0ELb0ELb0ELb1ELb0ELb0ELb1ELb1ELb1ELb0ELb0EEENS1_21CollectiveEpilogueFwdINS6_IJSA_SC_SB_EEES9_SE_SG_Li384ELb0ELb1ELb0ELb0EEENS1_29StaticPersistentTileSchedulerILb0EEEEEEEEEvNT_6ParamsE,"aw",@nobits
	.sectionflags	@""
	.align	16
	.zero		1024


//--------------------- .nv.shared.reserved.0     --------------------------
	.section	.nv.shared.reserved.0,"aw",@nobits
	.weak		__nv_reservedSMEM_offset_0_alias
	.size		__nv_reservedSMEM_offset_0_alias, 0, 0
	.other		__nv_reservedSMEM_offset_0_alias,@"STO_CUDA_RESERVED_SHARED STV_DEFAULT"
__nv_reservedSMEM_offset_0_alias:
	.zero		0


//--------------------- .nv.global                --------------------------
	.section	.nv.global,"aw",@nobits
.nv.global:
	.type		_ZN71_INTERNAL_e3af1ffe_35_flash_fwd_hdim64_bf16_paged_sm90_cu_c784774a_32554cute1_E,@object
	.size		_ZN71_INTERNAL_e3af1ffe_35_flash_fwd_hdim64_bf16_paged_sm90_cu_c784774a_32554cute1_E,(_ZN71_INTERNAL_e3af1ffe_35_flash_fwd_hdim64_bf16_paged_sm90_cu_c784774a_32554cuda3std3__45__cpo6cbeginE - _ZN71_INTERNAL_e3af1ffe_35_flash_fwd_hdim64_bf16_paged_sm90_cu_c784774a_32554cute1_E)
_ZN71_INTERNAL_e3af1ffe_35_flash_fwd_hdim64_bf16_paged_sm90_cu_c784774a_32554cute1_E:
	.zero		1
	.type		_ZN71_INTERNAL_e3af1ffe_35_flash_fwd_hdim64_bf16_paged_sm90_cu_c784774a_32554cuda3std3__45__cpo6cbeginE,@object
	.size		_ZN71_INTERNAL_e3af1ffe_35_flash_fwd_hdim64_bf16_paged_sm90_cu_c784774a_32554cuda3std3__45__cpo6cbeginE,(_ZN71_INTERNAL_e3af1ffe_35_flash_fwd_hdim64_bf16_paged_sm90_cu_c784774a_32554cuda3std3__48in_placeE - _ZN71_INTERNAL_e3af1ffe_35_flash_fwd_hdim64_bf16_paged_sm90_cu_c784774a_32554cuda3std3__45__cpo6cbeginE)
_ZN71_INTERNAL_e3af1ffe_35_flash_fwd_hdim64_bf16_paged_sm90_cu_c784774a_32554cuda3std3__45__cpo6cbeginE:
	.zero		1
	.type		_ZN71_INTERNAL_e3af1ffe_35_flash_fwd_hdim64_bf16_paged_sm90_cu_c784774a_32554cuda3std3__48in_placeE,@object
	.size		_ZN71_INTERNAL_e3af1ffe_35_flash_fwd_hdim64_bf16_paged_sm90_cu_c784774a_32554cuda3std3__48in_placeE,(_ZN71_INTERNAL_e3af1ffe_35_flash_fwd_hdim64_bf16_paged_sm90_cu_c784774a_32554cuda3std6ranges3__45__cpo9iter_moveE - _ZN71_INTERNAL_e3af1ffe_35_flash_fwd_hdim64_bf16_paged_sm90_cu_c784774a_32554cuda3std3__48in_placeE)
_ZN71_INTERNAL_e3af1ffe_35_flash_fwd_hdim64_bf16_paged_sm90_cu_c784774a_32554cuda3std3__48in_placeE:
	.zero		1
	.type		_ZN71_INTERNAL_e3af1ffe_35_flash_fwd_hdim64_bf16_paged_sm90_cu_c784774a_32554cuda3std6ranges3__45__cpo9iter_moveE,@object
	.size		_ZN71_INTERNAL_e3af1ffe_35_flash_fwd_hdim64_bf16_paged_sm90_cu_c784774a_32554cuda3std6ranges3__45__cpo9iter_moveE,(_ZN71_INTERNAL_e3af1ffe_35_flash_fwd_hdim64_bf16_paged_sm90_cu_c784774a_32554cuda3std3__45__cpo5beginE - _ZN71_INTERNAL_e3af1ffe_35_flash_fwd_hdim64_bf16_paged_sm90_cu_c784774a_32554cuda3std6ranges3__45__cpo9iter_moveE)
_ZN71_INTERNAL_e3af1ffe_35_flash_fwd_hdim64_bf16_paged_sm90_cu_c784774a_32554cuda3std6ranges3__45__cpo9iter_moveE:
	.zero		1
	.type		_ZN71_INTERNAL_e3af1ffe_35_flash_fwd_hdim64_bf16_paged_sm90_cu_c784774a_32554cuda3std3__45__cpo5beginE,@object
	.size		_ZN71_INTERNAL_e3af1ffe_35_flash_fwd_hdim64_bf16_paged_sm90_cu_c784774a_32554cuda3std3__45__cpo5beginE,(_ZN71_INTERNAL_e3af1ffe_35_flash_fwd_hdim64_bf16_paged_sm90_cu_c784774a_32554cuda3std3__473_GLOBAL__N__e3af1ffe_35_flash_fwd_hdim64_bf16_paged_sm90_cu_c784774a_32556ignoreE - _ZN71_INTERNAL_e3af1ffe_35_flash_fwd_hdim64_bf16_paged_sm90_cu_c784774a_32554cuda3std3__45__cpo5beginE)
_ZN71_INTERNAL_e3af1ffe_35_flash_fwd_hdim64_bf16_paged_sm90_cu_c784774a_32554cuda3std3__45__cpo5beginE:
	.zero		1
	.type		_ZN71_INTERNAL_e3af1ffe_35_flash_fwd_hdim64_bf16_paged_sm90_cu_c784774a_32554cuda3std3__473_GLOBAL__N__e3af1ffe_35_flash_fwd_hdim64_bf16_paged_sm90_cu_c784774a_32556ignoreE,@object
	.size		_ZN71_INTERNAL_e3af1ffe_35_flash_fwd_hdim64_bf16_paged_sm90_cu_c784774a_32554cuda3std3__473_GLOBAL__N__e3af1ffe_35_flash_fwd_hdim64_bf16_paged_sm90_cu_c784774a_32556ignoreE,(_ZN71_INTERNAL_e3af1ffe_35_flash_fwd_hdim64_bf16_paged_sm90_cu_c784774a_32554cute7productE - _ZN71_INTERNAL_e3af1ffe_35_flash_fwd_hdim64_bf16_paged_sm90_cu_c784774a_32554cuda3std3__473_GLOBAL__N__e3af1ffe_35_flash_fwd_hdim64_bf16_paged_sm90_cu_c784774a_32556ignoreE)
_ZN71_INTERNAL_e3af1ffe_35_flash_fwd_hdim64_bf16_paged_sm90_cu_c784774a_32554cuda3std3__473_GLOBAL__N__e3af1ffe_35_flash_fwd_hdim64_bf16_paged_sm90_cu_c784774a_32556ignoreE:
	.zero		1
	.type		_ZN71_INTERNAL_e3af1ffe_35_flash_fwd_hdim64_bf16_paged_sm90_cu_c784774a_32554cute7productE,@object
	.size		_ZN71_INTERNAL_e3af1ffe_35_flash_fwd_hdim64_bf16_paged_sm90_cu_c784774a_32554cute7productE,(_ZN71_INTERNAL_e3af1ffe_35_flash_fwd_hdim64_bf16_paged_sm90_cu_c784774a_32554cuda3std3__45__cpo3endE - _ZN71_INTERNAL_e3af1ffe_35_flash_fwd_hdim64_bf16_paged_sm90_cu_c784774a_32554cute7productE)
_ZN71_INTERNAL_e3af1ffe_35_flash_fwd_hdim64_bf16_paged_sm90_cu_c784774a_32554cute7productE:
	.zero		1
	.type		_ZN71_INTERNAL_e3af1ffe_35_flash_fwd_hdim64_bf16_paged_sm90_cu_c784774a_32554cuda3std3__45__cpo3endE,@object
	.size		_ZN71_INTERNAL_e3af1ffe_35_flash_fwd_hdim64_bf16_paged_sm90_cu_c784774a_32554cuda3std3__45__cpo3endE,(_ZN71_INTERNAL_e3af1ffe_35_flash_fwd_hdim64_bf16_paged_sm90_cu_c784774a_32554cuda3std3__419piecewise_constructE - _ZN71_INTERNAL_e3af1ffe_35_flash_fwd_hdim64_bf16_paged_sm90_cu_c784774a_32554cuda3std3__45__cpo3endE)
_ZN71_INTERNAL_e3af1ffe_35_flash_fwd_hdim64_bf16_paged_sm90_cu_c784774a_32554cuda3std3__45__cpo3endE:
	.zero		1
	.type		_ZN71_INTERNAL_e3af1ffe_35_flash_fwd_hdim64_bf16_paged_sm90_cu_c784774a_32554cuda3std3__419piecewise_constructE,@object
	.size		_ZN71_INTERNAL_e3af1ffe_35_flash_fwd_hdim64_bf16_paged_sm90_cu_c784774a_32554cuda3std3__419piecewise_constructE,(_ZN71_INTERNAL_e3af1ffe_35_flash_fwd_hdim64_bf16_paged_sm90_cu_c784774a_32554cuda3std3__45__cpo4cendE - _ZN71_INTERNAL_e3af1ffe_35_flash_fwd_hdim64_bf16_paged_sm90_cu_c784774a_32554cuda3std3__419piecewise_constructE)
_ZN71_INTERNAL_e3af1ffe_35_flash_fwd_hdim64_bf16_paged_sm90_cu_c784774a_32554cuda3std3__419piecewise_constructE:
	.zero		1
	.type		_ZN71_INTERNAL_e3af1ffe_35_flash_fwd_hdim64_bf16_paged_sm90_cu_c784774a_32554cuda3std3__45__cpo4cendE,@object
	.size		_ZN71_INTERNAL_e3af1ffe_35_flash_fwd_hdim64_bf16_paged_sm90_cu_c784774a_32554cuda3std3__45__cpo4cendE,(_ZN71_INTERNAL_e3af1ffe_35_flash_fwd_hdim64_bf16_paged_sm90_cu_c784774a_32554cuda3std6ranges3__45__cpo4swapE - _ZN71_INTERNAL_e3af1ffe_35_flash_fwd_hdim64_bf16_paged_sm90_cu_c784774a_32554cuda3std3__45__cpo4cendE)
_ZN71_INTERNAL_e3af1ffe_35_flash_fwd_hdim64_bf16_paged_sm90_cu_c784774a_32554cuda3std3__45__cpo4cendE:
	.zero		1
	.type		_ZN71_INTERNAL_e3af1ffe_35_flash_fwd_hdim64_bf16_paged_sm90_cu_c784774a_32554cuda3std6ranges3__45__cpo4swapE,@object
	.size		_ZN71_INTERNAL_e3af1ffe_35_flash_fwd_hdim64_bf16_paged_sm90_cu_c784774a_32554cuda3std6ranges3__45__cpo4swapE,(.L_12 - _ZN71_INTERNAL_e3af1ffe_35_flash_fwd_hdim64_bf16_paged_sm90_cu_c784774a_32554cuda3std6ranges3__45__cpo4swapE)
_ZN71_INTERNAL_e3af1ffe_35_flash_fwd_hdim64_bf16_paged_sm90_cu_c784774a_32554cuda3std6ranges3__45__cpo4swapE:
	.zero		1
.L_12:


//--------------------- .nv.shared._ZN7cutlass13device_kernelIN5flash11enable_sm90INS1_16FlashAttnFwdSm90INS1_25CollectiveMainloopFwdSm90ILi2EN4cute5tupleIJNS5_1CILi1EEES8_S8_EEENS6_IJNS7_ILi192EEENS7_ILi128EEENS7_ILi64EEEEEELi64ENS_10bfloat16_tEfNS_4arch4Sm90ELb0ELb0ELb0ELb1ELb1ELb0ELb0ELb1ELb1ELb1ELb0ELb0EEENS1_21CollectiveEpilogueFwdINS6_IJSA_SC_SB_EEES9_SE_SG_Li384ELb1ELb1ELb0ELb0EEENS1_36VarlenDynamicPersistentTileSchedulerILi192ELi128ELi384ELi128ELb0ELb1ELb1ELb0ELb1ELb1EEEEEEEEEvNT_6ParamsE --------------------------
	.section	.nv.shared._ZN7cutlass13device_kernelIN5flash11enable_sm90INS1_16FlashAttnFwdSm90INS1_25CollectiveMainloopFwdSm90ILi2EN4cute5tupleIJNS5_1CILi1EEES8_S8_EEENS6_IJNS7_ILi192EEENS7_ILi128EEENS7_ILi64EEEEEELi64ENS_10bfloat16_tEfNS_4arch4Sm90ELb0ELb0ELb0ELb1ELb1ELb0ELb0ELb1ELb1ELb1ELb0ELb0EEENS1_21CollectiveEpilogueFwdINS6_IJSA_SC_SB_EEES9_SE_SG_Li384ELb1ELb1ELb0ELb0EEENS1_36VarlenDynamicPersistentTileSchedulerILi192ELi128ELi384ELi128ELb0ELb1ELb1ELb0ELb1ELb1EEEEEEEEEvNT_6ParamsE,"aw",@nobits
	.sectionflags	@""
	.align	16
	.zero		1024


//--------------------- .nv.shared._ZN7cutlass13device_kernelIN5flash11enable_sm90INS1_16FlashAttnFwdSm90INS1_25CollectiveMainloopFwdSm90ILi2EN4cute5tupleIJNS5_1CILi1EEES8_S8_EEENS6_IJNS7_ILi192EEENS7_ILi128EEENS7_ILi64EEEEEELi64ENS_10bfloat16_tEfNS_4arch4Sm90ELb0ELb0ELb0ELb1ELb1ELb1ELb0ELb1ELb1ELb1ELb0ELb0EEENS1_21CollectiveEpilogueFwdINS6_IJSA_SC_SB_EEES9_SE_SG_Li384ELb1ELb1ELb0ELb0EEENS1_36VarlenDynamicPersistentTileSchedulerILi192ELi128ELi384ELi128ELb0ELb1ELb1ELb0ELb1ELb1EEEEEEEEEvNT_6ParamsE --------------------------
	.section	.nv.shared._ZN7cutlass13device_kernelIN5flash11enable_sm90INS1_16FlashAttnFwdSm90INS1_25CollectiveMainloopFwdSm90ILi2EN4cute5tupleIJNS5_1CILi1EEES8_S8_EEENS6_IJNS7_ILi192EEENS7_ILi128EEENS7_ILi64EEEEEELi64ENS_10bfloat16_tEfNS_4arch4Sm90ELb0ELb0ELb0ELb1ELb1ELb1ELb0ELb1ELb1ELb1ELb0ELb0EEENS1_21CollectiveEpilogueFwdINS6_IJSA_SC_SB_EEES9_SE_SG_Li384ELb1ELb1ELb0ELb0EEENS1_36VarlenDynamicPersistentTileSchedulerILi192ELi128ELi384ELi128ELb0ELb1ELb1ELb0ELb1ELb1EEEEEEEEEvNT_6ParamsE,"aw",@nobits
	.sectionflags	@""
	.align	16
	.zero		1024


//--------------------- .nv.shared._ZN7cutlass13device_kernelIN5flash11enable_sm90INS1_16FlashAttnFwdSm90INS1_25CollectiveMainloopFwdSm90ILi2EN4cute5tupleIJNS5_1CILi1EEES8_S8_EEENS6_IJNS7_ILi192EEENS7_ILi128EEENS7_ILi64EEEEEELi64ENS_10bfloat16_tEfNS_4arch4Sm90ELb0ELb1ELb0ELb0ELb1ELb0ELb0ELb1ELb1ELb1ELb0ELb0EEENS1_21CollectiveEpilogueFwdINS6_IJSA_SC_SB_EEES9_SE_SG_Li384ELb0ELb1ELb0ELb0EEENS1_30DynamicPersistentTileSchedulerILi384ELi128ELb0ELb1ELb1EEEEEEEEEvNT_6ParamsE --------------------------
	.section	.nv.shared._ZN7cutlass13device_kernelIN5flash11enable_sm90INS1_16FlashAttnFwdSm90INS1_25CollectiveMainloopFwdSm90ILi2EN4cute5tupleIJNS5_1CILi1EEES8_S8_EEENS6_IJNS7_ILi192EEENS7_ILi128EEENS7_ILi64EEEEEELi64ENS_10bfloat16_tEfNS_4arch4Sm90ELb0ELb1ELb0ELb0ELb1ELb0ELb0ELb1ELb1ELb1ELb0ELb0EEENS1_21CollectiveEpilogueFwdINS6_IJSA_SC_SB_EEES9_SE_SG_Li384ELb0ELb1ELb0ELb0EEENS1_30DynamicPersistentTileSchedulerILi384ELi128ELb0ELb1ELb1EEEEEEEEEvNT_6ParamsE,"aw",@nobits
	.sectionflags	@""
	.align	16
	.zero		1024


//--------------------- .nv.shared._ZN7cutlass13device_kernelIN5flash11enable_sm90INS1_16FlashAttnFwdSm90INS1_25CollectiveMainloopFwdSm90ILi2EN4cute5tupleIJNS5_1CILi1EEES8_S8_EEENS6_IJNS7_ILi192EEENS7_ILi128EEENS7_ILi64EEEEEELi64ENS_10bfloat16_tEfNS_4arch4Sm90ELb0ELb1ELb0ELb1ELb1ELb0ELb0ELb1ELb1ELb1ELb0ELb0EEENS1_21CollectiveEpilogueFwdINS6_IJSA_SC_SB_EEES9_SE_SG_Li384ELb1ELb1ELb0ELb0EEENS1_36VarlenDynamicPersistentTileSchedulerILi192ELi128ELi384ELi128ELb0ELb1ELb1ELb1ELb0ELb1EEEEEEEEEvNT_6ParamsE --------------------------
	.section	.nv.shared._ZN7cutlass13device_kernelIN5flash11enable_sm90INS1_16FlashAttnFwdSm90INS1_25CollectiveMainloopFwdSm90ILi2EN4cute5tupleIJNS5_1CILi1EEES8_S8_EEENS6_IJNS7_ILi192EEENS7_ILi128EEENS7_ILi64EEEEEELi64ENS_10bfloat16_tEfNS_4arch4Sm90ELb0ELb1ELb0ELb1ELb1ELb0ELb0ELb1ELb1ELb1ELb0ELb0EEENS1_21CollectiveEpilogueFwdINS6_IJSA_SC_SB_EEES9_SE_SG_Li384ELb1ELb1ELb0ELb0EEENS1_36VarlenDynamicPersistentTileSchedulerILi192ELi128ELi384ELi128ELb0ELb1ELb1ELb1ELb0ELb1EEEEEEEEEvNT_6ParamsE,"aw",@nobits
	.sectionflags	@""
	.align	16
	.zero		1024


//--------------------- .nv.shared._ZN7cutlass13device_kernelIN5flash11enable_sm90INS1_16FlashAttnFwdSm90INS1_25CollectiveMainloopFwdSm90ILi2EN4cute5tupleIJNS5_1CILi1EEES8_S8_EEENS6_IJNS7_ILi192EEENS7_ILi128EEENS7_ILi64EEEEEELi64ENS_10bfloat16_tEfNS_4arch4Sm90ELb0ELb1ELb0ELb1ELb1ELb1ELb0ELb1ELb1ELb1ELb0ELb0EEENS1_21CollectiveEpilogueFwdINS6_IJSA_SC_SB_EEES9_SE_SG_Li384ELb1ELb1ELb0ELb0EEENS1_36VarlenDynamicPersistentTileSchedulerILi192ELi128ELi384ELi128ELb0ELb1ELb1ELb1ELb0ELb1EEEEEEEEEvNT_6ParamsE --------------------------
	.section	.nv.shared._ZN7cutlass13device_kernelIN5flash11enable_sm90INS1_16FlashAttnFwdSm90INS1_25CollectiveMainloopFwdSm90ILi2EN4cute5tupleIJNS5_1CILi1EEES8_S8_EEENS6_IJNS7_ILi192EEENS7_ILi128EEENS7_ILi64EEEEEELi64ENS_10bfloat16_tEfNS_4arch4Sm90ELb0ELb1ELb0ELb1ELb1ELb1ELb0ELb1ELb1ELb1ELb0ELb0EEENS1_21CollectiveEpilogueFwdINS6_IJSA_SC_SB_EEES9_SE_SG_Li384ELb1ELb1ELb0ELb0EEENS1_36VarlenDynamicPersistentTileSchedulerILi192ELi128ELi384ELi128ELb0ELb1ELb1ELb1ELb0ELb1EEEEEEEEEvNT_6ParamsE,"aw",@nobits
	.sectionflags	@""
	.align	16
	.zero		1024


//--------------------- .nv.shared._ZN7cutlass13device_kernelIN5flash11enable_sm90INS1_16FlashAttnFwdSm90INS1_25CollectiveMainloopFwdSm90ILi2EN4cute5tupleIJNS5_1CILi1EEES8_S8_EEENS6_IJNS7_ILi192EEENS7_ILi128EEENS7_ILi64EEEEEELi64ENS_10bfloat16_tEfNS_4arch4Sm90ELb1ELb0ELb0ELb0ELb1ELb0ELb0ELb1ELb1ELb1ELb0ELb0EEENS1_21CollectiveEpilogueFwdINS6_IJSA_SC_SB_EEES9_SE_SG_Li384ELb0ELb1ELb0ELb0EEENS1_30DynamicPersistentTileSchedulerILi384ELi128ELb0ELb1ELb1EEEEEEEEEvNT_6ParamsE --------------------------
	.section	.nv.shared._ZN7cutlass13device_kernelIN5flash11enable_sm90INS1_16FlashAttnFwdSm90INS1_25CollectiveMainloopFwdSm90ILi2EN4cute5tupleIJNS5_1CILi1EEES8_S8_EEENS6_IJNS7_ILi192EEENS7_ILi128EEENS7_ILi64EEEEEELi64ENS_10bfloat16_tEfNS_4arch4Sm90ELb1ELb0ELb0ELb0ELb1ELb0ELb0ELb1ELb1ELb1ELb0ELb0EEENS1_21CollectiveEpilogueFwdINS6_IJSA_SC_SB_EEES9_SE_SG_Li384ELb0ELb1ELb0ELb0EEENS1_30DynamicPersistentTileSchedulerILi384ELi128ELb0ELb1ELb1EEEEEEEEEvNT_6ParamsE,"aw",@nobits
	.sectionflags	@""
	.align	16
	.zero		1024


//--------------------- .nv.shared._ZN7cutlass13device_kernelIN5flash11enable_sm90INS1_16FlashAttnFwdSm90INS1_25CollectiveMainloopFwdSm90ILi2EN4cute5tupleIJNS5_1CILi1EEES8_S8_EEENS6_IJNS7_ILi192EEENS7_ILi128EEENS7_ILi64EEEEEELi64ENS_10bfloat16_tEfNS_4arch4Sm90ELb1ELb0ELb0ELb1ELb1ELb0ELb0ELb1ELb1ELb1ELb0ELb0EEENS1_21CollectiveEpilogueFwdINS6_IJSA_SC_SB_EEES9_SE_SG_Li384ELb1ELb1ELb0ELb0EEENS1_36VarlenDynamicPersistentTileSchedulerILi192ELi128ELi384ELi128ELb0ELb1ELb1ELb1ELb1ELb1EEEEEEEEEvNT_6ParamsE --------------------------
	.section	.nv.shared._ZN7cutlass13device_kernelIN5flash11enable_sm90INS1_16FlashAttnFwdSm90INS1_25CollectiveMainloopFwdSm90ILi2EN4cute5tupleIJNS5_1CILi1EEES8_S8_EEENS6_IJNS7_ILi192EEENS7_ILi128EEENS7_ILi64EEEEEELi64ENS_10bfloat16_tEfNS_4arch4Sm90ELb1ELb0ELb0ELb1ELb1ELb0ELb0ELb1ELb1ELb1ELb0ELb0EEENS1_21CollectiveEpilogueFwdINS6_IJSA_SC_SB_EEES9_SE_SG_Li384ELb1ELb1ELb0ELb0EEENS1_36VarlenDynamicPersistentTileSchedulerILi192ELi128ELi384ELi128ELb0ELb1ELb1ELb1ELb1ELb1EEEEEEEEEvNT_6ParamsE,"aw",@nobits
	.sectionflags	@""
	.align	16
	.zero		1024


//--------------------- .nv.shared._ZN7cutlass13device_kernelIN5flash11enable_sm90INS1_16FlashAttnFwdSm90INS1_25CollectiveMainloopFwdSm90ILi2EN4cute5tupleIJNS5_1CILi1EEES8_S8_EEENS6_IJNS7_ILi192EEENS7_ILi128EEENS7_ILi64EEEEEELi64ENS_10bfloat16_tEfNS_4arch4Sm90ELb1ELb0ELb0ELb1ELb1ELb1ELb0ELb1ELb1ELb1ELb0ELb0EEENS1_21CollectiveEpilogueFwdINS6_IJSA_SC_SB_EEES9_SE_SG_Li384ELb1ELb1ELb0ELb0EEENS1_36VarlenDynamicPersistentTileSchedulerILi192ELi128ELi384ELi128ELb0ELb1ELb1ELb1ELb1ELb1EEEEEEEEEvNT_6ParamsE --------------------------
	.section	.nv.shared._ZN7cutlass13device_kernelIN5flash11enable_sm90INS1_16FlashAttnFwdSm90INS1_25CollectiveMainloopFwdSm90ILi2EN4cute5tupleIJNS5_1CILi1EEES8_S8_EEENS6_IJNS7_ILi192EEENS7_ILi128EEENS7_ILi64EEEEEELi64ENS_10bfloat16_tEfNS_4arch4Sm90ELb1ELb0ELb0ELb1ELb1ELb1ELb0ELb1ELb1ELb1ELb0ELb0EEENS1_21CollectiveEpilogueFwdINS6_IJSA_SC_SB_EEES9_SE_SG_Li384ELb1ELb1ELb0ELb0EEENS1_36VarlenDynamicPersistentTileSchedulerILi192ELi128ELi384ELi128ELb0ELb1ELb1ELb1ELb1ELb1EEEEEEEEEvNT_6ParamsE,"aw",@nobits
	.sectionflags	@""
	.align	16
	.zero		1024


//--------------------- .nv.constant0._ZN7cutlass13device_kernelIN5flash11enable_sm90INS1_16FlashAttnFwdSm90INS1_25CollectiveMainloopFwdSm90ILi2EN4cute5tupleIJNS5_1CILi1EEES8_S8_EEENS6_IJNS7_ILi192EEENS7_ILi128EEENS7_ILi64EEEEEELi64ENS_10bfloat16_tEfNS_4arch4Sm90ELb0ELb0ELb0ELb0ELb1ELb0ELb0ELb1ELb1ELb1ELb0ELb0EEENS1_21CollectiveEpilogueFwdINS6_IJSA_SC_SB_EEES9_SE_SG_Li384ELb0ELb1ELb0ELb0EEENS1_29StaticPersistentTileSchedulerILb0EEEEEEEEEvNT_6ParamsE --------------------------
	.section	.nv.constant0._ZN7cutlass13device_kernelIN5flash11enable_sm90INS1_16FlashAttnFwdSm90INS1_25CollectiveMainloopFwdSm90ILi2EN4cute5tupleIJNS5_1CILi1EEES8_S8_EEENS6_IJNS7_ILi192EEENS7_ILi128EEENS7_ILi64EEEEEELi64ENS_10bfloat16_tEfNS_4arch4Sm90ELb0ELb0ELb0ELb0ELb1ELb0ELb0ELb1ELb1ELb1ELb0ELb0EEENS1_21CollectiveEpilogueFwdINS6_IJSA_SC_SB_EEES9_SE_SG_Li384ELb0ELb1ELb0ELb0EEENS1_29StaticPersistentTileSchedulerILb0EEEEEEEEEvNT_6ParamsE,"a",@progbits
	.sectionflags	@""
	.align	4
.nv.constant0._ZN7cutlass13device_kernelIN5flash11enable_sm90INS1_16FlashAttnFwdSm90INS1_25CollectiveMainloopFwdSm90ILi2EN4cute5tupleIJNS5_1CILi1EEES8_S8_EEENS6_IJNS7_ILi192EEENS7_ILi128EEENS7_ILi64EEEEEELi64ENS_10bfloat16_tEfNS_4arch4Sm90ELb0ELb0ELb0ELb0ELb1ELb0ELb0ELb1ELb1ELb1ELb0ELb0EEENS1_21CollectiveEpilogueFwdINS6_IJSA_SC_SB_EEES9_SE_SG_Li384ELb0ELb1ELb0ELb0EEENS1_29StaticPersistentTileSchedulerILb0EEEEEEEEEvNT_6ParamsE:
	.zero		3200


//--------------------- .nv.constant0._ZN7cutlass13device_kernelIN5flash11enable_sm90INS1_16FlashAttnFwdSm90INS1_25CollectiveMainloopFwdSm90ILi2EN4cute5tupleIJNS5_1CILi1EEES8_S8_EEENS6_IJNS7_ILi192EEENS7_ILi128EEENS7_ILi64EEEEEELi64ENS_10bfloat16_tEfNS_4arch4Sm90ELb0ELb0ELb0ELb1ELb1ELb0ELb0ELb1ELb1ELb1ELb0ELb0EEENS1_21CollectiveEpilogueFwdINS6_IJSA_SC_SB_EEES9_SE_SG_Li384ELb1ELb1ELb0ELb0EEENS1_36VarlenDynamicPersistentTileSchedulerILi192ELi128ELi384ELi128ELb0ELb1ELb1ELb0ELb1ELb1EEEEEEEEEvNT_6ParamsE --------------------------
	.section	.nv.constant0._ZN7cutlass13device_kernelIN5flash11enable_sm90INS1_16FlashAttnFwdSm90INS1_25CollectiveMainloopFwdSm90ILi2EN4cute5tupleIJNS5_1CILi1EEES8_S8_EEENS6_IJNS7_ILi192EEENS7_ILi128EEENS7_ILi64EEEEEELi64ENS_10bfloat16_tEfNS_4arch4Sm90ELb0ELb0ELb0ELb1ELb1ELb0ELb0ELb1ELb1ELb1ELb0ELb0EEENS1_21CollectiveEpilogueFwdINS6_IJSA_SC_SB_EEES9_SE_SG_Li384ELb1ELb1ELb0ELb0EEENS1_36VarlenDynamicPersistentTileSchedulerILi192ELi128ELi384ELi128ELb0ELb1ELb1ELb0ELb1ELb1EEEEEEEEEvNT_6ParamsE,"a",@progbits
	.sectionflags	@""
	.align	4
.nv.constant0._ZN7cutlass13device_kernelIN5flash11enable_sm90INS1_16FlashAttnFwdSm90INS1_25CollectiveMainloopFwdSm90ILi2EN4cute5tupleIJNS5_1CILi1EEES8_S8_EEENS6_IJNS7_ILi192EEENS7_ILi128EEENS7_ILi64EEEEEELi64ENS_10bfloat16_tEfNS_4arch4Sm90ELb0ELb0ELb0ELb1ELb1ELb0ELb0ELb1ELb1ELb1ELb0ELb0EEENS1_21CollectiveEpilogueFwdINS6_IJSA_SC_SB_EEES9_SE_SG_Li384ELb1ELb1ELb0ELb0EEENS1_36VarlenDynamicPersistentTileSchedulerILi192ELi128ELi384ELi128ELb0ELb1ELb1ELb0ELb1ELb1EEEEEEEEEvNT_6ParamsE:
	.zero		3328


//--------------------- .nv.constant0._ZN7cutlass13device_kernelIN5flash11enable_sm90INS1_16FlashAttnFwdSm90INS1_25CollectiveMainloopFwdSm90ILi2EN4cute5tupleIJNS5_1CILi1EEES8_S8_EEENS6_IJNS7_ILi192EEENS7_ILi128EEENS7_ILi64EEEEEELi64ENS_10bfloat16_tEfNS_4arch4Sm90ELb0ELb0ELb0ELb1ELb1ELb1ELb0ELb1ELb1ELb1ELb0ELb0EEENS1_21CollectiveEpilogueFwdINS6_IJSA_SC_SB_EEES9_SE_SG_Li384ELb1ELb1ELb0ELb0EEENS1_36VarlenDynamicPersistentTileSchedulerILi192ELi128ELi384ELi128ELb0ELb1ELb1ELb0ELb1ELb1EEEEEEEEEvNT_6ParamsE --------------------------
	.section	.nv.constant0._ZN7cutlass13device_kernelIN5flash11enable_sm90INS1_16FlashAttnFwdSm90INS1_25CollectiveMainloopFwdSm90ILi2EN4cute5tupleIJNS5_1CILi1EEES8_S8_EEENS6_IJNS7_ILi192EEENS7_ILi128EEENS7_ILi64EEEEEELi64ENS_10bfloat16_tEfNS_4arch4Sm90ELb0ELb0ELb0ELb1ELb1ELb1ELb0ELb1ELb1ELb1ELb0ELb0EEENS1_21CollectiveEpilogueFwdINS6_IJSA_SC_SB_EEES9_SE_SG_Li384ELb1ELb1ELb0ELb0EEENS1_36VarlenDynamicPersistentTileSchedulerILi192ELi128ELi384ELi128ELb0ELb1ELb1ELb0ELb1ELb1EEEEEEEEEvNT_6ParamsE,"a",@progbits
	.sectionflags	@""
	.align	4
.nv.constant0._ZN7cutlass13device_kernelIN5flash11enable_sm90INS1_16FlashAttnFwdSm90INS1_25CollectiveMainloopFwdSm90ILi2EN4cute5tupleIJNS5_1CILi1EEES8_S8_EEENS6_IJNS7_ILi192EEENS7_ILi128EEENS7_ILi64EEEEEELi64ENS_10bfloat16_tEfNS_4arch4Sm90ELb0ELb0ELb0ELb1ELb1ELb1ELb0ELb1ELb1ELb1ELb0ELb0EEENS1_21CollectiveEpilogueFwdINS6_IJSA_SC_SB_EEES9_SE_SG_Li384ELb1ELb1ELb0ELb0EEENS1_36VarlenDynamicPersistentTileSchedulerILi192ELi128ELi384ELi128ELb0ELb1ELb1ELb0ELb1ELb1EEEEEEEEEvNT_6ParamsE:
	.zero		3328


//--------------------- .nv.constant0._ZN7cutlass13device_kernelIN5flash11enable_sm90INS1_16FlashAttnFwdSm90INS1_25CollectiveMainloopFwdSm90ILi2EN4cute5tupleIJNS5_1CILi1EEES8_S8_EEENS6_IJNS7_ILi192EEENS7_ILi128EEENS7_ILi64EEEEEELi64ENS_10bfloat16_tEfNS_4arch4Sm90ELb0ELb1ELb0ELb0ELb1ELb0ELb0ELb1ELb1ELb1ELb0ELb0EEENS1_21CollectiveEpilogueFwdINS6_IJSA_SC_SB_EEES9_SE_SG_Li384ELb0ELb1ELb0ELb0EEENS1_30DynamicPersistentTileSchedulerILi384ELi128ELb0ELb1ELb1EEEEEEEEEvNT_6ParamsE --------------------------
	.section	.nv.constant0._ZN7cutlass13device_kernelIN5flash11enable_sm90INS1_16FlashAttnFwdSm90INS1_25CollectiveMainloopFwdSm90ILi2EN4cute5tupleIJNS5_1CILi1EEES8_S8_EEENS6_IJNS7_ILi192EEENS7_ILi128EEENS7_ILi64EEEEEELi64ENS_10bfloat16_tEfNS_4arch4Sm90ELb0ELb1ELb0ELb0ELb1ELb0ELb0ELb1ELb1ELb1ELb0ELb0EEENS1_21CollectiveEpilogueFwdINS6_IJSA_SC_SB_EEES9_SE_SG_Li384ELb0ELb1ELb0ELb0EEENS1_30DynamicPersistentTileSchedulerILi384ELi128ELb0ELb1ELb1EEEEEEEEEvNT_6ParamsE,"a",@progbits
	.sectionflags	@""
	.align	4
.nv.constant0._ZN7cutlass13device_kernelIN5flash11enable_sm90INS1_16FlashAttnFwdSm90INS1_25CollectiveMainloopFwdSm90ILi2EN4cute5tupleIJNS5_1CILi1EEES8_S8_EEENS6_IJNS7_ILi192EEENS7_ILi128EEENS7_ILi64EEEEEELi64ENS_10bfloat16_tEfNS_4arch4Sm90ELb0ELb1ELb0ELb0ELb1ELb0ELb0ELb1ELb1ELb1ELb0ELb0EEENS1_21CollectiveEpilogueFwdINS6_IJSA_SC_SB_EEES9_SE_SG_Li384ELb0ELb1ELb0ELb0EEENS1_30DynamicPersistentTileSchedulerILi384ELi128ELb0ELb1ELb1EEEEEEEEEvNT_6ParamsE:
	.zero		3328


//--------------------- .nv.constant0._ZN7cutlass13device_kernelIN5flash11enable_sm90INS1_16FlashAttnFwdSm90INS1_25CollectiveMainloopFwdSm90ILi2EN4cute5tupleIJNS5_1CILi1EEES8_S8_EEENS6_IJNS7_ILi192EEENS7_ILi128EEENS7_ILi64EEEEEELi64ENS_10bfloat16_tEfNS_4arch4Sm90ELb0ELb1ELb0ELb1ELb1ELb0ELb0ELb1ELb1ELb1ELb0ELb0EEENS1_21CollectiveEpilogueFwdINS6_IJSA_SC_SB_EEES9_SE_SG_Li384ELb1ELb1ELb0ELb0EEENS1_36VarlenDynamicPersistentTileSchedulerILi192ELi128ELi384ELi128ELb0ELb1ELb1ELb1ELb0ELb1EEEEEEEEEvNT_6ParamsE --------------------------
	.section	.nv.constant0._ZN7cutlass13device_kernelIN5flash11enable_sm90INS1_16FlashAttnFwdSm90INS1_25CollectiveMainloopFwdSm90ILi2EN4cute5tupleIJNS5_1CILi1EEES8_S8_EEENS6_IJNS7_ILi192EEENS7_ILi128EEENS7_ILi64EEEEEELi64ENS_10bfloat16_tEfNS_4arch4Sm90ELb0ELb1ELb0ELb1ELb1ELb0ELb0ELb1ELb1ELb1ELb0ELb0EEENS1_21CollectiveEpilogueFwdINS6_IJSA_SC_SB_EEES9_SE_SG_Li384ELb1ELb1ELb0ELb0EEENS1_36VarlenDynamicPersistentTileSchedulerILi192ELi128ELi384ELi128ELb0ELb1ELb1ELb1ELb0ELb1EEEEEEEEEvNT_6ParamsE,"a",@progbits
	.sectionflags	@""
	.align	4
.nv.constant0._ZN7cutlass13device_kernelIN5flash11enable_sm90INS1_16FlashAttnFwdSm90INS1_25CollectiveMainloopFwdSm90ILi2EN4cute5tupleIJNS5_1CILi1EEES8_S8_EEENS6_IJNS7_ILi192EEENS7_ILi128EEENS7_ILi64EEEEEELi64ENS_10bfloat16_tEfNS_4arch4Sm90ELb0ELb1ELb0ELb1ELb1ELb0ELb0ELb1ELb1ELb1ELb0ELb0EEENS1_21CollectiveEpilogueFwdINS6_IJSA_SC_SB_EEES9_SE_SG_Li384ELb1ELb1ELb0ELb0EEENS1_36VarlenDynamicPersistentTileSchedulerILi192ELi128ELi384ELi128ELb0ELb1ELb1ELb1ELb0ELb1EEEEEEEEEvNT_6ParamsE:
	.zero		3328


//--------------------- .nv.constant0._ZN7cutlass13device_kernelIN5flash11enable_sm90INS1_16FlashAttnFwdSm90INS1_25CollectiveMainloopFwdSm90ILi2EN4cute5tupleIJNS5_1CILi1EEES8_S8_EEENS6_IJNS7_ILi192EEENS7_ILi128EEENS7_ILi64EEEEEELi64ENS_10bfloat16_tEfNS_4arch4Sm90ELb0ELb1ELb0ELb1ELb1ELb1ELb0ELb1ELb1ELb1ELb0ELb0EEENS1_21CollectiveEpilogueFwdINS6_IJSA_SC_SB_EEES9_SE_SG_Li384ELb1ELb1ELb0ELb0EEENS1_36VarlenDynamicPersistentTileSchedulerILi192ELi128ELi384ELi128ELb0ELb1ELb1ELb1ELb0ELb1EEEEEEEEEvNT_6ParamsE --------------------------
	.section	.nv.constant0._ZN7cutlass13device_kernelIN5flash11enable_sm90INS1_16FlashAttnFwdSm90INS1_25CollectiveMainloopFwdSm90ILi2EN4cute5tupleIJNS5_1CILi1EEES8_S8_EEENS6_IJNS7_ILi192EEENS7_ILi128EEENS7_ILi64EEEEEELi64ENS_10bfloat16_tEfNS_4arch4Sm90ELb0ELb1ELb0ELb1ELb1ELb1ELb0ELb1ELb1ELb1ELb0ELb0EEENS1_21CollectiveEpilogueFwdINS6_IJSA_SC_SB_EEES9_SE_SG_Li384ELb1ELb1ELb0ELb0EEENS1_36VarlenDynamicPersistentTileSchedulerILi192ELi128ELi384ELi128ELb0ELb1ELb1ELb1ELb0ELb1EEEEEEEEEvNT_6ParamsE,"a",@progbits
	.sectionflags	@""
	.align	4
.nv.constant0._ZN7cutlass13device_kernelIN5flash11enable_sm90INS1_16FlashAttnFwdSm90INS1_25CollectiveMainloopFwdSm90ILi2EN4cute5tupleIJNS5_1CILi1EEES8_S8_EEENS6_IJNS7_ILi192EEENS7_ILi128EEENS7_ILi64EEEEEELi64ENS_10bfloat16_tEfNS_4arch4Sm90ELb0ELb1ELb0ELb1ELb1ELb1ELb0ELb1ELb1ELb1ELb0ELb0EEENS1_21CollectiveEpilogueFwdINS6_IJSA_SC_SB_EEES9_SE_SG_Li384ELb1ELb1ELb0ELb0EEENS1_36VarlenDynamicPersistentTileSchedulerILi192ELi128ELi384ELi128ELb0ELb1ELb1ELb1ELb0ELb1EEEEEEEEEvNT_6ParamsE:
	.zero		3328


//--------------------- .nv.constant0._ZN7cutlass13device_kernelIN5flash11enable_sm90INS1_16FlashAttnFwdSm90INS1_25CollectiveMainloopFwdSm90ILi2EN4cute5tupleIJNS5_1CILi1EEES8_S8_EEENS6_IJNS7_ILi192EEENS7_ILi128EEENS7_ILi64EEEEEELi64ENS_10bfloat16_tEfNS_4arch4Sm90ELb1ELb0ELb0ELb0ELb1ELb0ELb0ELb1ELb1ELb1ELb0ELb0EEENS1_21CollectiveEpilogueFwdINS6_IJSA_SC_SB_EEES9_SE_SG_Li384ELb0ELb1ELb0ELb0EEENS1_30DynamicPersistentTileSchedulerILi384ELi128ELb0ELb1ELb1EEEEEEEEEvNT_6ParamsE --------------------------
	.section	.nv.constant0._ZN7cutlass13device_kernelIN5flash11enable_sm90INS1_16FlashAttnFwdSm90INS1_25CollectiveMainloopFwdSm90ILi2EN4cute5tupleIJNS5_1CILi1EEES8_S8_EEENS6_IJNS7_ILi192EEENS7_ILi128EEENS7_ILi64EEEEEELi64ENS_10bfloat16_tEfNS_4arch4Sm90ELb1ELb0ELb0ELb0ELb1ELb0ELb0ELb1ELb1ELb1ELb0ELb0EEENS1_21CollectiveEpilogueFwdINS6_IJSA_SC_SB_EEES9_SE_SG_Li384ELb0ELb1ELb0ELb0EEENS1_30DynamicPersistentTileSchedulerILi384ELi128ELb0ELb1ELb1EEEEEEEEEvNT_6ParamsE,"a",@progbits
	.sectionflags	@""
	.align	4
.nv.constant0._ZN7cutlass13device_kernelIN5flash11enable_sm90INS1_16FlashAttnFwdSm90INS1_25CollectiveMainloopFwdSm90ILi2EN4cute5tupleIJNS5_1CILi1EEES8_S8_EEENS6_IJNS7_ILi192EEENS7_ILi128EEENS7_ILi64EEEEEELi64ENS_10bfloat16_tEfNS_4arch4Sm90ELb1ELb0ELb0ELb0ELb1ELb0ELb0ELb1ELb1ELb1ELb0ELb0EEENS1_21CollectiveEpilogueFwdINS6_IJSA_SC_SB_EEES9_SE_SG_Li384ELb0ELb1ELb0ELb0EEENS1_30DynamicPersistentTileSchedulerILi384ELi128ELb0ELb1ELb1EEEEEEEEEvNT_6ParamsE:
	.zero		3328


//--------------------- .nv.constant0._ZN7cutlass13device_kernelIN5flash11enable_sm90INS1_16FlashAttnFwdSm90INS1_25CollectiveMainloopFwdSm90ILi2EN4cute5tupleIJNS5_1CILi1EEES8_S8_EEENS6_IJNS7_ILi192EEENS7_ILi128EEENS7_ILi64EEEEEELi64ENS_10bfloat16_tEfNS_4arch4Sm90ELb1ELb0ELb0ELb1ELb1ELb0ELb0ELb1ELb1ELb1ELb0ELb0EEENS1_21CollectiveEpilogueFwdINS6_IJSA_SC_SB_EEES9_SE_SG_Li384ELb1ELb1ELb0ELb0EEENS1_36VarlenDynamicPersistentTileSchedulerILi192ELi128ELi384ELi128ELb0ELb1ELb1ELb1ELb1ELb1EEEEEEEEEvNT_6ParamsE --------------------------
	.section	.nv.constant0._ZN7cutlass13device_kernelIN5flash11enable_sm90INS1_16FlashAttnFwdSm90INS1_25CollectiveMainloopFwdSm90ILi2EN4cute5tupleIJNS5_1CILi1EEES8_S8_EEENS6_IJNS7_ILi192EEENS7_ILi128EEENS7_ILi64EEEEEELi64ENS_10bfloat16_tEfNS_4arch4Sm90ELb1ELb0ELb0ELb1ELb1ELb0ELb0ELb1ELb1ELb1ELb0ELb0EEENS1_21CollectiveEpilogueFwdINS6_IJSA_SC_SB_EEES9_SE_SG_Li384ELb1ELb1ELb0ELb0EEENS1_36VarlenDynamicPersistentTileSchedulerILi192ELi128ELi384ELi128ELb0ELb1ELb1ELb1ELb1ELb1EEEEEEEEEvNT_6ParamsE,"a",@progbits
	.sectionflags	@""
	.align	4
.nv.constant0._ZN7cutlass13device_kernelIN5flash11enable_sm90INS1_16FlashAttnFwdSm90INS1_25CollectiveMainloopFwdSm90ILi2EN4cute5tupleIJNS5_1CILi1EEES8_S8_EEENS6_IJNS7_ILi192EEENS7_ILi128EEENS7_ILi64EEEEEELi64ENS_10bfloat16_tEfNS_4arch4Sm90ELb1ELb0ELb0ELb1ELb1ELb0ELb0ELb1ELb1ELb1ELb0ELb0EEENS1_21CollectiveEpilogueFwdINS6_IJSA_SC_SB_EEES9_SE_SG_Li384ELb1ELb1ELb0ELb0EEENS1_36VarlenDynamicPersistentTileSchedulerILi192ELi128ELi384ELi128ELb0ELb1ELb1ELb1ELb1ELb1EEEEEEEEEvNT_6ParamsE:
	.zero		3328


//--------------------- .nv.constant0._ZN7cutlass13device_kernelIN5flash11enable_sm90INS1_16FlashAttnFwdSm90INS1_25CollectiveMainloopFwdSm90ILi2EN4cute5tupleIJNS5_1CILi1EEES8_S8_EEENS6_IJNS7_ILi192EEENS7_ILi128EEENS7_ILi64EEEEEELi64ENS_10bfloat16_tEfNS_4arch4Sm90ELb1ELb0ELb0ELb1ELb1ELb1ELb0ELb1ELb1ELb1ELb0ELb0EEENS1_21CollectiveEpilogueFwdINS6_IJSA_SC_SB_EEES9_SE_SG_Li384ELb1ELb1ELb0ELb0EEENS1_36VarlenDynamicPersistentTileSchedulerILi192ELi128ELi384ELi128ELb0ELb1ELb1ELb1ELb1ELb1EEEEEEEEEvNT_6ParamsE --------------------------
	.section	.nv.constant0._ZN7cutlass13device_kernelIN5flash11enable_sm90INS1_16FlashAttnFwdSm90INS1_25CollectiveMainloopFwdSm90ILi2EN4cute5tupleIJNS5_1CILi1EEES8_S8_EEENS6_IJNS7_ILi192EEENS7_ILi128EEENS7_ILi64EEEEEELi64ENS_10bfloat16_tEfNS_4arch4Sm90ELb1ELb0ELb0ELb1ELb1ELb1ELb0ELb1ELb1ELb1ELb0ELb0EEENS1_21CollectiveEpilogueFwdINS6_IJSA_SC_SB_EEES9_SE_SG_Li384ELb1ELb1ELb0ELb0EEENS1_36VarlenDynamicPersistentTileSchedulerILi192ELi128ELi384ELi128ELb0ELb1ELb1ELb1ELb1ELb1EEEEEEEEEvNT_6ParamsE,"a",@progbits
	.sectionflags	@""
	.align	4
.nv.constant0._ZN7cutlass13device_kernelIN5flash11enable_sm90INS1_16FlashAttnFwdSm90INS1_25CollectiveMainloopFwdSm90ILi2EN4cute5tupleIJNS5_1CILi1EEES8_S8_EEENS6_IJNS7_ILi192EEENS7_ILi128EEENS7_ILi64EEEEEELi64ENS_10bfloat16_tEfNS_4arch4Sm90ELb1ELb0ELb0ELb1ELb1ELb1ELb0ELb1ELb1ELb1ELb0ELb0EEENS1_21CollectiveEpilogueFwdINS6_IJSA_SC_SB_EEES9_SE_SG_Li384ELb1ELb1ELb0ELb0EEENS1_36VarlenDynamicPersistentTileSchedulerILi192ELi128ELi384ELi128ELb0ELb1ELb1ELb1ELb1ELb1EEEEEEEEEvNT_6ParamsE:
	.zero		3328


//--------------------- SYMBOLS --------------------------

	.type		.nv.reservedSmem.offset0,@object
	.size		.nv.reservedSmem.offset0,0x4
	.type		__assertfail,@function
